	.target	sm_90a

	.elftype	@"ET_EXEC"


//--------------------- .note.nv.tkinfo           --------------------------
	.section	.note.nv.tkinfo,"",@"SHT_NOTE"
	.sectionflags	@"SHF_NOTE_NV_TKINFO"
	.tkinfo
        /*0018*/ 	.word	0x00000002
        /*0030*/ 	.string	""
        /*0030*/ 	.string	"ptxas"
        /*0030*/ 	.string	"Cuda compilation tools, release 13.0, V13.0.88"
        /*0030*/ 	.string	"Build cuda_13.0.r13.0/compiler.36424714_0"
        /*0030*/ 	.string	"-arch sm_90a -m 64 "



//--------------------- .note.nv.cuinfo           --------------------------
	.section	.note.nv.cuinfo,"",@"SHT_NOTE"
	.sectionflags	@"SHF_NOTE_NV_CUINFO"
        /*0018*/ 	.short	0x0002
        /*001a*/ 	.short	0x005a
        /*001c*/ 	.short	0x0082
	.zero		2


//--------------------- .nv.info                  --------------------------
	.section	.nv.info,"",@"SHT_CUDA_INFO"
	.align	4


	//----- nvinfo : EIATTR_REGCOUNT
	.align		4
        /*0000*/ 	.byte	0x04, 0x2f
        /*0002*/ 	.short	(.L_15 - .L_14)
	.align		4
.L_14:
        /*0004*/ 	.word	index@(_ZN7cutlass13device_kernelINS_4gemm6kernel13GemmUniversalIN4cute5tupleIJiiiiEEENS1_10collective13CollectiveMmaINS1_34MainloopSm90TmaGmmaWarpSpecializedILi2ENS5_IJNS4_1CILi2EEENSA_ILi1EEESC_EEENS1_35KernelTmaWarpSpecializedCooperativeEEENS5_IJNSA_ILi512EEENSA_ILi256EEENSA_ILi128EEEEEEaNS5_IJlSC_lEEEaSK_NS4_8TiledMMAINS4_8MMA_AtomIJNS4_4SM904GMMA27MMA_64x256x32_S32S8S8_SS_TNEEEENS4_6LayoutISD_NS5_IJSC_NSA_ILi0EEESS_EEEEENS5_IJNS4_10UnderscoreESV_SV_EEEEENS4_13SM90_TMA_LOADENS4_14ComposedLayoutINS4_7SwizzleILi3ELi4ELi3EEENS4_18smem_ptr_flag_bitsILi8EEENSR_INS5_IJNSA_ILi8EEESI_EEENS5_IJSI_SC_EEEEEEEvNS4_8identityENS4_23SM90_TMA_LOAD_MULTICASTES18_vS19_EENS_8epilogue10collective6detail29Sm90TmaWarpSpecializedAdapterINS1D_15DefaultEpilogueIaSK_SK_NS1C_6thread17LinearCombinationIaLi1EiiLNS1H_9ScaleType4KindE0ELNS_15FloatRoundStyleE2EaEENS1_15EpilogueDefaultEEEEEvvEEEEvNT_6ParamsE)
        /*0008*/ 	.word	0x000000a8


	//----- nvinfo : EIATTR_FRAME_SIZE
	.align		4
.L_15:
        /*000c*/ 	.byte	0x04, 0x11
        /*000e*/ 	.short	(.L_17 - .L_16)
	.align		4
.L_16:
        /*0010*/ 	.word	index@(_ZN7cutlass13device_kernelINS_4gemm6kernel13GemmUniversalIN4cute5tupleIJiiiiEEENS1_10collective13CollectiveMmaINS1_34MainloopSm90TmaGmmaWarpSpecializedILi2ENS5_IJNS4_1CILi2EEENSA_ILi1EEESC_EEENS1_35KernelTmaWarpSpecializedCooperativeEEENS5_IJNSA_ILi512EEENSA_ILi256EEENSA_ILi128EEEEEEaNS5_IJlSC_lEEEaSK_NS4_8TiledMMAINS4_8MMA_AtomIJNS4_4SM904GMMA27MMA_64x256x32_S32S8S8_SS_TNEEEENS4_6LayoutISD_NS5_IJSC_NSA_ILi0EEESS_EEEEENS5_IJNS4_10UnderscoreESV_SV_EEEEENS4_13SM90_TMA_LOADENS4_14ComposedLayoutINS4_7SwizzleILi3ELi4ELi3EEENS4_18smem_ptr_flag_bitsILi8EEENSR_INS5_IJNSA_ILi8EEESI_EEENS5_IJSI_SC_EEEEEEEvNS4_8identityENS4_23SM90_TMA_LOAD_MULTICASTES18_vS19_EENS_8epilogue10collective6detail29Sm90TmaWarpSpecializedAdapterINS1D_15DefaultEpilogueIaSK_SK_NS1C_6thread17LinearCombinationIaLi1EiiLNS1H_9ScaleType4KindE0ELNS_15FloatRoundStyleE2EaEENS1_15EpilogueDefaultEEEEEvvEEEEvNT_6ParamsE)
        /*0014*/ 	.word	0x00001b60


	//----- nvinfo : EIATTR_MIN_STACK_SIZE
	.align		4
.L_17:
        /*0018*/ 	.byte	0x04, 0x12
        /*001a*/ 	.short	(.L_19 - .L_18)
	.align		4
.L_18:
        /*001c*/ 	.word	index@(_ZN7cutlass13device_kernelINS_4gemm6kernel13GemmUniversalIN4cute5tupleIJiiiiEEENS1_10collective13CollectiveMmaINS1_34MainloopSm90TmaGmmaWarpSpecializedILi2ENS5_IJNS4_1CILi2EEENSA_ILi1EEESC_EEENS1_35KernelTmaWarpSpecializedCooperativeEEENS5_IJNSA_ILi512EEENSA_ILi256EEENSA_ILi128EEEEEEaNS5_IJlSC_lEEEaSK_NS4_8TiledMMAINS4_8MMA_AtomIJNS4_4SM904GMMA27MMA_64x256x32_S32S8S8_SS_TNEEEENS4_6LayoutISD_NS5_IJSC_NSA_ILi0EEESS_EEEEENS5_IJNS4_10UnderscoreESV_SV_EEEEENS4_13SM90_TMA_LOADENS4_14ComposedLayoutINS4_7SwizzleILi3ELi4ELi3EEENS4_18smem_ptr_flag_bitsILi8EEENSR_INS5_IJNSA_ILi8EEESI_EEENS5_IJSI_SC_EEEEEEEvNS4_8identityENS4_23SM90_TMA_LOAD_MULTICASTES18_vS19_EENS_8epilogue10collective6detail29Sm90TmaWarpSpecializedAdapterINS1D_15DefaultEpilogueIaSK_SK_NS1C_6thread17LinearCombinationIaLi1EiiLNS1H_9ScaleType4KindE0ELNS_15FloatRoundStyleE2EaEENS1_15EpilogueDefaultEEEEEvvEEEEvNT_6ParamsE)
        /*0020*/ 	.word	0x00001b60
.L_19:


//--------------------- .nv.compat                --------------------------
	.section	.nv.compat,"",@"SHT_CUDA_COMPAT_INFO"
	.align	4
        /*0000*/ 	.byte	0x02, 0x09, 0x01, 0x00, 0x02, 0x02, 0x04, 0x00, 0x02, 0x05, 0x05, 0x00, 0x03, 0x07, 0x01, 0x01
        /*0010*/ 	.byte	0x02, 0x03, 0x01, 0x00, 0x02, 0x06, 0x01, 0x00, 0x04, 0x0b, 0x08, 0x00, 0x00, 0x00, 0x00, 0x00
        /*0020*/ 	.byte	0x00, 0x00, 0x00, 0x00


//--------------------- .nv.info._ZN7cutlass13device_kernelINS_4gemm6kernel13GemmUniversalIN4cute5tupleIJiiiiEEENS1_10collective13CollectiveMmaINS1_34MainloopSm90TmaGmmaWarpSpecializedILi2ENS5_IJNS4_1CILi2EEENSA_ILi1EEESC_EEENS1_35KernelTmaWarpSpecializedCooperativeEEENS5_IJNSA_ILi512EEENSA_ILi256EEENSA_ILi128EEEEEEaNS5_IJlSC_lEEEaSK_NS4_8TiledMMAINS4_8MMA_AtomIJNS4_4SM904GMMA27MMA_64x256x32_S32S8S8_SS_TNEEEENS4_6LayoutISD_NS5_IJSC_NSA_ILi0EEESS_EEEEENS5_IJNS4_10UnderscoreESV_SV_EEEEENS4_13SM90_TMA_LOADENS4_14ComposedLayoutINS4_7SwizzleILi3ELi4ELi3EEENS4_18smem_ptr_flag_bitsILi8EEENSR_INS5_IJNSA_ILi8EEESI_EEENS5_IJSI_SC_EEEEEEEvNS4_8identityENS4_23SM90_TMA_LOAD_MULTICASTES18_vS19_EENS_8epilogue10collective6detail29Sm90TmaWarpSpecializedAdapterINS1D_15DefaultEpilogueIaSK_SK_NS1C_6thread17LinearCombinationIaLi1EiiLNS1H_9ScaleType4KindE0ELNS_15FloatRoundStyleE2EaEENS1_15EpilogueDefaultEEEEEvvEEEEvNT_6ParamsE --------------------------
	.section	.nv.info._ZN7cutlass13device_kernelINS_4gemm6kernel13GemmUniversalIN4cute5tupleIJiiiiEEENS1_10collective13CollectiveMmaINS1_34MainloopSm90TmaGmmaWarpSpecializedILi2ENS5_IJNS4_1CILi2EEENSA_ILi1EEESC_EEENS1_35KernelTmaWarpSpecializedCooperativeEEENS5_IJNSA_ILi512EEENSA_ILi256EEENSA_ILi128EEEEEEaNS5_IJlSC_lEEEaSK_NS4_8TiledMMAINS4_8MMA_AtomIJNS4_4SM904GMMA27MMA_64x256x32_S32S8S8_SS_TNEEEENS4_6LayoutISD_NS5_IJSC_NSA_ILi0EEESS_EEEEENS5_IJNS4_10UnderscoreESV_SV_EEEEENS4_13SM90_TMA_LOADENS4_14ComposedLayoutINS4_7SwizzleILi3ELi4ELi3EEENS4_18smem_ptr_flag_bitsILi8EEENSR_INS5_IJNSA_ILi8EEESI_EEENS5_IJSI_SC_EEEEEEEvNS4_8identityENS4_23SM90_TMA_LOAD_MULTICASTES18_vS19_EENS_8epilogue10collective6detail29Sm90TmaWarpSpecializedAdapterINS1D_15DefaultEpilogueIaSK_SK_NS1C_6thread17LinearCombinationIaLi1EiiLNS1H_9ScaleType4KindE0ELNS_15FloatRoundStyleE2EaEENS1_15EpilogueDefaultEEEEEvvEEEEvNT_6ParamsE,"",@"SHT_CUDA_INFO"
	.sectionflags	@""
	.align	4


	//----- nvinfo : EIATTR_CUDA_API_VERSION
	.align		4
        /*0000*/ 	.byte	0x04, 0x37
        /*0002*/ 	.short	(.L_21 - .L_20)
.L_20:
        /*0004*/ 	.word	0x00000082


	//----- nvinfo : EIATTR_KPARAM_INFO
	.align		4
.L_21:
        /*0008*/ 	.byte	0x04, 0x17
        /*000a*/ 	.short	(.L_23 - .L_22)
.L_22:
        /*000c*/ 	.word	0x00000000
        /*0010*/ 	.short	0x0000
        /*0012*/ 	.short	0x0070
        /*0014*/ 	.byte	0x00, 0xf0, 0x01, 0x10


	//----- nvinfo : EIATTR_SPARSE_MMA_MASK
	.align		4
.L_23:
        /*0018*/ 	.byte	0x03, 0x50
        /*001a*/ 	.short	0x0000


	//----- nvinfo : EIATTR_MAXREG_COUNT
	.align		4
        /*001c*/ 	.byte	0x03, 0x1b
        /*001e*/ 	.short	0x00a8


	//----- nvinfo : EIATTR_NUM_BARRIERS
	.align		4
        /*0020*/ 	.byte	0x02, 0x4c
        /*0022*/ 	.byte	0x01
	.zero		1


	//----- nvinfo : EIATTR_EXTERNS
	.align		4
        /*0024*/ 	.byte	0x04, 0x0f
        /*0026*/ 	.short	(.L_25 - .L_24)


	//   ....[0]....
	.align		4
.L_24:
        /*0028*/ 	.word	index@(__assertfail)


	//----- nvinfo : EIATTR_ANNOTATIONS
	.align		4
.L_25:
        /*002c*/ 	.byte	0x04, 0x55
        /*002e*/ 	.short	(.L_27 - .L_26)


	//   ....[0]....
.L_26:
        /*0030*/ 	.word	0x00000001
        /*0034*/ 	.byte	0xb0, 0x09, 0x00, 0x00, 0x01, 0x00, 0x00, 0x00, 0xd0, 0x09, 0x00, 0x00, 0x01, 0x00, 0x00, 0x00
        /* <DEDUP_REMOVED lines=2938> */
        /*b7e4*/ 	.byte	0x60, 0xfd, 0x03, 0x00, 0x01, 0x00, 0x00, 0x00, 0x80, 0xfd, 0x03, 0x00


	//----- nvinfo : EIATTR_MERCURY_ISA_VERSION
	.align		4
.L_27:
        /*b7f0*/ 	.byte	0x03, 0x5f
        /*b7f2*/ 	.short	0x0101


	//----- nvinfo : EIATTR_INT_WARP_WIDE_INSTR_OFFSETS
	.align		4
        /*b7f4*/ 	.byte	0x04, 0x31
        /*b7f6*/ 	.short	(.L_29 - .L_28)


	//   ....[0]....
.L_28:
        /*b7f8*/ 	.word	0x00000540


	//   ....[1]....
        /*b7fc*/ 	.word	0x00000550


	//   ....[2]....
        /*b800*/ 	.word	0x000006c0


	//   ....[3]....
        /*b804*/ 	.word	0x0001ac60


	//----- nvinfo : EIATTR_COOP_GROUP_MASK_REGIDS
	.align		4
.L_29:
        /*b808*/ 	.byte	0x04, 0x29
        /*b80a*/ 	.short	(.L_31 - .L_30)


	//   ....[0]....
.L_30:
        /*b80c*/ 	.word	0xffffffff


	//   ....[1]....
        /*b810*/ 	.word	0xffffffff


	//   ....[2]....
        /*b814*/ 	.word	0xffffffff


	//   ....[3]....
        /*b818*/ 	.word	0xffffffff


	//   ....[4]....
        /*b81c*/ 	.word	0xffffffff


	//   ....[5]....
        /*b820*/ 	.word	0xffffffff


	//----- nvinfo : EIATTR_COOP_GROUP_INSTR_OFFSETS
	.align		4
.L_31:
        /*b824*/ 	.byte	0x04, 0x28
        /*b826*/ 	.short	(.L_33 - .L_32)


	//   ....[0]....
.L_32:
        /*b828*/ 	.word	0x00000070


	//   ....[1]....
        /*b82c*/ 	.word	0x00000080


	//   ....[2]....
        /*b830*/ 	.word	0x000001a0


	//   ....[3]....
        /*b834*/ 	.word	0x00000390


	//   ....[4]....
        /*b838*/ 	.word	0x00000800


	//   ....[5]....
        /*b83c*/ 	.word	0x00001440


	//----- nvinfo : EIATTR_REG_RECONFIG
	.align		4
.L_33:
        /*b840*/ 	.byte	0x01, 0x54
	.zero		2


	//----- nvinfo : EIATTR_SYSCALL_OFFSETS
	.align		4
        /*b844*/ 	.byte	0x04, 0x46
        /*b846*/ 	.short	(.L_35 - .L_34)


	//   ....[0]....
.L_34:
        /*b848*/ 	.word	0x000015f0


	//----- nvinfo : EIATTR_MBARRIER_INSTR_OFFSETS
	.align		4
.L_35:
        /*b84c*/ 	.byte	0x04, 0x39
        /*b84e*/ 	.short	(.L_37 - .L_36)


	//   ....[0]....
.L_36:
        /*b850*/ 	.word	0x00000320
        /*b854*/ 	.word	0x000000ff
        /*b858*/ 	.word	0x00000000
        /*b85c*/ 	.short	0x0100
        /*b85e*/ 	.byte	0x08
	.zero		1


	//   ....[1]....
        /*b860*/ 	.word	0x00000330
        /*b864*/ 	.word	0x000000ff
        /*b868*/ 	.word	0x00000010
        /*b86c*/ 	.short	0x0100
        /*b86e*/ 	.byte	0x08
	.zero		1


	//   ....[2]....
        /*b870*/ 	.word	0x00000340
        /*b874*/ 	.word	0x000000ff
        /*b878*/ 	.word	0x00000008
        /*b87c*/ 	.short	0x0100
        /*b87e*/ 	.byte	0x08
	.zero		1


	//   ....[3]....
        /*b880*/ 	.word	0x00000350
        /*b884*/ 	.word	0x000000ff
        /*b888*/ 	.word	0x00000018
        /*b88c*/ 	.short	0x0100
        /*b88e*/ 	.byte	0x08
	.zero		1


	//   ....[4]....
        /*b890*/ 	.word	0x00000730
        /*b894*/ 	.word	0x000000ff
        /*b898*/ 	.word	0x00000030
        /*b89c*/ 	.short	0x0100
        /*b89e*/ 	.byte	0x06
	.zero		1


	//   ....[5]....
        /*b8a0*/ 	.word	0x00000760
        /*b8a4*/ 	.word	0x000000ff
        /*b8a8*/ 	.word	0x00000038
        /*b8ac*/ 	.short	0x0100
        /*b8ae*/ 	.byte	0x06
	.zero		1


	//   ....[6]....
        /*b8b0*/ 	.word	0x000016d0
        /*b8b4*/ 	.word	0x00000003
        /*b8b8*/ 	.word	0x00000000
        /*b8bc*/ 	.short	0x010a
        /*b8be*/ 	.byte	0x3f
	.zero		1


	//   ....[7]....
        /*b8c0*/ 	.word	0x00001710
        /*b8c4*/ 	.word	0x00000003
        /*b8c8*/ 	.word	0x00000000
        /*b8cc*/ 	.short	0x010a
        /*b8ce*/ 	.byte	0x3f
	.zero		1


	//   ....[8]....
        /*b8d0*/ 	.word	0x0000cf90
        /*b8d4*/ 	.word	0x00000003
        /*b8d8*/ 	.word	0x00000000
        /*b8dc*/ 	.short	0x010a
        /*b8de*/ 	.byte	0x3f
	.zero		1


	//   ....[9]....
        /*b8e0*/ 	.word	0x0000cfd0
        /*b8e4*/ 	.word	0x00000003
        /*b8e8*/ 	.word	0x00000000
        /*b8ec*/ 	.short	0x010a
        /*b8ee*/ 	.byte	0x3f
	.zero		1


	//   ....[10]....
        /*b8f0*/ 	.word	0x0001aaf0
        /*b8f4*/ 	.word	0x00000003
        /*b8f8*/ 	.word	0x00000000
        /*b8fc*/ 	.short	0x0101
        /*b8fe*/ 	.byte	0x3f
	.zero		1


	//   ....[11]....
        /*b900*/ 	.word	0x0001acf0
        /*b904*/ 	.word	0x00000000
        /*b908*/ 	.word	0x00000000
        /*b90c*/ 	.short	0x0101
        /*b90e*/ 	.byte	0x3f
	.zero		1


	//   ....[12]....
        /*b910*/ 	.word	0x0003f8e0
        /*b914*/ 	.word	0x0000000f
        /*b918*/ 	.word	0x00000010
        /*b91c*/ 	.short	0x010a
        /*b91e*/ 	.byte	0x3f
	.zero		1


	//   ....[13]....
        /*b920*/ 	.word	0x0003fcf0
        /*b924*/ 	.word	0x00000002
        /*b928*/ 	.word	0x00000038
        /*b92c*/ 	.short	0x0101
        /*b92e*/ 	.byte	0x3f
	.zero		1


	//   ....[14]....
        /*b930*/ 	.word	0x00040490
        /*b934*/ 	.word	0x00000005
        /*b938*/ 	.word	0x00000000
        /*b93c*/ 	.short	0x010a
        /*b93e*/ 	.byte	0x3f
	.zero		1


	//   ....[15]....
        /*b940*/ 	.word	0x00040520
        /*b944*/ 	.word	0x00000003
        /*b948*/ 	.word	0x00000000
        /*b94c*/ 	.short	0x010a
        /*b94e*/ 	.byte	0x3f
	.zero		1


	//   ....[16]....
        /*b950*/ 	.word	0x00040580
        /*b954*/ 	.word	0x00000003
        /*b958*/ 	.word	0x00000000
        /*b95c*/ 	.short	0x010a
        /*b95e*/ 	.byte	0x3f
	.zero		1


	//   ....[17]....
        /*b960*/ 	.word	0x000405d0
        /*b964*/ 	.word	0x00000003
        /*b968*/ 	.word	0x00000000
        /*b96c*/ 	.short	0x010a
        /*b96e*/ 	.byte	0x3f
	.zero		1


	//   ....[18]....
        /*b970*/ 	.word	0x000406a0
        /*b974*/ 	.word	0x0000000f
        /*b978*/ 	.word	0x00000010
        /*b97c*/ 	.short	0x010a
        /*b97e*/ 	.byte	0x3f
	.zero		1


	//   ....[19]....
        /*b980*/ 	.word	0x00040770
        /*b984*/ 	.word	0x00000005
        /*b988*/ 	.word	0x00000000
        /*b98c*/ 	.short	0x010a
        /*b98e*/ 	.byte	0x3f
	.zero		1


	//----- nvinfo : EIATTR_NUM_MBARRIERS
	.align		4
.L_37:
        /*b990*/ 	.byte	0x03, 0x38
        /*b992*/ 	.short	0x0006


	//----- nvinfo : EIATTR_EXIT_INSTR_OFFSETS
	.align		4
        /*b994*/ 	.byte	0x04, 0x1c
        /*b996*/ 	.short	(.L_39 - .L_38)


	//   ....[0]....
.L_38:
        /*b998*/ 	.word	0x00000a60


	//   ....[1]....
        /*b99c*/ 	.word	0x000012f0


	//   ....[2]....
        /*b9a0*/ 	.word	0x0003ef40


	//   ....[3]....
        /*b9a4*/ 	.word	0x0003f560


	//   ....[4]....
        /*b9a8*/ 	.word	0x00040570


	//----- nvinfo : EIATTR_MAX_THREADS
	.align		4
.L_39:
        /*b9ac*/ 	.byte	0x04, 0x05
        /*b9ae*/ 	.short	(.L_41 - .L_40)
.L_40:
        /*b9b0*/ 	.word	0x00000180
        /*b9b4*/ 	.word	0x00000001
        /*b9b8*/ 	.word	0x00000001


	//----- nvinfo : EIATTR_CRS_STACK_SIZE
	.align		4
.L_41:
        /*b9bc*/ 	.byte	0x04, 0x1e
        /*b9be*/ 	.short	(.L_43 - .L_42)
.L_42:
        /*b9c0*/ 	.word	0x00000000


	//----- nvinfo : EIATTR_CBANK_PARAM_SIZE
	.align		4
.L_43:
        /*b9c4*/ 	.byte	0x03, 0x19
        /*b9c6*/ 	.short	0x0470


	//----- nvinfo : EIATTR_PARAM_CBANK
	.align		4
        /*b9c8*/ 	.byte	0x04, 0x0a
        /*b9ca*/ 	.short	(.L_45 - .L_44)
	.align		4
.L_44:
        /*b9cc*/ 	.word	index@(.nv.constant0._ZN7cutlass13device_kernelINS_4gemm6kernel13GemmUniversalIN4cute5tupleIJiiiiEEENS1_10collective13CollectiveMmaINS1_34MainloopSm90TmaGmmaWarpSpecializedILi2ENS5_IJNS4_1CILi2EEENSA_ILi1EEESC_EEENS1_35KernelTmaWarpSpecializedCooperativeEEENS5_IJNSA_ILi512EEENSA_ILi256EEENSA_ILi128EEEEEEaNS5_IJlSC_lEEEaSK_NS4_8TiledMMAINS4_8MMA_AtomIJNS4_4SM904GMMA27MMA_64x256x32_S32S8S8_SS_TNEEEENS4_6LayoutISD_NS5_IJSC_NSA_ILi0EEESS_EEEEENS5_IJNS4_10UnderscoreESV_SV_EEEEENS4_13SM90_TMA_LOADENS4_14ComposedLayoutINS4_7SwizzleILi3ELi4ELi3EEENS4_18smem_ptr_flag_bitsILi8EEENSR_INS5_IJNSA_ILi8EEESI_EEENS5_IJSI_SC_EEEEEEEvNS4_8identityENS4_23SM90_TMA_LOAD_MULTICASTES18_vS19_EENS_8epilogue10collective6detail29Sm90TmaWarpSpecializedAdapterINS1D_15DefaultEpilogueIaSK_SK_NS1C_6thread17LinearCombinationIaLi1EiiLNS1H_9ScaleType4KindE0ELNS_15FloatRoundStyleE2EaEENS1_15EpilogueDefaultEEEEEvvEEEEvNT_6ParamsE)
        /*b9d0*/ 	.short	0x0210
        /*b9d2*/ 	.short	0x0470


	//----- nvinfo : EIATTR_SW_WAR
	.align		4
.L_45:
        /*b9d4*/ 	.byte	0x04, 0x36
        /*b9d6*/ 	.short	(.L_47 - .L_46)
.L_46:
        /*b9d8*/ 	.word	0x00000008
.L_47:


//--------------------- .nv.callgraph             --------------------------
	.section	.nv.callgraph,"",@"SHT_CUDA_CALLGRAPH"
	.align	4
	.sectionentsize	8
	.align		4
        /*0000*/ 	.word	0x00000000
	.align		4
        /*0004*/ 	.word	0xffffffff
	.align		4
        /*0008*/ 	.word	index@(_ZN7cutlass13device_kernelINS_4gemm6kernel13GemmUniversalIN4cute5tupleIJiiiiEEENS1_10collective13CollectiveMmaINS1_34MainloopSm90TmaGmmaWarpSpecializedILi2ENS5_IJNS4_1CILi2EEENSA_ILi1EEESC_EEENS1_35KernelTmaWarpSpecializedCooperativeEEENS5_IJNSA_ILi512EEENSA_ILi256EEENSA_ILi128EEEEEEaNS5_IJlSC_lEEEaSK_NS4_8TiledMMAINS4_8MMA_AtomIJNS4_4SM904GMMA27MMA_64x256x32_S32S8S8_SS_TNEEEENS4_6LayoutISD_NS5_IJSC_NSA_ILi0EEESS_EEEEENS5_IJNS4_10UnderscoreESV_SV_EEEEENS4_13SM90_TMA_LOADENS4_14ComposedLayoutINS4_7SwizzleILi3ELi4ELi3EEENS4_18smem_ptr_flag_bitsILi8EEENSR_INS5_IJNSA_ILi8EEESI_EEENS5_IJSI_SC_EEEEEEEvNS4_8identityENS4_23SM90_TMA_LOAD_MULTICASTES18_vS19_EENS_8epilogue10collective6detail29Sm90TmaWarpSpecializedAdapterINS1D_15DefaultEpilogueIaSK_SK_NS1C_6thread17LinearCombinationIaLi1EiiLNS1H_9ScaleType4KindE0ELNS_15FloatRoundStyleE2EaEENS1_15EpilogueDefaultEEEEEvvEEEEvNT_6ParamsE)
	.align		4
        /*000c*/ 	.word	index@(__assertfail)
	.align		4
        /*0010*/ 	.word	0x00000000
	.align		4
        /*0014*/ 	.word	0xfffffffe
	.align		4
        /*0018*/ 	.word	0x00000000
	.align		4
        /*001c*/ 	.word	0xfffffffd
	.align		4
        /*0020*/ 	.word	0x00000000
	.align		4
        /*0024*/ 	.word	0xfffffffc


//--------------------- .nv.constant4             --------------------------
	.section	.nv.constant4,"a",@progbits
	.align	8
	.align		8
.nv.constant4:
        /*0000*/ 	.dword	__assertfail
	.align		8
        /*0008*/ 	.dword	__unnamed_1
	.align		8
        /*0010*/ 	.dword	_ZN39_INTERNAL_67bee7ac_4_k_cu_8b062620_65934cuda3std3__45__cpo5beginE
	.align		8
        /*0018*/ 	.dword	_ZN39_INTERNAL_67bee7ac_4_k_cu_8b062620_65934cuda3std3__45__cpo3endE
	.align		8
        /*0020*/ 	.dword	_ZN39_INTERNAL_67bee7ac_4_k_cu_8b062620_65934cuda3std3__45__cpo6cbeginE
	.align		8
        /*0028*/ 	.dword	_ZN39_INTERNAL_67bee7ac_4_k_cu_8b062620_65934cuda3std3__45__cpo4cendE
	.align		8
        /*0030*/ 	.dword	_ZN39_INTERNAL_67bee7ac_4_k_cu_8b062620_65934cuda3std3__441_GLOBAL__N__67bee7ac_4_k_cu_8b062620_65936ignoreE
	.align		8
        /*0038*/ 	.dword	_ZN39_INTERNAL_67bee7ac_4_k_cu_8b062620_65934cuda3std3__419piecewise_constructE
	.align		8
        /*0040*/ 	.dword	_ZN39_INTERNAL_67bee7ac_4_k_cu_8b062620_65934cuda3std3__48in_placeE
	.align		8
        /*0048*/ 	.dword	_ZN39_INTERNAL_67bee7ac_4_k_cu_8b062620_65934cuda3std6ranges3__45__cpo4swapE
	.align		8
        /*0050*/ 	.dword	_ZN39_INTERNAL_67bee7ac_4_k_cu_8b062620_65934cuda3std6ranges3__45__cpo9iter_moveE
	.align		8
        /*0058*/ 	.dword	_ZN39_INTERNAL_67bee7ac_4_k_cu_8b062620_65934cute7productE
	.align		8
        /*0060*/ 	.dword	_ZN39_INTERNAL_67bee7ac_4_k_cu_8b062620_65934cute1_E
	.align		8
        /*0068*/ 	.dword	$str$22
	.align		8
        /*0070*/ 	.dword	$str$23


//--------------------- .text._ZN7cutlass13device_kernelINS_4gemm6kernel13GemmUniversalIN4cute5tupleIJiiiiEEENS1_10collective13CollectiveMmaINS1_34MainloopSm90TmaGmmaWarpSpecializedILi2ENS5_IJNS4_1CILi2EEENSA_ILi1EEESC_EEENS1_35KernelTmaWarpSpecializedCooperativeEEENS5_IJNSA_ILi512EEENSA_ILi256EEENSA_ILi128EEEEEEaNS5_IJlSC_lEEEaSK_NS4_8TiledMMAINS4_8MMA_AtomIJNS4_4SM904GMMA27MMA_64x256x32_S32S8S8_SS_TNEEEENS4_6LayoutISD_NS5_IJSC_NSA_ILi0EEESS_EEEEENS5_IJNS4_10UnderscoreESV_SV_EEEEENS4_13SM90_TMA_LOADENS4_14ComposedLayoutINS4_7SwizzleILi3ELi4ELi3EEENS4_18smem_ptr_flag_bitsILi8EEENSR_INS5_IJNSA_ILi8EEESI_EEENS5_IJSI_SC_EEEEEEEvNS4_8identityENS4_23SM90_TMA_LOAD_MULTICASTES18_vS19_EENS_8epilogue10collective6detail29Sm90TmaWarpSpecializedAdapterINS1D_15DefaultEpilogueIaSK_SK_NS1C_6thread17LinearCombinationIaLi1EiiLNS1H_9ScaleType4KindE0ELNS_15FloatRoundStyleE2EaEENS1_15EpilogueDefaultEEEEEvvEEEEvNT_6ParamsE --------------------------
	.section	.text._ZN7cutlass13device_kernelINS_4gemm6kernel13GemmUniversalIN4cute5tupleIJiiiiEEENS1_10collective13CollectiveMmaINS1_34MainloopSm90TmaGmmaWarpSpecializedILi2ENS5_IJNS4_1CILi2EEENSA_ILi1EEESC_EEENS1_35KernelTmaWarpSpecializedCooperativeEEENS5_IJNSA_ILi512EEENSA_ILi256EEENSA_ILi128EEEEEEaNS5_IJlSC_lEEEaSK_NS4_8TiledMMAINS4_8MMA_AtomIJNS4_4SM904GMMA27MMA_64x256x32_S32S8S8_SS_TNEEEENS4_6LayoutISD_NS5_IJSC_NSA_ILi0EEESS_EEEEENS5_IJNS4_10UnderscoreESV_SV_EEEEENS4_13SM90_TMA_LOADENS4_14ComposedLayoutINS4_7SwizzleILi3ELi4ELi3EEENS4_18smem_ptr_flag_bitsILi8EEENSR_INS5_IJNSA_ILi8EEESI_EEENS5_IJSI_SC_EEEEEEEvNS4_8identityENS4_23SM90_TMA_LOAD_MULTICASTES18_vS19_EENS_8epilogue10collective6detail29Sm90TmaWarpSpecializedAdapterINS1D_15DefaultEpilogueIaSK_SK_NS1C_6thread17LinearCombinationIaLi1EiiLNS1H_9ScaleType4KindE0ELNS_15FloatRoundStyleE2EaEENS1_15EpilogueDefaultEEEEEvvEEEEvNT_6ParamsE,"ax",@progbits
	.align	128
.text._ZN7cutlass13device_kernelINS_4gemm6kernel13GemmUniversalIN4cute5tupleIJiiiiEEENS1_10collective13CollectiveMmaINS1_34MainloopSm90TmaGmmaWarpSpecializedILi2ENS5_IJNS4_1CILi2EEENSA_ILi1EEESC_EEENS1_35KernelTmaWarpSpecializedCooperativeEEENS5_IJNSA_ILi512EEENSA_ILi256EEENSA_ILi128EEEEEEaNS5_IJlSC_lEEEaSK_NS4_8TiledMMAINS4_8MMA_AtomIJNS4_4SM904GMMA27MMA_64x256x32_S32S8S8_SS_TNEEEENS4_6LayoutISD_NS5_IJSC_NSA_ILi0EEESS_EEEEENS5_IJNS4_10UnderscoreESV_SV_EEEEENS4_13SM90_TMA_LOADENS4_14ComposedLayoutINS4_7SwizzleILi3ELi4ELi3EEENS4_18smem_ptr_flag_bitsILi8EEENSR_INS5_IJNSA_ILi8EEESI_EEENS5_IJSI_SC_EEEEEEEvNS4_8identityENS4_23SM90_TMA_LOAD_MULTICASTES18_vS19_EENS_8epilogue10collective6detail29Sm90TmaWarpSpecializedAdapterINS1D_15DefaultEpilogueIaSK_SK_NS1C_6thread17LinearCombinationIaLi1EiiLNS1H_9ScaleType4KindE0ELNS_15FloatRoundStyleE2EaEENS1_15EpilogueDefaultEEEEEvvEEEEvNT_6ParamsE:
        .type           _ZN7cutlass13device_kernelINS_4gemm6kernel13GemmUniversalIN4cute5tupleIJiiiiEEENS1_10collective13CollectiveMmaINS1_34MainloopSm90TmaGmmaWarpSpecializedILi2ENS5_IJNS4_1CILi2EEENSA_ILi1EEESC_EEENS1_35KernelTmaWarpSpecializedCooperativeEEENS5_IJNSA_ILi512EEENSA_ILi256EEENSA_ILi128EEEEEEaNS5_IJlSC_lEEEaSK_NS4_8TiledMMAINS4_8MMA_AtomIJNS4_4SM904GMMA27MMA_64x256x32_S32S8S8_SS_TNEEEENS4_6LayoutISD_NS5_IJSC_NSA_ILi0EEESS_EEEEENS5_IJNS4_10UnderscoreESV_SV_EEEEENS4_13SM90_TMA_LOADENS4_14ComposedLayoutINS4_7SwizzleILi3ELi4ELi3EEENS4_18smem_ptr_flag_bitsILi8EEENSR_INS5_IJNSA_ILi8EEESI_EEENS5_IJSI_SC_EEEEEEEvNS4_8identityENS4_23SM90_TMA_LOAD_MULTICASTES18_vS19_EENS_8epilogue10collective6detail29Sm90TmaWarpSpecializedAdapterINS1D_15DefaultEpilogueIaSK_SK_NS1C_6thread17LinearCombinationIaLi1EiiLNS1H_9ScaleType4KindE0ELNS_15FloatRoundStyleE2EaEENS1_15EpilogueDefaultEEEEEvvEEEEvNT_6ParamsE,@function
        .size           _ZN7cutlass13device_kernelINS_4gemm6kernel13GemmUniversalIN4cute5tupleIJiiiiEEENS1_10collective13CollectiveMmaINS1_34MainloopSm90TmaGmmaWarpSpecializedILi2ENS5_IJNS4_1CILi2EEENSA_ILi1EEESC_EEENS1_35KernelTmaWarpSpecializedCooperativeEEENS5_IJNSA_ILi512EEENSA_ILi256EEENSA_ILi128EEEEEEaNS5_IJlSC_lEEEaSK_NS4_8TiledMMAINS4_8MMA_AtomIJNS4_4SM904GMMA27MMA_64x256x32_S32S8S8_SS_TNEEEENS4_6LayoutISD_NS5_IJSC_NSA_ILi0EEESS_EEEEENS5_IJNS4_10UnderscoreESV_SV_EEEEENS4_13SM90_TMA_LOADENS4_14ComposedLayoutINS4_7SwizzleILi3ELi4ELi3EEENS4_18smem_ptr_flag_bitsILi8EEENSR_INS5_IJNSA_ILi8EEESI_EEENS5_IJSI_SC_EEEEEEEvNS4_8identityENS4_23SM90_TMA_LOAD_MULTICASTES18_vS19_EENS_8epilogue10collective6detail29Sm90TmaWarpSpecializedAdapterINS1D_15DefaultEpilogueIaSK_SK_NS1C_6thread17LinearCombinationIaLi1EiiLNS1H_9ScaleType4KindE0ELNS_15FloatRoundStyleE2EaEENS1_15EpilogueDefaultEEEEEvvEEEEvNT_6ParamsE,(.L_x_1091 - _ZN7cutlass13device_kernelINS_4gemm6kernel13GemmUniversalIN4cute5tupleIJiiiiEEENS1_10collective13CollectiveMmaINS1_34MainloopSm90TmaGmmaWarpSpecializedILi2ENS5_IJNS4_1CILi2EEENSA_ILi1EEESC_EEENS1_35KernelTmaWarpSpecializedCooperativeEEENS5_IJNSA_ILi512EEENSA_ILi256EEENSA_ILi128EEEEEEaNS5_IJlSC_lEEEaSK_NS4_8TiledMMAINS4_8MMA_AtomIJNS4_4SM904GMMA27MMA_64x256x32_S32S8S8_SS_TNEEEENS4_6LayoutISD_NS5_IJSC_NSA_ILi0EEESS_EEEEENS5_IJNS4_10UnderscoreESV_SV_EEEEENS4_13SM90_TMA_LOADENS4_14ComposedLayoutINS4_7SwizzleILi3ELi4ELi3EEENS4_18smem_ptr_flag_bitsILi8EEENSR_INS5_IJNSA_ILi8EEESI_EEENS5_IJSI_SC_EEEEEEEvNS4_8identityENS4_23SM90_TMA_LOAD_MULTICASTES18_vS19_EENS_8epilogue10collective6detail29Sm90TmaWarpSpecializedAdapterINS1D_15DefaultEpilogueIaSK_SK_NS1C_6thread17LinearCombinationIaLi1EiiLNS1H_9ScaleType4KindE0ELNS_15FloatRoundStyleE2EaEENS1_15EpilogueDefaultEEEEEvvEEEEvNT_6ParamsE)
        .other          _ZN7cutlass13device_kernelINS_4gemm6kernel13GemmUniversalIN4cute5tupleIJiiiiEEENS1_10collective13CollectiveMmaINS1_34MainloopSm90TmaGmmaWarpSpecializedILi2ENS5_IJNS4_1CILi2EEENSA_ILi1EEESC_EEENS1_35KernelTmaWarpSpecializedCooperativeEEENS5_IJNSA_ILi512EEENSA_ILi256EEENSA_ILi128EEEEEEaNS5_IJlSC_lEEEaSK_NS4_8TiledMMAINS4_8MMA_AtomIJNS4_4SM904GMMA27MMA_64x256x32_S32S8S8_SS_TNEEEENS4_6LayoutISD_NS5_IJSC_NSA_ILi0EEESS_EEEEENS5_IJNS4_10UnderscoreESV_SV_EEEEENS4_13SM90_TMA_LOADENS4_14ComposedLayoutINS4_7SwizzleILi3ELi4ELi3EEENS4_18smem_ptr_flag_bitsILi8EEENSR_INS5_IJNSA_ILi8EEESI_EEENS5_IJSI_SC_EEEEEEEvNS4_8identityENS4_23SM90_TMA_LOAD_MULTICASTES18_vS19_EENS_8epilogue10collective6detail29Sm90TmaWarpSpecializedAdapterINS1D_15DefaultEpilogueIaSK_SK_NS1C_6thread17LinearCombinationIaLi1EiiLNS1H_9ScaleType4KindE0ELNS_15FloatRoundStyleE2EaEENS1_15EpilogueDefaultEEEEEvvEEEEvNT_6ParamsE,@"STO_CUDA_ENTRY STV_DEFAULT"
_ZN7cutlass13device_kernelINS_4gemm6kernel13GemmUniversalIN4cute5tupleIJiiiiEEENS1_10collective13CollectiveMmaINS1_34MainloopSm90TmaGmmaWarpSpecializedILi2ENS5_IJNS4_1CILi2EEENSA_ILi1EEESC_EEENS1_35KernelTmaWarpSpecializedCooperativeEEENS5_IJNSA_ILi512EEENSA_ILi256EEENSA_ILi128EEEEEEaNS5_IJlSC_lEEEaSK_NS4_8TiledMMAINS4_8MMA_AtomIJNS4_4SM904GMMA27MMA_64x256x32_S32S8S8_SS_TNEEEENS4_6LayoutISD_NS5_IJSC_NSA_ILi0EEESS_EEEEENS5_IJNS4_10UnderscoreESV_SV_EEEEENS4_13SM90_TMA_LOADENS4_14ComposedLayoutINS4_7SwizzleILi3ELi4ELi3EEENS4_18smem_ptr_flag_bitsILi8EEENSR_INS5_IJNSA_ILi8EEESI_EEENS5_IJSI_SC_EEEEEEEvNS4_8identityENS4_23SM90_TMA_LOAD_MULTICASTES18_vS19_EENS_8epilogue10collective6detail29Sm90TmaWarpSpecializedAdapterINS1D_15DefaultEpilogueIaSK_SK_NS1C_6thread17LinearCombinationIaLi1EiiLNS1H_9ScaleType4KindE0ELNS_15FloatRoundStyleE2EaEENS1_15EpilogueDefaultEEEEEvvEEEEvNT_6ParamsE:
[----:B------:R-:W0:Y:S02]  /*0000*/  LDC R1, c[0x0][0x28] ;  /* 0x00000a00ff017b82 */ /* 0x000e240000000800 */
[----:B0-----:R-:W-:Y:S01]  /*0010*/  VIADD R1, R1, 0xffffe4a0 ;  /* 0xffffe4a001017836 */ /* 0x001fe20000000000 */
[----:B------:R-:W0:Y:S01]  /*0020*/  S2R R4, SR_TID.X ;  /* 0x0000000000047919 */ /* 0x000e220000002100 */
[----:B------:R-:W-:Y:S01]  /*0030*/  ELECT P0, URZ, PT ;  /* 0x00000000003f782f */ /* 0x000fe20003800000 */
[----:B------:R-:W-:Y:S01]  /*0040*/  BSSY B0, `(.L_x_0) ;  /* 0x0000015000007945 */ /* 0x000fe20003800000 */
[--C-:B0-----:R-:W-:Y:S02]  /*0050*/  SHF.R.U32.HI R0, RZ, 0x5, R4.reuse ;  /* 0x00000005ff007819 */ /* 0x101fe40000011604 */
[----:B------:R-:W-:-:S03]  /*0060*/  SHF.R.U32.HI R2, RZ, 0x7, R4 ;  /* 0x00000007ff027819 */ /* 0x000fc60000011604 */
[----:B------:R-:W0:Y:S04]  /*0070*/  SHFL.IDX PT, R3, R0, RZ, 0x1f ;  /* 0x00001fff00037589 */ /* 0x000e2800000e0000 */
[----:B------:R-:W1:Y:S01]  /*0080*/  SHFL.IDX PT, R2, R2, RZ, 0x1f ;  /* 0x00001fff02027589 */ /* 0x000e6200000e0000 */
[----:B0-----:R-:W-:Y:S02]  /*0090*/  R2UR UR9, R3 ;  /* 0x00000000030972ca */ /* 0x001fe400000e0000 */
[----:B-1----:R-:W-:-:S11]  /*00a0*/  R2UR UR5, R2 ;  /* 0x00000000020572ca */ /* 0x002fd600000e0000 */
[----:B------:R-:W-:Y:S02]  /*00b0*/  USHF.R.S32.HI UR4, URZ, 0x1f, UR9 ;  /* 0x0000001f3f047899 */ /* 0x000fe40008011409 */
[----:B------:R-:W-:Y:S02]  /*00c0*/  ISETP.NE.OR P0, PT, RZ, UR9, !P0 ;  /* 0x00000009ff007c0c */ /* 0x000fe4000c705670 */
[----:B------:R-:W-:-:S04]  /*00d0*/  ULEA.HI UR4, UR4, UR9, URZ, 0x2 ;  /* 0x0000000904047291 */ /* 0x000fc8000f8f103f */
[----:B------:R-:W-:-:S04]  /*00e0*/  ULOP3.LUT UR4, UR4, 0xfffffffc, URZ, 0xc0, !UPT ;  /* 0xfffffffc04047892 */ /* 0x000fc8000f8ec03f */
[----:B------:R-:W-:-:S03]  /*00f0*/  UIADD3 UR9, UR9, -UR4, URZ ;  /* 0x8000000409097290 */ /* 0x000fc6000fffe03f */
[----:B------:R-:W-:Y:S09]  /*0100*/  @P0 BRA `(.L_x_1) ;  /* 0x0000000000200947 */ /* 0x000ff20003800000 */
[----:B------:R-:W-:Y:S02]  /*0110*/  ULDC.64 UR6, c[0x0][0x198] ;  /* 0x0000660000067ab9 */ /* 0x000fe40000000a00 */
[----:B------:R-:W-:Y:S02]  /*0120*/  UIADD3 UR10, UP0, UR6, 0xf0, URZ ;  /* 0x000000f0060a7890 */ /* 0x000fe4000ff1e03f */
[----:B------:R-:W-:Y:S02]  /*0130*/  UIADD3 UR6, UP1, UR6, 0x1f0, URZ ;  /* 0x000001f006067890 */ /* 0x000fe4000ff3e03f */
[----:B------:R-:W-:Y:S02]  /*0140*/  UIADD3.X UR11, URZ, UR7, URZ, UP0, !UPT ;  /* 0x000000073f0b7290 */ /* 0x000fe400087fe43f */
[----:B------:R-:W-:-:S07]  /*0150*/  UIADD3.X UR7, URZ, UR7, URZ, UP1, !UPT ;  /* 0x000000073f077290 */ /* 0x000fce0008ffe43f */
[----:B------:R0:W-:Y:S02]  /*0160*/  UTMACCTL.PF [UR10] ;  /* 0x000000000a0079b9 */ /* 0x0001e40008040000 */
[----:B------:R0:W-:Y:S02]  /*0170*/  UTMACCTL.PF [UR6] ;  /* 0x00000000060079b9 */ /* 0x0001e40008040000 */
[----:B0-----:R-:W-:Y:S01]  /*0180*/  NOP ;  /* 0x0000000000007918 */ /* 0x001fe20000000000 */
.L_x_1:
[----:B------:R-:W-:Y:S05]  /*0190*/  BSYNC B0 ;  /* 0x0000000000007941 */ /* 0x000fea0003800000 */
.L_x_0:
[----:B------:R-:W0:Y:S01]  /*01a0*/  SHFL.IDX PT, R2, R0, RZ, 0x1f ;  /* 0x00001fff00027589 */ /* 0x000e2200000e0000 */
[----:B------:R-:W-:Y:S01]  /*01b0*/  UISETP.NE.AND UP0, UPT, UR9, 0x3, UPT ;  /* 0x000000030900788c */ /* 0x000fe2000bf05270 */
[----:B------:R-:W-:Y:S01]  /*01c0*/  ISETP.NE.AND P1, PT, RZ, UR5, PT ;  /* 0x00000005ff007c0c */ /* 0x000fe2000bf25270 */
[----:B------:R-:W-:Y:S02]  /*01d0*/  UIADD3 UR16, UR5, -0x1, URZ ;  /* 0xffffffff05107890 */ /* 0x000fe4000fffe03f */
[----:B------:R-:W-:Y:S02]  /*01e0*/  UISETP.EQ.OR UP0, UPT, UR9, URZ, !UP0 ;  /* 0x0000003f0900728c */ /* 0x000fe4000c702670 */
[----:B------:R-:W-:Y:S02]  /*01f0*/  UISETP.GE.U32.AND UP1, UPT, UR16, 0x2, UPT ;  /* 0x000000021000788c */ /* 0x000fe4000bf26070 */
[----:B------:R-:W-:-:S04]  /*0200*/  UISETP.EQ.AND UP0, UPT, UR5, URZ, UP0 ;  /* 0x0000003f0500728c */ /* 0x000fc80008702270 */
[----:B------:R-:W-:-:S04]  /*0210*/  USEL UR38, URZ, 0x1, !UP0 ;  /* 0x000000013f267887 */ /* 0x000fc8000c000000 */
[----:B------:R-:W-:Y:S01]  /*0220*/  USEL UR38, UR38, 0x2, UP1 ;  /* 0x0000000226267887 */ /* 0x000fe20008800000 */
[----:B0-----:R-:W-:-:S13]  /*0230*/  ISETP.NE.AND P0, PT, R2, RZ, PT ;  /* 0x000000ff0200720c */ /* 0x001fda0003f05270 */
[----:B------:R-:W-:Y:S05]  /*0240*/  @P0 BRA `(.L_x_2) ;  /* 0x0000000000480947 */ /* 0x000fea0003800000 */
[----:B------:R-:W0:Y:S01]  /*0250*/  S2UR UR8, SR_CgaCtaId ;  /* 0x00000000000879c3 */ /* 0x000e220000008800 */
[----:B------:R-:W-:Y:S01]  /*0260*/  UMOV UR4, 0x400 ;  /* 0x0000040000047882 */ /* 0x000fe20000000000 */
[----:B------:R-:W-:Y:S01]  /*0270*/  UMOV UR5, 0x1 ;  /* 0x0000000100057882 */ /* 0x000fe20000000000 */
[----:B------:R-:W-:Y:S01]  /*0280*/  UMOV UR6, 0x4 ;  /* 0x0000000400067882 */ /* 0x000fe20000000000 */
[----:B------:R-:W-:Y:S01]  /*0290*/  ELECT P0, URZ, PT ;  /* 0x00000000003f782f */ /* 0x000fe20003800000 */
[----:B------:R-:W-:-:S04]  /*02a0*/  UIADD3 UR6, -UR6, 0x100000, URZ ;  /* 0x0010000006067890 */ /* 0x000fc8000fffe13f */
[----:B------:R-:W-:Y:S02]  /*02b0*/  USHF.L.U32 UR7, UR6, 0xb, URZ ;  /* 0x0000000b06077899 */ /* 0x000fe4000800063f */
[----:B------:R-:W-:Y:S02]  /*02c0*/  USHF.L.U32 UR6, UR6, 0x1, URZ ;  /* 0x0000000106067899 */ /* 0x000fe4000800063f */
[----:B0-----:R-:W-:Y:S02]  /*02d0*/  ULEA UR8, UR8, UR4, 0x18 ;  /* 0x0000000408087291 */ /* 0x001fe4000f8ec03f */
[----:B------:R-:W-:-:S04]  /*02e0*/  UIADD3 UR4, -UR5, 0x100000, URZ ;  /* 0x0010000005047890 */ /* 0x000fc8000fffe13f */
[----:B------:R-:W-:Y:S02]  /*02f0*/  USHF.L.U32 UR5, UR4, 0xb, URZ ;  /* 0x0000000b04057899 */ /* 0x000fe4000800063f */
[----:B------:R-:W-:Y:S01]  /*0300*/  USHF.L.U32 UR4, UR4, 0x1, URZ ;  /* 0x0000000104047899 */ /* 0x000fe2000800063f */
[----:B------:R-:W0:Y:S11]  /*0310*/  FENCE.VIEW.ASYNC.S ;  /* 0x00000000000073c6 */ /* 0x000e360000000000 */
[----:B0-----:R0:W1:Y:S01]  /*0320*/  SYNCS.EXCH.64 URZ, [UR8], UR4 ;  /* 0x00000004083f75b2 */ /* 0x0010620008000100 */
[----:B------:R0:W2:Y:S01]  /*0330*/  SYNCS.EXCH.64 URZ, [UR8+0x10], UR6 ;  /* 0x00001006083f75b2 */ /* 0x0000a20008000100 */
[----:B------:R0:W3:Y:S01]  /*0340*/  SYNCS.EXCH.64 URZ, [UR8+0x8], UR4 ;  /* 0x00000804083f75b2 */ /* 0x0000e20008000100 */
[----:B------:R0:W4:Y:S01]  /*0350*/  SYNCS.EXCH.64 URZ, [UR8+0x18], UR6 ;  /* 0x00001806083f75b2 */ /* 0x0001220008000100 */
[----:B------:R-:W-:Y:S01]  /*0360*/  NOP ;  /* 0x0000000000007918 */ /* 0x000fe20000000000 */
.L_x_2:
[----:B------:R-:W5:Y:S01]  /*0370*/  S2UR UR13, SR_CTAID.X ;  /* 0x00000000000d79c3 */ /* 0x000f620000002500 */
[----:B------:R-:W-:Y:S01]  /*0380*/  SHF.R.S32.HI R3, RZ, 0x1f, R4 ;  /* 0x0000001fff037819 */ /* 0x000fe20000011404 */
[----:B------:R5:W1:Y:S01]  /*0390*/  SHFL.IDX PT, R6, R0, RZ, 0x1f ;  /* 0x00001fff00067589 */ /* 0x000a6200000e0000 */
[----:B0-----:R-:W-:Y:S01]  /*03a0*/  ULDC UR4, c[0x0][0x150] ;  /* 0x0000540000047ab9 */ /* 0x001fe20000000800 */
[----:B------:R-:W-:Y:S02]  /*03b0*/  ELECT P0, URZ, PT ;  /* 0x00000000003f782f */ /* 0x000fe40003800000 */
[----:B------:R-:W-:Y:S01]  /*03c0*/  LEA.HI R3, R3, R4, RZ, 0x7 ;  /* 0x0000000403037211 */ /* 0x000fe200078f38ff */
[----:B------:R-:W-:Y:S01]  /*03d0*/  ULDC UR5, c[0x0][0x154] ;  /* 0x0000550000057ab9 */ /* 0x000fe20000000800 */
[----:B------:R-:W-:Y:S01]  /*03e0*/  SHF.R.S32.HI R7, RZ, 0x1f, R2 ;  /* 0x0000001fff077819 */ /* 0x000fe20000011402 */
[----:B------:R-:W0:Y:S01]  /*03f0*/  S2UR UR10, SR_CTAID.Y ;  /* 0x00000000000a79c3 */ /* 0x000e220000002600 */
[----:B------:R-:W-:Y:S01]  /*0400*/  LOP3.LUT R3, R3, 0xffffff80, RZ, 0xc0, !PT ;  /* 0xffffff8003037812 */ /* 0x000fe200078ec0ff */
[----:B------:R-:W-:Y:S01]  /*0410*/  ULDC UR8, c[0x0][0x144] ;  /* 0x0000510000087ab9 */ /* 0x000fe20000000800 */
[----:B------:R-:W-:Y:S01]  /*0420*/  LEA.HI R7, R7, R2, RZ, 0x2 ;  /* 0x0000000207077211 */ /* 0x000fe200078f10ff */
[----:B------:R-:W-:Y:S01]  /*0430*/  NOP ;  /* 0x0000000000007918 */ /* 0x000fe20000000000 */
[----:B------:R-:W-:Y:S01]  /*0440*/  NOP ;  /* 0x0000000000007918 */ /* 0x000fe20000000000 */
[----:B------:R-:W-:Y:S01]  /*0450*/  IMAD.IADD R3, R4, 0x1, -R3 ;  /* 0x0000000104037824 */ /* 0x000fe200078e0a03 */
[----:B------:R-:W-:Y:S01]  /*0460*/  LOP3.LUT R7, R7, 0x3ffffffc, RZ, 0xc0, !PT ;  /* 0x3ffffffc07077812 */ /* 0x000fe200078ec0ff */
[----:B------:R-:W-:Y:S01]  /*0470*/  ULDC UR11, c[0x0][0x148] ;  /* 0x00005200000b7ab9 */ /* 0x000fe20000000800 */
[----:B------:R-:W-:-:S02]  /*0480*/  IMAD.MOV.U32 R19, RZ, RZ, 0x1 ;  /* 0x00000001ff137424 */ /* 0x000fc400078e00ff */
[----:B------:R-:W-:Y:S01]  /*0490*/  SHF.R.S32.HI R4, RZ, 0x1f, R3 ;  /* 0x0000001fff047819 */ /* 0x000fe20000011403 */
[----:B------:R-:W-:-:S03]  /*04a0*/  IMAD.IADD R2, R2, 0x1, -R7 ;  /* 0x0000000102027824 */ /* 0x000fc600078e0a07 */
[----:B------:R-:W-:Y:S02]  /*04b0*/  LEA.HI R4, R4, R3, RZ, 0x3 ;  /* 0x0000000304047211 */ /* 0x000fe400078f18ff */
[----:B-----5:R-:W-:Y:S02]  /*04c0*/  I2FP.F32.U32 R5, UR13 ;  /* 0x0000000d00057c45 */ /* 0x020fe40008201000 */
[--C-:B------:R-:W-:Y:S02]  /*04d0*/  SHF.R.S32.HI R0, RZ, 0x3, R4.reuse ;  /* 0x00000003ff007819 */ /* 0x100fe40000011404 */
[----:B-1----:R-:W-:Y:S01]  /*04e0*/  ISETP.NE.OR P0, PT, R6, RZ, !P0 ;  /* 0x000000ff0600720c */ /* 0x002fe20004705670 */
[----:B------:R-:W-:Y:S01]  /*04f0*/  FMUL R8, R5, UR4 ;  /* 0x0000000405087c20 */ /* 0x000fe20008400000 */
[----:B------:R-:W-:-:S04]  /*0500*/  SHF.R.S32.HI R5, RZ, 0x1f, R4 ;  /* 0x0000001fff057819 */ /* 0x000fc80000011404 */
[----:B------:R-:W-:Y:S01]  /*0510*/  LEA.HI R5, R5, R0, RZ, 0x2 ;  /* 0x0000000005057211 */ /* 0x000fe200078f10ff */
[----:B------:R-:W1:Y:S03]  /*0520*/  F2I.U32.TRUNC.NTZ R8, R8 ;  /* 0x0000000800087305 */ /* 0x000e66000020f000 */
[----:B------:R-:W-:-:S03]  /*0530*/  LOP3.LUT R5, R5, 0xfffffffc, RZ, 0xc0, !PT ;  /* 0xfffffffc05057812 */ /* 0x000fc600078ec0ff */
[----:B------:R-:W-:Y:S01]  /*0540*/  VOTEU.ALL UP0, P0 ;  /* 0x00000000003f7886 */ /* 0x000fe20000000000 */
[----:B------:R-:W-:Y:S01]  /*0550*/  VOTEU.ALL UP1, P0 ;  /* 0x00000000003f7886 */ /* 0x000fe20000020000 */
[----:B------:R-:W-:Y:S01]  /*0560*/  IMAD.IADD R5, R0, 0x1, -R5 ;  /* 0x0000000100057824 */ /* 0x000fe200078e0a05 */
[----:B0-----:R-:W-:Y:S02]  /*0570*/  I2FP.F32.U32 R0, UR10 ;  /* 0x0000000a00007c45 */ /* 0x001fe40008201000 */
[----:B------:R-:W0:Y:S01]  /*0580*/  @!UP0 S2UR UR7, SR_CgaCtaId ;  /* 0x00000000000789c3 */ /* 0x000e220000008800 */
[----:B------:R-:W-:Y:S01]  /*0590*/  IMAD R2, R2, 0x4, R5 ;  /* 0x0000000402027824 */ /* 0x000fe200078e0205 */
[----:B------:R-:W-:Y:S01]  /*05a0*/  @!UP0 UMOV UR6, 0x400 ;  /* 0x0000040000068882 */ /* 0x000fe20000000000 */
[----:B------:R-:W-:Y:S01]  /*05b0*/  FMUL R4, R0, UR5 ;  /* 0x0000000500047c20 */ /* 0x000fe20008400000 */
[----:B-1----:R-:W-:Y:S02]  /*05c0*/  R2UR UR4, R8 ;  /* 0x00000000080472ca */ /* 0x002fe400000e0000 */
[----:B------:R-:W-:-:S03]  /*05d0*/  LEA.HI R0, R2, R2, RZ, 0x1 ;  /* 0x0000000202007211 */ /* 0x000fc600078f08ff */
[----:B------:R-:W1:Y:S01]  /*05e0*/  F2I.U32.TRUNC.NTZ R4, R4 ;  /* 0x0000000400047305 */ /* 0x000e62000020f000 */
[----:B------:R-:W-:-:S05]  /*05f0*/  LOP3.LUT R5, R0, 0xfffffffe, RZ, 0xc0, !PT ;  /* 0xfffffffe00057812 */ /* 0x000fca00078ec0ff */
[----:B------:R-:W-:Y:S02]  /*0600*/  IMAD.IADD R5, R2, 0x1, -R5 ;  /* 0x0000000102057824 */ /* 0x000fe400078e0a05 */
[----:B------:R-:W-:-:S04]  /*0610*/  UIADD3 UR4, -UR4, URZ, URZ ;  /* 0x0000003f04047290 */ /* 0x000fc8000fffe13f */
[----:B------:R-:W-:Y:S01]  /*0620*/  UIMAD UR8, UR8, UR4, UR13 ;  /* 0x00000004080872a4 */ /* 0x000fe2000f8e020d */
[----:B-1----:R-:W-:Y:S02]  /*0630*/  R2UR UR12, R4 ;  /* 0x00000000040c72ca */ /* 0x002fe400000e0000 */
[----:B------:R-:W-:Y:S01]  /*0640*/  UMOV UR4, 0x20 ;  /* 0x0000002000047882 */ /* 0x000fe20000000000 */
[----:B------:R-:W1:Y:S02]  /*0650*/  LDC R4, c[0x0][0x140] ;  /* 0x00005000ff047b82 */ /* 0x000e640000000800 */
[----:B------:R-:W-:Y:S01]  /*0660*/  ISETP.NE.AND P3, PT, R5, UR8, PT ;  /* 0x0000000805007c0c */ /* 0x000fe2000bf65270 */
[----:B------:R-:W-:-:S04]  /*0670*/  @!UP0 UIADD3 UR4, -UR4, 0x100000, URZ ;  /* 0x0010000004048890 */ /* 0x000fc8000fffe13f */
[----:B------:R-:W-:Y:S02]  /*0680*/  @!UP0 USHF.L.U32 UR5, UR4, 0xb, URZ ;  /* 0x0000000b04058899 */ /* 0x000fe4000800063f */
[----:B------:R-:W-:Y:S01]  /*0690*/  @!UP0 USHF.L.U32 UR4, UR4, 0x1, URZ ;  /* 0x0000000104048899 */ /* 0x000fe2000800063f */
[C---:B------:R-:W-:Y:S01]  /*06a0*/  IMAD.SHL.U32 R5, R2.reuse, 0x4, RZ ;  /* 0x0000000402057824 */ /* 0x040fe200078e00ff */
[----:B0-----:R-:W-:Y:S01]  /*06b0*/  @!UP0 ULEA UR6, UR7, UR6, 0x18 ;  /* 0x0000000607068291 */ /* 0x001fe2000f8ec03f */
[----:B------:R-:W-:Y:S01]  /*06c0*/  VOTEU.ALL UP0, P0 ;  /* 0x00000000003f7886 */ /* 0x000fe20000000000 */
[----:B------:R-:W-:Y:S02]  /*06d0*/  LOP3.LUT P0, RZ, R3, 0x7, RZ, 0xc0, !PT ;  /* 0x0000000703ff7812 */ /* 0x000fe4000780c0ff */
[----:B------:R-:W-:Y:S01]  /*06e0*/  LOP3.LUT R152, R2, 0xc, R5, 0x78, !PT ;  /* 0x0000000c02987812 */ /* 0x000fe200078e7805 */
[----:B------:R-:W-:-:S03]  /*06f0*/  UIADD3 UR12, -UR12, URZ, URZ ;  /* 0x0000003f0c0c7290 */ /* 0x000fc6000fffe13f */
[C---:B------:R-:W-:Y:S02]  /*0700*/  ISETP.LT.U32.AND P0, PT, R152.reuse, 0x2, !P0 ;  /* 0x000000029800780c */ /* 0x040fe40004701070 */
[----:B------:R-:W-:Y:S01]  /*0710*/  @P3 LEA.HI R0, R152, R152, RZ, 0x1 ;  /* 0x0000009898003211 */ /* 0x000fe200078f08ff */
[----:B------:R-:W0:Y:S02]  /*0720*/  FENCE.VIEW.ASYNC.S ;  /* 0x00000000000073c6 */ /* 0x000e240000000000 */
[----:B0-----:R-:W0:Y:S01]  /*0730*/  @!UP0 SYNCS.EXCH.64 URZ, [UR6+0x30], UR4 ;  /* 0x00003004063f85b2 */ /* 0x001e220008000100 */
[----:B------:R-:W-:Y:S02]  /*0740*/  @P3 SHF.R.S32.HI R0, RZ, 0x1, R0 ;  /* 0x00000001ff003819 */ /* 0x000fe40000011400 */
[----:B-1----:R-:W-:Y:S01]  /*0750*/  ISETP.EQ.U32.AND P2, PT, R4, 0x1, PT ;  /* 0x000000010400780c */ /* 0x002fe20003f42070 */
[----:B------:R1:W0:Y:S01]  /*0760*/  @!UP1 SYNCS.EXCH.64 URZ, [UR6+0x38], UR4 ;  /* 0x00003804063f95b2 */ /* 0x0002220008000100 */
[----:B------:R-:W-:Y:S01]  /*0770*/  NOP ;  /* 0x0000000000007918 */ /* 0x000fe20000000000 */
[----:B-1----:R-:W-:-:S06]  /*0780*/  UIMAD UR4, UR11, UR12, UR10 ;  /* 0x0000000c0b0472a4 */ /* 0x002fcc000f8e020a */
[----:B------:R-:W-:Y:S02]  /*0790*/  @P3 ISETP.NE.AND P4, PT, R0, UR4, PT ;  /* 0x0000000400003c0c */ /* 0x000fe4000bf85270 */
[----:B------:R-:W-:Y:S02]  /*07a0*/  SEL R0, RZ, 0x1, !P0 ;  /* 0x00000001ff007807 */ /* 0x000fe40004000000 */
[----:B------:R-:W-:-:S04]  /*07b0*/  @P3 SEL R19, RZ, 0x1, P4 ;  /* 0x00000001ff133807 */ /* 0x000fc80002000000 */
[----:B------:R-:W-:Y:S01]  /*07c0*/  LOP3.LUT R19, R19, R0, RZ, 0xc0, !PT ;  /* 0x0000000013137212 */ /* 0x000fe200078ec0ff */
[----:B------:R-:W-:Y:S06]  /*07d0*/  @!P2 BRA `(.L_x_3) ;  /* 0x000000000008a947 */ /* 0x000fec0003800000 */
[----:B0-234-:R-:W-:Y:S01]  /*07e0*/  UCGABAR_ARV ;  /* 0x00000000000079c7 */ /* 0x01dfe20008000000 */
[----:B------:R-:W-:Y:S05]  /*07f0*/  BRA `(.L_x_4) ;  /* 0x0000000000047947 */ /* 0x000fea0003800000 */
.L_x_3:
[----:B0-234-:R-:W-:Y:S01]  /*0800*/  NOP ;  /* 0x0000000000007918 */ /* 0x01dfe20000000000 */
.L_x_4:
[----:B------:R-:W-:Y:S01]  /*0810*/  ULDC UR4, c[0x0][0x65c] ;  /* 0x0001970000047ab9 */ /* 0x000fe20000000800 */
[----:B------:R-:W-:Y:S01]  /*0820*/  UMOV UR5, URZ ;  /* 0x0000003f00057c82 */ /* 0x000fe20008000000 */
[----:B------:R-:W-:-:S03]  /*0830*/  UISETP.NE.AND UP0, UPT, UR4, 0x1, UPT ;  /* 0x000000010400788c */ /* 0x000fc6000bf05270 */
[----:B------:R-:W-:Y:S01]  /*0840*/  UMOV UR4, UR13 ;  /* 0x0000000d00047c82 */ /* 0x000fe20008000000 */
[----:B------:R-:W-:Y:S02]  /*0850*/  UP2UR UR39, UPR, URZ, 0x1 ;  /* 0x000000013f277883 */ /* 0x000fe40008000000 */
[----:B------:R-:W-:Y:S02]  /*0860*/  PLOP3.LUT P0, PT, PT, PT, UP0, 0x80, 0x0 ;  /* 0x000000000000781c */ /* 0x000fe40003f0f008 */
[----:B------:R-:W-:Y:S02]  /*0870*/  PLOP3.LUT P3, PT, PT, PT, UP0, 0x80, 0x0 ;  /* 0x000000000000781c */ /* 0x000fe40003f6f008 */
[----:B------:R-:W-:Y:S01]  /*0880*/  PLOP3.LUT P5, PT, PT, PT, UP0, 0x80, 0x0 ;  /* 0x000000000000781c */ /* 0x000fe20003faf008 */
[----:B------:R-:W-:Y:S01]  /*0890*/  @UP0 ULDC UR14, c[0x0][0x10] ;  /* 0x00000400000e0ab9 */ /* 0x000fe20000000800 */
[----:B------:R-:W-:Y:S01]  /*08a0*/  @UP0 UMOV UR6, UR10 ;  /* 0x0000000a00060c82 */ /* 0x000fe20008000000 */
[----:B------:R-:W-:Y:S01]  /*08b0*/  @UP0 UMOV UR7, URZ ;  /* 0x0000003f00070c82 */ /* 0x000fe20008000000 */
[----:B------:R-:W-:Y:S01]  /*08c0*/  PLOP3.LUT P4, PT, PT, PT, UP0, 0x80, 0x0 ;  /* 0x000000000000781c */ /* 0x000fe20003f8f008 */
[----:B------:R-:W-:-:S03]  /*08d0*/  @UP0 UIMAD.WIDE.U32 UR14, UR13, UR14, UR6 ;  /* 0x0000000e0d0e02a5 */ /* 0x000fc6000f8e0006 */
[----:B------:R-:W-:Y:S01]  /*08e0*/  @!UP0 ULDC UR7, c[0x0][0xc] ;  /* 0x0000030000078ab9 */ /* 0x000fe20000000800 */
[----:B------:R-:W-:Y:S01]  /*08f0*/  @UP0 UMOV UR6, URZ ;  /* 0x0000003f00060c82 */ /* 0x000fe20008000000 */
[----:B------:R-:W-:Y:S01]  /*0900*/  @!UP0 UIMAD.WIDE.U32 UR4, UR10, UR7, UR4 ;  /* 0x000000070a0482a5 */ /* 0x000fe2000f8e0004 */
[----:B------:R-:W-:Y:S01]  /*0910*/  IMAD.U32 R2, RZ, RZ, UR14 ;  /* 0x0000000eff027e24 */ /* 0x000fe2000f8e00ff */
[----:B------:R-:W-:Y:S02]  /*0920*/  @UP0 UIADD3 UR6, UR15, UR6, URZ ;  /* 0x000000060f060290 */ /* 0x000fe4000fffe03f */
[----:B------:R-:W-:Y:S02]  /*0930*/  IMAD.U32 R3, RZ, RZ, UR15 ;  /* 0x0000000fff037e24 */ /* 0x000fe4000f8e00ff */
[----:B------:R-:W-:Y:S01]  /*0940*/  @P0 IMAD.MOV.U32 R7, RZ, RZ, R2 ;  /* 0x000000ffff070224 */ /* 0x000fe200078e0002 */
[----:B------:R-:W-:Y:S01]  /*0950*/  MOV R2, UR4 ;  /* 0x0000000400027c02 */ /* 0x000fe20008000f00 */
[----:B------:R-:W-:-:S02]  /*0960*/  IMAD.U32 R5, RZ, RZ, UR5 ;  /* 0x00000005ff057e24 */ /* 0x000fc4000f8e00ff */
[----:B------:R-:W-:Y:S02]  /*0970*/  @P3 IMAD.U32 R6, RZ, RZ, UR6 ;  /* 0x00000006ff063e24 */ /* 0x000fe4000f8e00ff */
[----:B------:R-:W-:Y:S02]  /*0980*/  @!P5 IMAD.MOV.U32 R6, RZ, RZ, R5 ;  /* 0x000000ffff06d224 */ /* 0x000fe400078e0005 */
[----:B------:R-:W-:Y:S02]  /*0990*/  @!P4 IMAD.MOV.U32 R7, RZ, RZ, R2 ;  /* 0x000000ffff07c224 */ /* 0x000fe400078e0002 */
[----:B------:R-:W-:Y:S01]  /*09a0*/  IMAD.U32 R3, RZ, RZ, UR5 ;  /* 0x00000005ff037e24 */ /* 0x000fe2000f8e00ff */
[----:B------:R0:W-:Y:S01]  /*09b0*/  STL [R1+0x638], R6 ;  /* 0x0006380601007387 */ /* 0x0001e20000100800 */
[----:B------:R-:W-:-:S03]  /*09c0*/  IMAD.U32 R4, RZ, RZ, UR4 ;  /* 0x00000004ff047e24 */ /* 0x000fc6000f8e00ff */
[----:B------:R0:W-:Y:S01]  /*09d0*/  STL [R1+0x63c], R7 ;  /* 0x00063c0701007387 */ /* 0x0001e20000100800 */
[----:B------:R-:W-:Y:S05]  /*09e0*/  @!P2 BRA `(.L_x_5) ;  /* 0x00000000000ca947 */ /* 0x000fea0003800000 */
[----:B------:R-:W-:Y:S01]  /*09f0*/  UCGABAR_WAIT ;  /* 0x0000000000007dc7 */ /* 0x000fe20008000000 */
[----:B------:R-:W-:Y:S01]  /*0a00*/  CCTL.IVALL ;  /* 0x00000000ff00798f */ /* 0x000fe20002000000 */
[----:B------:R-:W-:Y:S05]  /*0a10*/  BRA `(.L_x_6) ;  /* 0x0000000000047947 */ /* 0x000fea0003800000 */
.L_x_5:
[----:B------:R-:W-:Y:S06]  /*0a20*/  BAR.SYNC.DEFER_BLOCKING 0x0 ;  /* 0x0000000000007b1d */ /* 0x000fec0000010000 */
.L_x_6:
[----:B------:R-:W-:Y:S05]  /*0a30*/  @!P1 BRA `(.L_x_7) ;  /* 0x000003e400449947 */ /* 0x000fea0003800000 */
[----:B------:R-:W-:-:S06]  /*0a40*/  UISETP.GT.U32.AND UP0, UPT, UR16, 0x1, UPT ;  /* 0x000000011000788c */ /* 0x000fcc000bf04070 */
[----:B------:R-:W-:-:S13]  /*0a50*/  PLOP3.LUT P0, PT, PT, PT, UP0, 0x80, 0x0 ;  /* 0x000000000000781c */ /* 0x000fda0003f0f008 */
[----:B------:R-:W-:Y:S05]  /*0a60*/  @P0 EXIT ;  /* 0x000000000000094d */ /* 0x000fea0003800000 */
[----:B------:R-:W-:Y:S01]  /*0a70*/  ULDC.64 UR4, c[0x0][0x650] ;  /* 0x0001940000047ab9 */ /* 0x000fe20000000a00 */
[----:B------:R-:W-:Y:S01]  /*0a80*/  UMOV UR49, 0xffffffff ;  /* 0xffffffff00317882 */ /* 0x000fe20000000000 */
[----:B------:R-:W-:Y:S01]  /*0a90*/  ISETP.GE.U32.AND P0, PT, R7, UR4, PT ;  /* 0x0000000407007c0c */ /* 0x000fe2000bf06070 */
[----:B------:R-:W-:Y:S01]  /*0aa0*/  UMOV UR40, 0xffffffff ;  /* 0xffffffff00287882 */ /* 0x000fe20000000000 */
[----:B------:R-:W-:Y:S01]  /*0ab0*/  UMOV UR41, 0xffffffff ;  /* 0xffffffff00297882 */ /* 0x000fe20000000000 */
[----:B------:R-:W-:Y:S02]  /*0ac0*/  PRMT R0, RZ, 0x7610, R0 ;  /* 0x00007610ff007816 */ /* 0x000fe40000000000 */
[----:B------:R-:W-:-:S13]  /*0ad0*/  ISETP.GE.U32.AND.EX P0, PT, R6, UR5, PT, P0 ;  /* 0x0000000506007c0c */ /* 0x000fda000bf06100 */
[----:B------:R-:W-:Y:S05]  /*0ae0*/  @P0 BRA `(.L_x_8) ;  /* 0x0000000400480947 */ /* 0x000fea0003800000 */
[----:B------:R-:W-:Y:S01]  /*0af0*/  ULDC.64 UR16, c[0x0][0x628] ;  /* 0x00018a0000107ab9 */ /* 0x000fe20000000a00 */
[C---:B------:R-:W-:Y:S01]  /*0b00*/  R2UR UR19, R7.reuse ;  /* 0x00000000071372ca */ /* 0x040fe200000e0000 */
[----:B------:R-:W-:Y:S01]  /*0b10*/  ULDC UR18, c[0x0][0x630] ;  /* 0x00018c0000127ab9 */ /* 0x000fe20000000800 */
[----:B------:R-:W-:Y:S02]  /*0b20*/  ISETP.NE.U32.AND P0, PT, RZ, UR16, PT ;  /* 0x00000010ff007c0c */ /* 0x000fe4000bf05070 */
[----:B------:R-:W-:Y:S02]  /*0b30*/  R2UR UR4, R7 ;  /* 0x00000000070472ca */ /* 0x000fe400000e0000 */
[----:B------:R-:W-:Y:S02]  /*0b40*/  ISETP.NE.AND.EX P0, PT, RZ, UR17, PT, P0 ;  /* 0x00000011ff007c0c */ /* 0x000fe4000bf05300 */
[----:B------:R-:W-:-:S11]  /*0b50*/  R2UR UR5, R6 ;  /* 0x00000000060572ca */ /* 0x000fd600000e0000 */
[----:B------:R-:W-:Y:S05]  /*0b60*/  @!P0 BRA `(.L_x_9) ;  /* 0x0000000000308947 */ /* 0x000fea0003800000 */
[----:B------:R-:W-:Y:S01]  /*0b70*/  R2UR UR4, R7 ;  /* 0x00000000070472ca */ /* 0x000fe200000e0000 */
[----:B------:R-:W-:Y:S01]  /*0b80*/  ULDC UR9, c[0x0][0x634] ;  /* 0x00018d0000097ab9 */ /* 0x000fe20000000800 */
[----:B------:R-:W-:-:S11]  /*0b90*/  R2UR UR13, R6 ;  /* 0x00000000060d72ca */ /* 0x000fd600000e0000 */
[----:B------:R-:W-:-:S04]  /*0ba0*/  UIADD3 UR9, UP0, UR4, UR9, URZ ;  /* 0x0000000904097290 */ /* 0x000fc8000ff1e03f */
[----:B------:R-:W-:-:S04]  /*0bb0*/  UIADD3.X UR13, URZ, UR13, URZ, UP0, !UPT ;  /* 0x0000000d3f0d7290 */ /* 0x000fc800087fe43f */
[----:B------:R-:W-:-:S04]  /*0bc0*/  UIMAD.WIDE.U32 UR4, UR13, UR16, URZ ;  /* 0x000000100d0472a5 */ /* 0x000fc8000f8e003f */
[----:B------:R-:W-:Y:S02]  /*0bd0*/  UIMAD.WIDE.U32 UR6, UP0, UR9, UR17, UR4 ;  /* 0x00000011090672a5 */ /* 0x000fe4000f800004 */
[----:B------:R-:W-:Y:S02]  /*0be0*/  UIMAD.WIDE.U32 UR4, UR9, UR16, URZ ;  /* 0x00000010090472a5 */ /* 0x000fe4000f8e003f */
[----:B------:R-:W-:Y:S02]  /*0bf0*/  UIADD3.X UR15, URZ, URZ, URZ, UP0, !UPT ;  /* 0x0000003f3f0f7290 */ /* 0x000fe400087fe43f */
[----:B------:R-:W-:Y:S01]  /*0c00*/  UIADD3 URZ, UP0, UR5, UR6, URZ ;  /* 0x00000006053f7290 */ /* 0x000fe2000ff1e03f */
[----:B------:R-:W-:-:S03]  /*0c10*/  UMOV UR14, UR7 ;  /* 0x00000007000e7c82 */ /* 0x000fc60008000000 */
[----:B------:R-:W-:-:S12]  /*0c20*/  UIMAD.WIDE.U32.X UR4, UR13, UR17, UR14, UP0 ;  /* 0x000000110d0472a5 */ /* 0x000fd800080e040e */
.L_x_9:
[----:B------:R-:W-:Y:S01]  /*0c30*/  USHF.R.U64 UR41, UR4, UR18, UR5 ;  /* 0x0000001204297299 */ /* 0x000fe20008001205 */
[----:B------:R-:W-:Y:S01]  /*0c40*/  R2UR UR7, R6 ;  /* 0x00000000060772ca */ /* 0x000fe200000e0000 */
[----:B------:R-:W-:Y:S02]  /*0c50*/  USHF.R.U32.HI UR4, URZ, UR18, UR5 ;  /* 0x000000123f047299 */ /* 0x000fe40008011605 */
[----:B------:R-:W-:Y:S01]  /*0c60*/  UIADD3 UR5, UP0, URZ, -UR41, URZ ;  /* 0x800000293f057290 */ /* 0x000fe2000ff1e03f */
[----:B------:R-:W-:Y:S01]  /*0c70*/  ULDC.64 UR14, c[0x0][0x620] ;  /* 0x00018800000e7ab9 */ /* 0x000fe20000000a00 */
[----:B------:R-:W-:Y:S02]  /*0c80*/  UMOV UR6, UR19 ;  /* 0x0000001300067c82 */ /* 0x000fe40008000000 */
[----:B------:R-:W-:Y:S01]  /*0c90*/  UIADD3.X UR4, URZ, ~UR4, URZ, UP0, !UPT ;  /* 0x800000043f047290 */ /* 0x000fe200087fe43f */
[----:B------:R-:W-:Y:S01]  /*0ca0*/  ULDC UR9, c[0x0][0x618] ;  /* 0x0001860000097ab9 */ /* 0x000fe20000000800 */
[----:B------:R-:W-:-:S02]  /*0cb0*/  UIMAD UR12, UR11, UR12, UR10 ;  /* 0x0000000c0b0c72a4 */ /* 0x000fc4000f8e020a */
[----:B------:R-:W-:Y:S02]  /*0cc0*/  UIMAD UR4, UR4, UR14, URZ ;  /* 0x0000000e040472a4 */ /* 0x000fe4000f8e023f */
[----:B------:R-:W-:Y:S02]  /*0cd0*/  UIMAD.WIDE.U32 UR6, UR5, UR14, UR6 ;  /* 0x0000000e050672a5 */ /* 0x000fe4000f8e0006 */
[----:B------:R-:W-:Y:S01]  /*0ce0*/  UIMAD UR4, UR5, UR15, UR4 ;  /* 0x0000000f050472a4 */ /* 0x000fe2000f8e0204 */
[----:B------:R-:W-:Y:S01]  /*0cf0*/  ULDC UR10, c[0x0][0x608] ;  /* 0x00018200000a7ab9 */ /* 0x000fe20000000800 */
[----:B------:R-:W-:Y:S02]  /*0d00*/  ULDC UR18, c[0x0][0x658] ;  /* 0x0001960000127ab9 */ /* 0x000fe40000000800 */
[----:B------:R-:W-:Y:S01]  /*0d10*/  UIADD3 UR7, UR7, UR4, URZ ;  /* 0x0000000407077290 */ /* 0x000fe2000fffe03f */
[----:B------:R-:W-:Y:S02]  /*0d20*/  UMOV UR11, 0xffffffff ;  /* 0xffffffff000b7882 */ /* 0x000fe40000000000 */
[----:B------:R-:W-:Y:S01]  /*0d30*/  ULDC.64 UR4, c[0x0][0x640] ;  /* 0x0001900000047ab9 */ /* 0x000fe20000000a00 */
[----:B------:R-:W-:Y:S01]  /*0d40*/  USHF.R.U64 UR16, UR6, UR9, UR7 ;  /* 0x0000000906107299 */ /* 0x000fe20008001207 */
[----:B------:R-:W-:Y:S01]  /*0d50*/  ISETP.NE.U32.AND P0, PT, RZ, UR4, PT ;  /* 0x00000004ff007c0c */ /* 0x000fe2000bf05070 */
[----:B------:R-:W-:-:S02]  /*0d60*/  USHF.R.U32.HI UR7, URZ, UR9, UR7 ;  /* 0x000000093f077299 */ /* 0x000fc40008011607 */
[----:B------:R-:W-:Y:S01]  /*0d70*/  USHF.L.U32 UR6, UR11, UR18, URZ ;  /* 0x000000120b067299 */ /* 0x000fe2000800063f */
[----:B------:R-:W-:Y:S01]  /*0d80*/  ISETP.NE.AND.EX P0, PT, RZ, UR5, PT, P0 ;  /* 0x00000005ff007c0c */ /* 0x000fe2000bf05300 */
[----:B------:R-:W-:Y:S02]  /*0d90*/  USHF.R.U64 UR22, UR16, UR10, UR7 ;  /* 0x0000000a10167299 */ /* 0x000fe40008001207 */
[----:B------:R-:W-:Y:S02]  /*0da0*/  USHF.R.U32.HI UR7, URZ, UR10, UR7 ;  /* 0x0000000a3f077299 */ /* 0x000fe40008011607 */
[----:B------:R-:W-:Y:S02]  /*0db0*/  UISETP.NE.AND UP1, UPT, UR39, URZ, UPT ;  /* 0x0000003f2700728c */ /* 0x000fe4000bf25270 */
[----:B------:R-:W-:Y:S01]  /*0dc0*/  USHF.R.U64 UR23, UR22, UR18, UR7 ;  /* 0x0000001216177299 */ /* 0x000fe20008001207 */
[----:B------:R-:W-:Y:S01]  /*0dd0*/  ULDC UR17, c[0x0][0x600] ;  /* 0x0001800000117ab9 */ /* 0x000fe20000000800 */
[----:B------:R-:W-:-:S02]  /*0de0*/  ULOP3.LUT UR13, URZ, UR6, URZ, 0x33, !UPT ;  /* 0x000000063f0d7292 */ /* 0x000fc4000f8e333f */
[----:B------:R-:W-:Y:S02]  /*0df0*/  UIADD3 UR15, UR17, -0x1, URZ ;  /* 0xffffffff110f7890 */ /* 0x000fe4000fffe03f */
[----:B------:R-:W-:Y:S02]  /*0e00*/  USEL UR12, UR8, UR12, !UP1 ;  /* 0x0000000c080c7287 */ /* 0x000fe4000c800000 */
[----:B------:R-:W-:Y:S01]  /*0e10*/  USHF.R.U32.HI UR7, URZ, UR18, UR7 ;  /* 0x000000123f077299 */ /* 0x000fe20008011607 */
[----:B------:R-:W-:Y:S01]  /*0e20*/  ULDC UR19, c[0x0][0x648] ;  /* 0x0001920000137ab9 */ /* 0x000fe20000000800 */
[----:B------:R-:W-:Y:S01]  /*0e30*/  ULDC UR20, c[0x0][0x638] ;  /* 0x00018e0000147ab9 */ /* 0x000fe20000000800 */
[----:B------:R-:W-:Y:S01]  /*0e40*/  UMOV UR21, 0x1 ;  /* 0x0000000100157882 */ /* 0x000fe20000000000 */
[----:B------:R-:W-:Y:S01]  /*0e50*/  UMOV UR6, UR23 ;  /* 0x0000001700067c82 */ /* 0x000fe20008000000 */
[----:B------:R-:W-:Y:S07]  /*0e60*/  @!P0 BRA `(.L_x_10) ;  /* 0x0000000000308947 */ /* 0x000fee0003800000 */
[----:B------:R-:W-:Y:S02]  /*0e70*/  ULDC UR10, c[0x0][0x64c] ;  /* 0x00019300000a7ab9 */ /* 0x000fe40000000800 */
        /* <DEDUP_REMOVED lines=8> */
[----:B------:R-:W-:-:S07]  /*0f00*/  UIMAD.WIDE.U32.X UR4, UR14, UR5, UR10, UP0 ;  /* 0x000000050e0472a5 */ /* 0x000fce00080e040a */
[----:B------:R-:W-:Y:S01]  /*0f10*/  UMOV UR6, UR4 ;  /* 0x0000000400067c82 */ /* 0x000fe20008000000 */
[----:B------:R-:W-:-:S05]  /*0f20*/  UMOV UR7, UR5 ;  /* 0x0000000500077c82 */ /* 0x000fca0008000000 */
.L_x_10:
[----:B------:R-:W-:Y:S01]  /*0f30*/  USHF.R.U64 UR5, UR6, UR19, UR7 ;  /* 0x0000001306057299 */ /* 0x000fe20008001207 */
[----:B------:R-:W-:Y:S01]  /*0f40*/  IMAD.MOV.U32 R0, RZ, RZ, 0x1 ;  /* 0x00000001ff007424 */ /* 0x000fe200078e00ff */
[----:B------:R-:W-:Y:S02]  /*0f50*/  USHF.L.U32 UR4, UR21, UR18, URZ ;  /* 0x0000001215047299 */ /* 0x000fe4000800063f */
[----:B------:R-:W-:Y:S02]  /*0f60*/  ULOP3.LUT UR13, UR22, UR13, URZ, 0xc0, !UPT ;  /* 0x0000000d160d7292 */ /* 0x000fe4000f8ec03f */
[----:B------:R-:W-:Y:S02]  /*0f70*/  UIADD3 UR6, -UR5, URZ, URZ ;  /* 0x0000003f05067290 */ /* 0x000fe4000fffe13f */
[----:B------:R-:W-:Y:S02]  /*0f80*/  UIMAD UR13, UR4, UR5, UR13 ;  /* 0x00000005040d72a4 */ /* 0x000fe4000f8e020d */
[----:B------:R-:W-:-:S02]  /*0f90*/  ULOP3.LUT UR15, UR16, UR15, URZ, 0xc0, !UPT ;  /* 0x0000000f100f7292 */ /* 0x000fc4000f8ec03f */
[----:B------:R-:W-:Y:S01]  /*0fa0*/  UIMAD UR4, UR6, UR20, UR23 ;  /* 0x00000014060472a4 */ /* 0x000fe2000f8e0217 */
[----:B------:R-:W-:Y:S01]  /*0fb0*/  ULDC UR5, c[0x0][0x610] ;  /* 0x0001840000057ab9 */ /* 0x000fe20000000800 */
[----:B------:R-:W-:Y:S02]  /*0fc0*/  UISETP.NE.AND UP0, UPT, UR39, URZ, UPT ;  /* 0x0000003f2700728c */ /* 0x000fe4000bf05270 */
[----:B------:R-:W-:Y:S02]  /*0fd0*/  UIMAD UR12, UR13, UR5, UR12 ;  /* 0x000000050d0c72a4 */ /* 0x000fe4000f8e020c */
[----:B------:R-:W-:-:S04]  /*0fe0*/  UIMAD UR4, UR4, UR17, UR15 ;  /* 0x00000011040472a4 */ /* 0x000fc8000f8e020f */
[----:B------:R-:W-:Y:S02]  /*0ff0*/  USEL UR40, UR4, UR12, !UP0 ;  /* 0x0000000c04287287 */ /* 0x000fe4000c000000 */
[----:B------:R-:W-:-:S12]  /*1000*/  USEL UR49, UR12, UR4, !UP0 ;  /* 0x000000040c317287 */ /* 0x000fd8000c000000 */
.L_x_8:
[----:B------:R-:W-:-:S08]  /*1010*/  NOP ;  /* 0x0000000000007918 */ /* 0x000fd00000000000 */
[----:B------:R-:W1:Y:S02]  /*1020*/  USETMAXREG.TRY_ALLOC.CTAPOOL UP0, 0xf0 ;  /* 0x000000f0000079c8 */ /* 0x000e640008000600 */
[----:B-1----:R-:W-:-:S13]  /*1030*/  PLOP3.LUT P0, PT, PT, PT, UP0, 0x80, 0x0 ;  /* 0x000000000000781c */ /* 0x002fda0003f0f008 */
[----:B------:R-:W-:Y:S05]  /*1040*/  @!P0 BRA `(.L_x_8) ;  /* 0xfffffffc00f08947 */ /* 0x000fea000383ffff */
[----:B------:R-:W-:Y:S01]  /*1050*/  ULDC.64 UR4, c[0x0][0x598] ;  /* 0x0001660000047ab9 */ /* 0x000fe20000000a00 */
[----:B------:R-:W-:Y:S01]  /*1060*/  ULDC.64 UR50, c[0x0][0x208] ;  /* 0x0000820000327ab9 */ /* 0x000fe20000000a00 */
[----:B------:R-:W-:-:S04]  /*1070*/  ISETP.NE.U32.AND P0, PT, RZ, UR4, PT ;  /* 0x00000004ff007c0c */ /* 0x000fc8000bf05070 */
[----:B------:R-:W-:-:S13]  /*1080*/  ISETP.NE.AND.EX P0, PT, RZ, UR5, PT, P0 ;  /* 0x00000005ff007c0c */ /* 0x000fda000bf05300 */
[----:B------:R-:W-:Y:S05]  /*1090*/  @!P0 BRA `(.L_x_11) ;  /* 0x00000000001c8947 */ /* 0x000fea0003800000 */
[----:B------:R-:W1:Y:S02]  /*10a0*/  LDC.64 R2, c[0x0][0x598] ;  /* 0x00016600ff027b82 */ /* 0x000e640000000a00 */
[----:B-1----:R-:W2:Y:S02]  /*10b0*/  LDG.E.64 R2, desc[UR50][R2.64] ;  /* 0x0000003202027981 */ /* 0x002ea4000c1e1b00 */
[----:B--2---:R-:W-:-:S04]  /*10c0*/  ISETP.NE.U32.AND P0, PT, R2, RZ, PT ;  /* 0x000000ff0200720c */ /* 0x004fc80003f05070 */
[----:B------:R-:W-:-:S13]  /*10d0*/  ISETP.NE.AND.EX P0, PT, R3, RZ, PT, P0 ;  /* 0x000000ff0300720c */ /* 0x000fda0003f05300 */
[----:B------:R-:W-:Y:S05]  /*10e0*/  @!P0 BRA `(.L_x_11) ;  /* 0x0000000000088947 */ /* 0x000fea0003800000 */
[----:B------:R1:W5:Y:S01]  /*10f0*/  LD.E R17, desc[UR50][R2.64] ;  /* 0x0000003202117980 */ /* 0x000362000c101900 */
[----:B------:R-:W-:Y:S05]  /*1100*/  BRA `(.L_x_12) ;  /* 0x0000000000247947 */ /* 0x000fea0003800000 */
.L_x_11:
[----:B------:R-:W-:Y:S02]  /*1110*/  ULDC.64 UR4, c[0x0][0x588] ;  /* 0x0001620000047ab9 */ /* 0x000fe40000000a00 */
[----:B------:R-:W-:-:S04]  /*1120*/  ISETP.NE.U32.AND P0, PT, RZ, UR4, PT ;  /* 0x00000004ff007c0c */ /* 0x000fc8000bf05070 */
[----:B------:R-:W-:-:S13]  /*1130*/  ISETP.NE.AND.EX P0, PT, RZ, UR5, PT, P0 ;  /* 0x00000005ff007c0c */ /* 0x000fda000bf05300 */
[----:B------:R-:W-:Y:S05]  /*1140*/  @!P0 BRA `(.L_x_13) ;  /* 0x00000000000c8947 */ /* 0x000fea0003800000 */
[----:B------:R-:W1:Y:S02]  /*1150*/  LDC.64 R2, c[0x0][0x588] ;  /* 0x00016200ff027b82 */ /* 0x000e640000000a00 */
[----:B-1----:R2:W5:Y:S01]  /*1160*/  LDG.E R17, desc[UR50][R2.64] ;  /* 0x0000003202117981 */ /* 0x002562000c1e1900 */
[----:B------:R-:W-:Y:S05]  /*1170*/  BRA `(.L_x_12) ;  /* 0x0000000000087947 */ /* 0x000fea0003800000 */
.L_x_13:
[----:B------:R-:W-:Y:S02]  /*1180*/  ULDC UR4, c[0x0][0x580] ;  /* 0x0001600000047ab9 */ /* 0x000fe40000000800 */
[----:B------:R-:W-:-:S07]  /*1190*/  IMAD.U32 R17, RZ, RZ, UR4 ;  /* 0x00000004ff117e24 */ /* 0x000fce000f8e00ff */
.L_x_12:
[----:B------:R-:W-:Y:S02]  /*11a0*/  ULDC.64 UR4, c[0x0][0x5a0] ;  /* 0x0001680000047ab9 */ /* 0x000fe40000000a00 */
[----:B------:R-:W-:-:S04]  /*11b0*/  ISETP.NE.U32.AND P0, PT, RZ, UR4, PT ;  /* 0x00000004ff007c0c */ /* 0x000fc8000bf05070 */
[----:B------:R-:W-:-:S13]  /*11c0*/  ISETP.NE.AND.EX P0, PT, RZ, UR5, PT, P0 ;  /* 0x00000005ff007c0c */ /* 0x000fda000bf05300 */
[----:B------:R-:W-:Y:S05]  /*11d0*/  @!P0 BRA `(.L_x_14) ;  /* 0x00000000001c8947 */ /* 0x000fea0003800000 */
[----:B-12---:R-:W1:Y:S02]  /*11e0*/  LDC.64 R2, c[0x0][0x5a0] ;  /* 0x00016800ff027b82 */ /* 0x006e640000000a00 */
[----:B-1----:R-:W2:Y:S02]  /*11f0*/  LDG.E.64 R2, desc[UR50][R2.64] ;  /* 0x0000003202027981 */ /* 0x002ea4000c1e1b00 */
[----:B--2---:R-:W-:-:S04]  /*1200*/  ISETP.NE.U32.AND P0, PT, R2, RZ, PT ;  /* 0x000000ff0200720c */ /* 0x004fc80003f05070 */
[----:B------:R-:W-:-:S13]  /*1210*/  ISETP.NE.AND.EX P0, PT, R3, RZ, PT, P0 ;  /* 0x000000ff0300720c */ /* 0x000fda0003f05300 */
[----:B------:R-:W-:Y:S05]  /*1220*/  @!P0 BRA `(.L_x_14) ;  /* 0x0000000000088947 */ /* 0x000fea0003800000 */
[----:B------:R1:W5:Y:S01]  /*1230*/  LD.E R18, desc[UR50][R2.64] ;  /* 0x0000003202127980 */ /* 0x000362000c101900 */
[----:B------:R-:W-:Y:S05]  /*1240*/  BRA `(.L_x_15) ;  /* 0x0000000000247947 */ /* 0x000fea0003800000 */
.L_x_14:
[----:B------:R-:W-:Y:S02]  /*1250*/  ULDC.64 UR4, c[0x0][0x590] ;  /* 0x0001640000047ab9 */ /* 0x000fe40000000a00 */
[----:B------:R-:W-:-:S04]  /*1260*/  ISETP.NE.U32.AND P0, PT, RZ, UR4, PT ;  /* 0x00000004ff007c0c */ /* 0x000fc8000bf05070 */
[----:B------:R-:W-:-:S13]  /*1270*/  ISETP.NE.AND.EX P0, PT, RZ, UR5, PT, P0 ;  /* 0x00000005ff007c0c */ /* 0x000fda000bf05300 */
[----:B------:R-:W-:Y:S05]  /*1280*/  @!P0 BRA `(.L_x_16) ;  /* 0x00000000000c8947 */ /* 0x000fea0003800000 */
[----:B-12---:R-:W1:Y:S02]  /*1290*/  LDC.64 R2, c[0x0][0x590] ;  /* 0x00016400ff027b82 */ /* 0x006e640000000a00 */
[----:B-1----:R2:W5:Y:S01]  /*12a0*/  LDG.E R18, desc[UR50][R2.64] ;  /* 0x0000003202127981 */ /* 0x002562000c1e1900 */
[----:B------:R-:W-:Y:S05]  /*12b0*/  BRA `(.L_x_15) ;  /* 0x0000000000087947 */ /* 0x000fea0003800000 */
.L_x_16:
[----:B------:R-:W-:Y:S02]  /*12c0*/  ULDC UR4, c[0x0][0x584] ;  /* 0x0001610000047ab9 */ /* 0x000fe40000000800 */
[----:B------:R-:W-:-:S07]  /*12d0*/  IMAD.U32 R18, RZ, RZ, UR4 ;  /* 0x00000004ff127e24 */ /* 0x000fce000f8e00ff */
.L_x_15:
[----:B------:R-:W-:-:S13]  /*12e0*/  LOP3.LUT P0, RZ, R0, 0xff, RZ, 0xc0, !PT ;  /* 0x000000ff00ff7812 */ /* 0x000fda000780c0ff */
[----:B------:R-:W-:Y:S05]  /*12f0*/  @!P0 EXIT ;  /* 0x000000000000894d */ /* 0x000fea0003800000 */
[----:B------:R-:W-:Y:S01]  /*1300*/  ULDC UR4, c[0x0][0x28c] ;  /* 0x0000a30000047ab9 */ /* 0x000fe20000000800 */
[----:B------:R-:W-:Y:S01]  /*1310*/  ULDC.64 UR6, c[0x0][0x5c8] ;  /* 0x0001720000067ab9 */ /* 0x000fe20000000a00 */
[----:B------:R-:W-:Y:S02]  /*1320*/  UIADD3 UR4, UR4, 0x7f, URZ ;  /* 0x0000007f04047890 */ /* 0x000fe4000fffe03f */
[----:B------:R-:W-:Y:S02]  /*1330*/  USHF.L.U64.HI UR42, UR6, 0x7, UR7 ;  /* 0x00000007062a7899 */ /* 0x000fe40008010207 */
[----:B------:R-:W-:Y:S02]  /*1340*/  USHF.R.S32.HI UR5, URZ, 0x1f, UR4 ;  /* 0x0000001f3f057899 */ /* 0x000fe40008011404 */
[----:B------:R-:W-:Y:S02]  /*1350*/  USHF.L.U32 UR43, UR6, 0x7, URZ ;  /* 0x00000007062b7899 */ /* 0x000fe4000800063f */
[----:B------:R-:W-:-:S02]  /*1360*/  ULEA.HI UR5, UR5, UR4, URZ, 0x7 ;  /* 0x0000000405057291 */ /* 0x000fc4000f8f383f */
[----:B------:R-:W-:Y:S02]  /*1370*/  USHF.L.U64.HI UR44, UR6, 0x3, UR7 ;  /* 0x00000003062c7899 */ /* 0x000fe40008010207 */
[----:B------:R-:W-:Y:S02]  /*1380*/  USHF.L.U32 UR45, UR6, 0x3, URZ ;  /* 0x00000003062d7899 */ /* 0x000fe4000800063f */
[----:B------:R-:W-:Y:S02]  /*1390*/  USHF.L.U64.HI UR46, UR6, 0x8, UR7 ;  /* 0x00000008062e7899 */ /* 0x000fe40008010207 */
[----:B------:R-:W-:Y:S02]  /*13a0*/  USHF.L.U32 UR47, UR6, 0x8, URZ ;  /* 0x00000008062f7899 */ /* 0x000fe4000800063f */
[----:B------:R-:W-:Y:S01]  /*13b0*/  USHF.R.S32.HI UR48, URZ, 0x7, UR5 ;  /* 0x000000073f307899 */ /* 0x000fe20008011405 */
[----:B------:R-:W-:Y:S01]  /*13c0*/  UMOV UR36, URZ ;  /* 0x0000003f00247c82 */ /* 0x000fe20008000000 */
[----:B------:R-:W-:-:S10]  /*13d0*/  UMOV UR37, URZ ;  /* 0x0000003f00257c82 */ /* 0x000fd40008000000 */
.L_x_1060:
[----:B------:R-:W3:Y:S01]  /*13e0*/  S2R R0, SR_TID.X ;  /* 0x0000000000007919 */ /* 0x000ee20000002100 */
[----:B------:R-:W4:Y:S01]  /*13f0*/  S2UR UR7, SR_CgaCtaId ;  /* 0x00000000000779c3 */ /* 0x000f220000008800 */
[----:B------:R-:W-:Y:S02]  /*1400*/  UMOV UR6, 0x400 ;  /* 0x0000040000067882 */ /* 0x000fe40000000000 */
[----:B----4-:R-:W-:Y:S01]  /*1410*/  ULEA UR6, UR7, UR6, 0x18 ;  /* 0x0000000607067291 */ /* 0x010fe2000f8ec03f */
[----:B---3--:R-:W-:-:S04]  /*1420*/  LOP3.LUT R0, R0, 0x80, RZ, 0xc0, !PT ;  /* 0x0000008000007812 */ /* 0x008fc800078ec0ff */
[----:B------:R-:W-:-:S06]  /*1430*/  SHF.R.U32.HI R0, RZ, 0x7, R0 ;  /* 0x00000007ff007819 */ /* 0x000fcc0000011600 */
[----:B------:R-:W3:Y:S02]  /*1440*/  SHFL.IDX PT, R0, R0, RZ, 0x1f ;  /* 0x00001fff00007589 */ /* 0x000ee400000e0000 */
[----:B---3--:R-:W-:-:S13]  /*1450*/  R2UR UR4, R0 ;  /* 0x00000000000472ca */ /* 0x008fda00000e0000 */
[----:B------:R-:W-:-:S04]  /*1460*/  ULEA.HI UR5, UR4, UR4, URZ, 0x1 ;  /* 0x0000000404057291 */ /* 0x000fc8000f8f083f */
[----:B------:R-:W-:-:S04]  /*1470*/  ULOP3.LUT UR5, UR5, 0x7fffe, URZ, 0xc0, !UPT ;  /* 0x0007fffe05057892 */ /* 0x000fc8000f8ec03f */
[----:B------:R-:W-:-:S03]  /*1480*/  UIADD3 UR5, UR4, -UR5, URZ ;  /* 0x8000000504057290 */ /* 0x000fc6000fffe03f */
[----:B------:R-:W-:Y:S01]  /*1490*/  ULDC UR4, c[0x0][0x28c] ;  /* 0x0000a30000047ab9 */ /* 0x000fe20000000800 */
[----:B------:R-:W-:Y:S01]  /*14a0*/  ULEA UR5, UR5, UR6, 0xd ;  /* 0x0000000605057291 */ /* 0x000fe2000f8e683f */
[----:B------:R-:W-:-:S03]  /*14b0*/  ISETP.LT.AND P0, PT, RZ, UR4, PT ;  /* 0x00000004ff007c0c */ /* 0x000fc6000bf01270 */
[----:B------:R-:W-:-:S04]  /*14c0*/  UIADD3 UR5, UR5, 0x100, URZ ;  /* 0x0000010005057890 */ /* 0x000fc8000fffe03f */
[----:B------:R-:W-:-:S04]  /*14d0*/  USHF.R.U32.HI UR5, URZ, 0x4, UR5 ;  /* 0x000000043f057899 */ /* 0x000fc80008011605 */
[----:B------:R-:W-:Y:S02]  /*14e0*/  ULOP3.LUT UR52, UR5, 0x3fff, URZ, 0xc0, !UPT ;  /* 0x00003fff05347892 */ /* 0x000fe4000f8ec03f */
[----:B0----5:R-:W-:Y:S10]  /*14f0*/  @P0 BRA `(.L_x_17) ;  /* 0x0000000000400947 */ /* 0x021ff40003800000 */
[----:B------:R-:W-:Y:S01]  /*1500*/  MOV R0, 0x0 ;  /* 0x0000000000007802 */ /* 0x000fe20000000f00 */
[----:B------:R-:W-:Y:S01]  /*1510*/  ULDC.64 UR4, c[0x4][0x68] ;  /* 0x01001a0000047ab9 */ /* 0x000fe20000000a00 */
[----:B------:R-:W-:Y:S01]  /*1520*/  ULDC.64 UR6, c[0x4][0x8] ;  /* 0x0100020000067ab9 */ /* 0x000fe20000000a00 */
[----:B------:R-:W-:Y:S01]  /*1530*/  IMAD.U32 R4, RZ, RZ, UR4 ;  /* 0x00000004ff047e24 */ /* 0x000fe2000f8e00ff */
[----:B-12---:R1:W2:Y:S01]  /*1540*/  LDC.64 R2, c[0x4][R0] ;  /* 0x0100000000027b82 */ /* 0x0062a20000000a00 */
[----:B------:R-:W-:Y:S01]  /*1550*/  IMAD.U32 R5, RZ, RZ, UR5 ;  /* 0x00000005ff057e24 */ /* 0x000fe2000f8e00ff */
[----:B------:R-:W-:Y:S01]  /*1560*/  ULDC.64 UR4, c[0x4][0x70] ;  /* 0x01001c0000047ab9 */ /* 0x000fe20000000a00 */
[----:B------:R-:W-:Y:S01]  /*1570*/  MOV R10, UR6 ;  /* 0x00000006000a7c02 */ /* 0x000fe20008000f00 */
[----:B0-----:R-:W-:Y:S02]  /*1580*/  IMAD.U32 R6, RZ, RZ, UR4 ;  /* 0x00000004ff067e24 */ /* 0x001fe4000f8e00ff */
[----:B------:R-:W-:-:S02]  /*1590*/  IMAD.U32 R7, RZ, RZ, UR5 ;  /* 0x00000005ff077e24 */ /* 0x000fc4000f8e00ff */
[----:B------:R-:W-:Y:S02]  /*15a0*/  IMAD.U32 R11, RZ, RZ, UR7 ;  /* 0x00000007ff0b7e24 */ /* 0x000fe4000f8e00ff */
[----:B------:R-:W-:Y:S02]  /*15b0*/  IMAD.MOV.U32 R8, RZ, RZ, 0x1e1 ;  /* 0x000001e1ff087424 */ /* 0x000fe400078e00ff */
[----:B------:R-:W-:Y:S02]  /*15c0*/  IMAD.MOV.U32 R12, RZ, RZ, 0x1 ;  /* 0x00000001ff0c7424 */ /* 0x000fe400078e00ff */
[----:B-1----:R-:W-:-:S07]  /*15d0*/  IMAD.MOV.U32 R13, RZ, RZ, RZ ;  /* 0x000000ffff0d7224 */ /* 0x002fce00078e00ff */
[----:B------:R-:W-:-:S07]  /*15e0*/  LEPC R20, `(.L_x_17) ;  /* 0x000000001014794e */ /* 0x000fce0000000000 */
[----:B--2--5:R-:W-:Y:S05]  /*15f0*/  CALL.ABS.NOINC R2 ;  /* 0x0000000002007343 */ /* 0x024fea0003c00000 */
.L_x_17:
[----:B------:R-:W-:-:S06]  /*1600*/  ULOP3.LUT UR4, UR38, 0x1, URZ, 0xfc, !UPT ;  /* 0x0000000126047892 */ /* 0x000fcc000f8efc3f */
[----:B------:R-:W-:-:S05]  /*1610*/  IMAD.U32 R0, RZ, RZ, UR4 ;  /* 0x00000004ff007e24 */ /* 0x000fca000f8e00ff */
[----:B------:R-:W-:-:S13]  /*1620*/  ISETP.NE.AND P0, PT, R0, 0x3, PT ;  /* 0x000000030000780c */ /* 0x000fda0003f05270 */
[----:B------:R-:W-:Y:S05]  /*1630*/  @!P0 BRA `(.L_x_18) ;  /* 0x0000000000048947 */ /* 0x000fea0003800000 */
[----:B------:R-:W-:Y:S01]  /*1640*/  BPT.TRAP 0x1 ;  /* 0x000000040000795c */ /* 0x000fe20000300000 */
.L_x_18:
[----:B------:R-:W3:Y:S01]  /*1650*/  S2UR UR5, SR_CgaCtaId ;  /* 0x00000000000579c3 */ /* 0x000ee20000008800 */
[----:B------:R-:W-:Y:S01]  /*1660*/  UMOV UR4, 0x400 ;  /* 0x0000040000047882 */ /* 0x000fe20000000000 */
[----:B-12---:R-:W-:Y:S02]  /*1670*/  IMAD.U32 R2, RZ, RZ, UR36 ;  /* 0x00000024ff027e24 */ /* 0x006fe4000f8e00ff */
[----:B------:R-:W-:-:S03]  /*1680*/  IMAD.U32 R3, RZ, RZ, UR37 ;  /* 0x00000025ff037e24 */ /* 0x000fc6000f8e00ff */
[----:B------:R-:W-:Y:S01]  /*1690*/  SHF.L.U32 R2, R2, 0x1f, RZ ;  /* 0x0000001f02027819 */ /* 0x000fe200000006ff */
[----:B---3--:R-:W-:-:S06]  /*16a0*/  ULEA UR4, UR5, UR4, 0x18 ;  /* 0x0000000405047291 */ /* 0x008fcc000f8ec03f */
[----:B------:R-:W-:-:S04]  /*16b0*/  IMAD.U32 R0, RZ, RZ, UR4 ;  /* 0x00000004ff007e24 */ /* 0x000fc8000f8e00ff */
[----:B------:R-:W-:-:S04]  /*16c0*/  IMAD R3, R3, 0x8, R0 ;  /* 0x0000000803037824 */ /* 0x000fc800078e0200 */
[----:B------:R1:W2:Y:S01]  /*16d0*/  SYNCS.PHASECHK.TRANS64.TRYWAIT P1, [R3+URZ], R2 ;  /* 0x00000002030075a7 */ /* 0x0002a2000802017f */
[----:B------:R-:W-:Y:S05]  /*16e0*/  @!P0 BRA `(.L_x_19) ;  /* 0x0000000000048947 */ /* 0x000fea0003800000 */
[----:B------:R-:W-:Y:S01]  /*16f0*/  BPT.TRAP 0x1 ;  /* 0x000000040000795c */ /* 0x000fe20000300000 */
.L_x_19:
[----:B--2---:R-:W-:Y:S05]  /*1700*/  @P1 BRA `(.L_x_20) ;  /* 0x0000000000081947 */ /* 0x004fea0003800000 */
[----:B------:R-:W2:Y:S02]  /*1710*/  SYNCS.PHASECHK.TRANS64.TRYWAIT P1, [R3+URZ], R2 ;  /* 0x00000002030075a7 */ /* 0x000ea4000802017f */
[----:B--2---:R-:W-:Y:S05]  /*1720*/  @!P1 BRA `(.L_x_21) ;  /* 0x000003ec00949947 */ /* 0x004fea0003800000 */
.L_x_20:
[----:B------:R-:W-:-:S04]  /*1730*/  UISETP.LT.AND UP0, UPT, UR48, 0x1, UPT ;  /* 0x000000013000788c */ /* 0x000fc8000bf01270 */
[----:B------:R-:W-:-:S06]  /*1740*/  USEL UR4, UR48, 0x1, UP0 ;  /* 0x0000000130047887 */ /* 0x000fcc0008000000 */
[----:B-12---:R-:W-:Y:S01]  /*1750*/  IMAD.U32 R2, RZ, RZ, UR4 ;  /* 0x00000004ff027e24 */ /* 0x006fe2000f8e00ff */
[----:B------:R-:W-:Y:S05]  /*1760*/  WARPSYNC.ALL ;  /* 0x0000000000007948 */ /* 0x000fea0003800000 */
[----:B------:R-:W-:-:S04]  /*1770*/  IADD3 R2, -R2, UR48, RZ ;  /* 0x0000003002027c10 */ /* 0x000fc8000fffe1ff */
[----:B------:R-:W-:Y:S02]  /*1780*/  ISETP.GE.AND P1, PT, R2, 0x1, PT ;  /* 0x000000010200780c */ /* 0x000fe40003f26270 */
[----:B------:R-:W-:Y:S01]  /*1790*/  R2UR UR4, R0 ;  /* 0x00000000000472ca */ /* 0x000fe200000e0000 */
[----:B------:R-:W-:Y:S01]  /*17a0*/  ULOP3.LUT UR8, UR52, 0x10000, URZ, 0xfc, !UPT ;  /* 0x0001000034087892 */ /* 0x000fe2000f8efc3f */
[----:B------:R-:W-:Y:S01]  /*17b0*/  WARPGROUP.ARRIVE ;  /* 0x00000000000079c5 */ /* 0x000fe20000000000 */
[----:B------:R-:W-:Y:S01]  /*17c0*/  UMOV UR5, 0x40000040 ;  /* 0x4000004000057882 */ /* 0x000fe20000000000 */
[----:B------:R-:W-:Y:S01]  /*17d0*/  UMOV UR7, 0x40000040 ;  /* 0x4000004000077882 */ /* 0x000fe20000000000 */
[----:B------:R-:W-:Y:S01]  /*17e0*/  ULEA UR10, UR37, UR8, 0xc ;  /* 0x00000008250a7291 */ /* 0x000fe2000f8e603f */
[----:B------:R-:W-:Y:S04]  /*17f0*/  STL [R1+0x1158], R152 ;  /* 0x0011589801007387 */ /* 0x000fe80000100800 */
[----:B------:R-:W-:Y:S03]  /*1800*/  STL [R1+0xb08], R19 ;  /* 0x000b081301007387 */ /* 0x000fe60000100800 */
[----:B------:R-:W-:Y:S01]  /*1810*/  UIADD3 UR4, UR4, 0x20100, URZ ;  /* 0x0002010004047890 */ /* 0x000fe2000fffe03f */
[----:B-----5:R-:W-:Y:S03]  /*1820*/  STL [R1+0xb04], R18 ;  /* 0x000b041201007387 */ /* 0x020fe60000100800 */
[----:B------:R-:W-:Y:S01]  /*1830*/  USHF.R.U32.HI UR4, URZ, 0x4, UR4 ;  /* 0x000000043f047899 */ /* 0x000fe20008011604 */
[----:B------:R-:W-:Y:S03]  /*1840*/  STL [R1+0xb00], R17 ;  /* 0x000b001101007387 */ /* 0x000fe60000100800 */
[----:B------:R-:W-:Y:S01]  /*1850*/  ULOP3.LUT UR4, UR4, 0x3fff, URZ, 0xc0, !UPT ;  /* 0x00003fff04047892 */ /* 0x000fe2000f8ec03f */
[----:B------:R-:W-:Y:S03]  /*1860*/  STL [R1+0xafc], R16 ;  /* 0x000afc1001007387 */ /* 0x000fe60000100800 */
[----:B------:R-:W-:Y:S01]  /*1870*/  ULOP3.LUT UR9, UR4, 0x10000, URZ, 0xfc, !UPT ;  /* 0x0001000004097892 */ /* 0x000fe2000f8efc3f */
[----:B------:R-:W-:Y:S02]  /*1880*/  STL [R1+0xaf8], R2 ;  /* 0x000af80201007387 */ /* 0x000fe40000100800 */
[----:B------:R-:W-:Y:S01]  /*1890*/  UMOV UR4, UR10 ;  /* 0x0000000a00047c82 */ /* 0x000fe20008000000 */
[----:B------:R-:W-:Y:S01]  /*18a0*/  ULEA UR11, UR37, UR9, 0xb ;  /* 0x00000009250b7291 */ /* 0x000fe2000f8e583f */
[----:B------:R-:W-:Y:S06]  /*18b0*/  STL [R1+0xb0c], R0 ;  /* 0x000b0c0001007387 */ /* 0x000fec0000100800 */
[----:B------:R-:W-:-:S02]  /*18c0*/  UMOV UR6, UR11 ;  /* 0x0000000b00067c82 */ /* 0x000fc40008000000 */
[----:B------:R-:W-:Y:S01]  /*18d0*/  IGMMA.64x256x32.S8.S8 R24, gdesc[UR4], RZ, !UPT, gsb0 ;  /* 0x06600000041879f1 */ /* 0x000fe2000c0410ff */
[----:B------:R-:W-:Y:S01]  /*18e0*/  UIADD3 UR4, UR10, 0x400, URZ ;  /* 0x000004000a047890 */ /* 0x000fe2000fffe03f */
[----:B------:R-:W-:Y:S01]  /*18f0*/  UMOV UR5, 0x40000040 ;  /* 0x4000004000057882 */ /* 0x000fe20000000000 */
[----:B------:R-:W-:Y:S02]  /*1900*/  WARPGROUP.DEPBAR.LE gsb0, 0x0 ;  /* 0x00008000000079c5 */ /* 0x000fe40000010000 */
[----:B------:R-:W-:Y:S04]  /*1910*/  STL.64 [R1+0x400], R24 ;  /* 0x0004001801007387 */ /* 0x000fe80000100a00 */
        /* <DEDUP_REMOVED lines=62> */
[----:B------:R1:W-:Y:S02]  /*1d00*/  STL.64 [R1+0x5f8], R150 ;  /* 0x0005f89601007387 */ /* 0x0003e40000100a00 */
[----:B-1----:R-:W-:-:S06]  /*1d10*/  WARPGROUP.ARRIVE ;  /* 0x00000000000079c5 */ /* 0x002fcc0000000000 */
        /* <DEDUP_REMOVED lines=73> */
[----:B------:R-:W-:Y:S01]  /*21b0*/  STL.64 [R1], R24 ;  /* 0x0000001801007387 */ /* 0x000fe20000100a00 */
[----:B------:R-:W-:Y:S01]  /*21c0*/  IMAD.MOV.U32 R235, RZ, RZ, R45 ;  /* 0x000000ffffeb7224 */ /* 0x000fe200078e002d */
[----:B------:R-:W-:Y:S01]  /*21d0*/  MOV R233, R47 ;  /* 0x0000002f00e97202 */ /* 0x000fe20000000f00 */
[----:B------:R-:W-:Y:S01]  /*21e0*/  IMAD.MOV.U32 R234, RZ, RZ, R46 ;  /* 0x000000ffffea7224 */ /* 0x000fe200078e002e */
[----:B------:R-:W-:Y:S01]  /*21f0*/  STL.64 [R1+0x8], R26 ;  /* 0x0000081a01007387 */ /* 0x000fe20000100a00 */
        /* <DEDUP_REMOVED lines=32> */
[----:B------:R-:W-:-:S02]  /*2400*/  IMAD.MOV.U32 R215, RZ, RZ, R65 ;  /* 0x000000ffffd77224 */ /* 0x000fc400078e0041 */
[----:B------:R-:W-:Y:S01]  /*2410*/  IMAD.MOV.U32 R214, RZ, RZ, R66 ;  /* 0x000000ffffd67224 */ /* 0x000fe200078e0042 */
[----:B------:R1:W-:Y:S01]  /*2420*/  STL [R1+0x50], R44 ;  /* 0x0000502c01007387 */ /* 0x0003e20000100800 */
[----:B------:R-:W-:Y:S02]  /*2430*/  IMAD.MOV.U32 R213, RZ, RZ, R67 ;  /* 0x000000ffffd57224 */ /* 0x000fe400078e0043 */
[----:B------:R-:W-:Y:S02]  /*2440*/  IMAD.MOV.U32 R212, RZ, RZ, R68 ;  /* 0x000000ffffd47224 */ /* 0x000fe400078e0044 */
[----:B------:R-:W-:Y:S02]  /*2450*/  IMAD.MOV.U32 R211, RZ, RZ, R69 ;  /* 0x000000ffffd37224 */ /* 0x000fe400078e0045 */
[----:B------:R-:W-:Y:S02]  /*2460*/  IMAD.MOV.U32 R210, RZ, RZ, R70 ;  /* 0x000000ffffd27224 */ /* 0x000fe400078e0046 */
[----:B------:R-:W-:-:S02]  /*2470*/  IMAD.MOV.U32 R209, RZ, RZ, R71 ;  /* 0x000000ffffd17224 */ /* 0x000fc400078e0047 */
[----:B------:R-:W-:Y:S02]  /*2480*/  IMAD.MOV.U32 R208, RZ, RZ, R72 ;  /* 0x000000ffffd07224 */ /* 0x000fe400078e0048 */
        /* <DEDUP_REMOVED lines=66> */
[----:B0-----:R-:W-:Y:S02]  /*28b0*/  IMAD.MOV.U32 R7, RZ, RZ, R145 ;  /* 0x000000ffff077224 */ /* 0x001fe400078e0091 */
[----:B------:R-:W-:Y:S02]  /*28c0*/  IMAD.MOV.U32 R6, RZ, RZ, R146 ;  /* 0x000000ffff067224 */ /* 0x000fe400078e0092 */
[----:B------:R-:W-:Y:S02]  /*28d0*/  IMAD.MOV.U32 R5, RZ, RZ, R147 ;  /* 0x000000ffff057224 */ /* 0x000fe400078e0093 */
[----:B------:R-:W-:Y:S02]  /*28e0*/  IMAD.MOV.U32 R4, RZ, RZ, R148 ;  /* 0x000000ffff047224 */ /* 0x000fe400078e0094 */
[----:B------:R-:W-:-:S02]  /*28f0*/  IMAD.MOV.U32 R3, RZ, RZ, R149 ;  /* 0x000000ffff037224 */ /* 0x000fc400078e0095 */
[----:B------:R-:W-:Y:S02]  /*2900*/  IMAD.MOV.U32 R2, RZ, RZ, R150 ;  /* 0x000000ffff027224 */ /* 0x000fe400078e0096 */
[----:B-1----:R-:W-:-:S06]  /*2910*/  WARPGROUP.ARRIVE ;  /* 0x00000000000079c5 */ /* 0x002fcc0000000000 */
[----:B------:R-:W-:Y:S03]  /*2920*/  IGMMA.64x256x32.S8.S8 R24, gdesc[UR4], RZ, !UPT, gsb0 ;  /* 0x06600000041879f1 */ /* 0x000fe6000c0410ff */
        /* <DEDUP_REMOVED lines=64> */
[----:B------:R0:W-:Y:S04]  /*2d30*/  STL.64 [R1+0x1160], R24 ;  /* 0x0011601801007387 */ /* 0x0001e80000100a00 */
[----:B0-----:R-:W2:Y:S04]  /*2d40*/  LDL.LU R24, [R1+0x400] ;  /* 0x0004000001187983 */ /* 0x001ea80000300800 */
[----:B------:R-:W2:Y:S04]  /*2d50*/  LDL.LU R25, [R1+0x404] ;  /* 0x0004040001197983 */ /* 0x000ea80000300800 */
        /* <DEDUP_REMOVED lines=125> */
[----:B------:R-:W2:Y:S01]  /*3530*/  LDL.LU R151, [R1+0x5fc] ;  /* 0x0005fc0001977983 */ /* 0x000ea20000300800 */
[----:B------:R-:W-:-:S02]  /*3540*/  UIADD3 UR4, UR10, 0x2, URZ ;  /* 0x000000020a047890 */ /* 0x000fc4000fffe03f */
[----:B------:R-:W-:Y:S01]  /*3550*/  UIADD3 UR6, UR11, 0x2, URZ ;  /* 0x000000020b067890 */ /* 0x000fe2000fffe03f */
[----:B------:R-:W-:Y:S01]  /*3560*/  UMOV UR5, 0x40000040 ;  /* 0x4000004000057882 */ /* 0x000fe20000000000 */
[----:B------:R-:W-:Y:S01]  /*3570*/  UMOV UR7, 0x40000040 ;  /* 0x4000004000077882 */ /* 0x000fe20000000000 */
[----:B--2---:R-:W-:-:S06]  /*3580*/  WARPGROUP.ARRIVE ;  /* 0x00000000000079c5 */ /* 0x004fcc0000000000 */
[----:B------:R-:W-:Y:S03]  /*3590*/  IGMMA.64x256x32.S8.S8 R24, gdesc[UR4], R24, gsb0 ;  /* 0x06600000041879f1 */ /* 0x000fe60008041018 */
[----:B------:R-:W-:Y:S02]  /*35a0*/  WARPGROUP.DEPBAR.LE gsb0, 0x0 ;  /* 0x00008000000079c5 */ /* 0x000fe40000010000 */
[----:B------:R0:W-:Y:S04]  /*35b0*/  STL.64 [R1+0x400], R24 ;  /* 0x0004001801007387 */ /* 0x0001e80000100a00 */
        /* <DEDUP_REMOVED lines=63> */
[----:B0-----:R-:W4:Y:S04]  /*39b0*/  LDL.LU R24, [R1] ;  /* 0x0000000001187983 */ /* 0x001f280000300800 */
[----:B------:R-:W4:Y:S04]  /*39c0*/  LDL.LU R25, [R1+0x4] ;  /* 0x0000040001197983 */ /* 0x000f280000300800 */
[----:B-1----:R-:W4:Y:S04]  /*39d0*/  LDL.LU R26, [R1+0x8] ;  /* 0x00000800011a7983 */ /* 0x002f280000300800 */
[----:B------:R-:W4:Y:S04]  /*39e0*/  LDL.LU R27, [R1+0xc] ;  /* 0x00000c00011b7983 */ /* 0x000f280000300800 */
[----:B--2---:R-:W2:Y:S04]  /*39f0*/  LDL.LU R28, [R1+0x10] ;  /* 0x00001000011c7983 */ /* 0x004ea80000300800 */
[----:B------:R-:W2:Y:S04]  /*3a00*/  LDL.LU R29, [R1+0x14] ;  /* 0x00001400011d7983 */ /* 0x000ea80000300800 */
[----:B---3--:R-:W3:Y:S04]  /*3a10*/  LDL.LU R30, [R1+0x18] ;  /* 0x00001800011e7983 */ /* 0x008ee80000300800 */
[----:B------:R-:W3:Y:S04]  /*3a20*/  LDL.LU R31, [R1+0x1c] ;  /* 0x00001c00011f7983 */ /* 0x000ee80000300800 */
[----:B----4-:R-:W4:Y:S04]  /*3a30*/  LDL.LU R32, [R1+0x20] ;  /* 0x0000200001207983 */ /* 0x010f280000300800 */
[----:B------:R-:W4:Y:S04]  /*3a40*/  LDL.LU R33, [R1+0x24] ;  /* 0x0000240001217983 */ /* 0x000f280000300800 */
[----:B------:R-:W2:Y:S04]  /*3a50*/  LDL.LU R34, [R1+0x28] ;  /* 0x0000280001227983 */ /* 0x000ea80000300800 */
[----:B------:R-:W2:Y:S04]  /*3a60*/  LDL.LU R35, [R1+0x2c] ;  /* 0x00002c0001237983 */ /* 0x000ea80000300800 */
[----:B------:R-:W3:Y:S04]  /*3a70*/  LDL.LU R36, [R1+0x30] ;  /* 0x0000300001247983 */ /* 0x000ee80000300800 */
[----:B------:R-:W3:Y:S04]  /*3a80*/  LDL.LU R37, [R1+0x34] ;  /* 0x0000340001257983 */ /* 0x000ee80000300800 */
[----:B------:R-:W4:Y:S04]  /*3a90*/  LDL.LU R38, [R1+0x38] ;  /* 0x0000380001267983 */ /* 0x000f280000300800 */
[----:B------:R-:W4:Y:S04]  /*3aa0*/  LDL.LU R39, [R1+0x3c] ;  /* 0x00003c0001277983 */ /* 0x000f280000300800 */
[----:B------:R-:W2:Y:S04]  /*3ab0*/  LDL.LU R40, [R1+0x40] ;  /* 0x0000400001287983 */ /* 0x000ea80000300800 */
[----:B------:R-:W2:Y:S04]  /*3ac0*/  LDL.LU R41, [R1+0x44] ;  /* 0x0000440001297983 */ /* 0x000ea80000300800 */
[----:B------:R-:W3:Y:S04]  /*3ad0*/  LDL.LU R42, [R1+0x48] ;  /* 0x00004800012a7983 */ /* 0x000ee80000300800 */
[----:B------:R-:W3:Y:S04]  /*3ae0*/  LDL.LU R43, [R1+0x4c] ;  /* 0x00004c00012b7983 */ /* 0x000ee80000300800 */
[----:B------:R-:W4:Y:S01]  /*3af0*/  LDL.LU R44, [R1+0x50] ;  /* 0x00005000012c7983 */ /* 0x000f220000300800 */
[----:B------:R-:W-:Y:S01]  /*3b00*/  IMAD.MOV.U32 R150, RZ, RZ, R2 ;  /* 0x000000ffff967224 */ /* 0x000fe200078e0002 */
[----:B------:R-:W-:Y:S01]  /*3b10*/  MOV R148, R4 ;  /* 0x0000000400947202 */ /* 0x000fe20000000f00 */
[----:B------:R-:W-:Y:S01]  /*3b20*/  IMAD.MOV.U32 R151, RZ, RZ, R0 ;  /* 0x000000ffff977224 */ /* 0x000fe200078e0000 */
[----:B------:R-:W-:Y:S01]  /*3b30*/  MOV R135, R17 ;  /* 0x0000001100877202 */ /* 0x000fe20000000f00 */
        /* <DEDUP_REMOVED lines=26> */
[----:B------:R-:W-:Y:S01]  /*3ce0*/  STL.64 [R1+0x1528], R138 ;  /* 0x0015288a01007387 */ /* 0x000fe20000100a00 */
[----:B------:R-:W-:Y:S02]  /*3cf0*/  IMAD.MOV.U32 R132, RZ, RZ, R20 ;  /* 0x000000ffff847224 */ /* 0x000fe400078e0014 */
[----:B------:R-:W-:Y:S01]  /*3d00*/  IMAD.MOV.U32 R133, RZ, RZ, R19 ;  /* 0x000000ffff857224 */ /* 0x000fe200078e0013 */
[----:B------:R-:W-:Y:S01]  /*3d10*/  STL.64 [R1+0x1520], R136 ;  /* 0x0015208801007387 */ /* 0x000fe20000100a00 */
[----:B------:R-:W-:Y:S02]  /*3d20*/  IMAD.MOV.U32 R130, RZ, RZ, R22 ;  /* 0x000000ffff827224 */ /* 0x000fe400078e0016 */
        /* <DEDUP_REMOVED lines=119> */
[----:B------:R-:W-:-:S03]  /*44a0*/  IMAD.MOV.U32 R45, RZ, RZ, R235 ;  /* 0x000000ffff2d7224 */ /* 0x000fc600078e00eb */
[----:B------:R-:W-:Y:S04]  /*44b0*/  STL.64 [R1+0x13d8], R54 ;  /* 0x0013d83601007387 */ /* 0x000fe80000100a00 */
[----:B------:R-:W-:Y:S04]  /*44c0*/  STL.64 [R1+0x13d0], R52 ;  /* 0x0013d03401007387 */ /* 0x000fe80000100a00 */
[----:B------:R-:W-:Y:S04]  /*44d0*/  STL.64 [R1+0x13c8], R50 ;  /* 0x0013c83201007387 */ /* 0x000fe80000100a00 */
[----:B------:R-:W-:Y:S04]  /*44e0*/  STL.64 [R1+0x13c0], R48 ;  /* 0x0013c03001007387 */ /* 0x000fe80000100a00 */
[----:B------:R-:W-:Y:S04]  /*44f0*/  STL.64 [R1+0x13b8], R46 ;  /* 0x0013b82e01007387 */ /* 0x000fe80000100a00 */
[----:B----4-:R-:W-:Y:S04]  /*4500*/  STL.64 [R1+0x13b0], R44 ;  /* 0x0013b02c01007387 */ /* 0x010fe80000100a00 */
[----:B---3--:R-:W-:Y:S04]  /*4510*/  STL.64 [R1+0x13a8], R42 ;  /* 0x0013a82a01007387 */ /* 0x008fe80000100a00 */
[----:B--2---:R-:W-:Y:S04]  /*4520*/  STL.64 [R1+0x13a0], R40 ;  /* 0x0013a02801007387 */ /* 0x004fe80000100a00 */
        /* <DEDUP_REMOVED lines=8> */
[----:B0-----:R-:W2:Y:S04]  /*45b0*/  LDL.LU.64 R24, [R1+0x200] ;  /* 0x0002000001187983 */ /* 0x001ea80000300a00 */
[----:B------:R-:W2:Y:S04]  /*45c0*/  LDL.LU.64 R26, [R1+0x208] ;  /* 0x00020800011a7983 */ /* 0x000ea80000300a00 */
        /* <DEDUP_REMOVED lines=61> */
[----:B------:R-:W2:Y:S01]  /*49a0*/  LDL.LU.64 R150, [R1+0x3f8] ;  /* 0x0003f80001967983 */ /* 0x000ea20000300a00 */
[----:B------:R-:W-:Y:S01]  /*49b0*/  UIADD3 UR4, UR10, 0x402, URZ ;  /* 0x000004020a047890 */ /* 0x000fe2000fffe03f */
[----:B------:R-:W-:Y:S01]  /*49c0*/  UMOV UR5, 0x40000040 ;  /* 0x4000004000057882 */ /* 0x000fe20000000000 */
[----:B--2---:R-:W-:-:S07]  /*49d0*/  WARPGROUP.ARRIVE ;  /* 0x00000000000079c5 */ /* 0x004fce0000000000 */
[----:B------:R-:W-:Y:S03]  /*49e0*/  IGMMA.64x256x32.S8.S8 R24, gdesc[UR4], R24, gsb0 ;  /* 0x06600000041879f1 */ /* 0x000fe60008041018 */
[----:B------:R-:W-:Y:S02]  /*49f0*/  WARPGROUP.DEPBAR.LE gsb0, 0x0 ;  /* 0x00008000000079c5 */ /* 0x000fe40000010000 */
        /* <DEDUP_REMOVED lines=38> */
[----:B------:R0:W-:Y:S01]  /*4c60*/  STL [R1+0x250], R44 ;  /* 0x0002502c01007387 */ /* 0x0001e20000100800 */
[----:B------:R-:W-:Y:S02]  /*4c70*/  IMAD.MOV.U32 R153, RZ, RZ, R128 ;  /* 0x000000ffff997224 */ /* 0x000fe400078e0080 */
[----:B------:R-:W-:Y:S01]  /*4c80*/  IMAD.MOV.U32 R23, RZ, RZ, R129 ;  /* 0x000000ffff177224 */ /* 0x000fe200078e0081 */
[----:B------:R-:W2:Y:S01]  /*4c90*/  LDL.LU.64 R150, [R1+0x1558] ;  /* 0x0015580001967983 */ /* 0x000ea20000300a00 */
[----:B------:R-:W-:-:S02]  /*4ca0*/  IMAD.MOV.U32 R155, RZ, RZ, R126 ;  /* 0x000000ffff9b7224 */ /* 0x000fc400078e007e */
[----:B------:R-:W-:Y:S01]  /*4cb0*/  IMAD.MOV.U32 R154, RZ, RZ, R127 ;  /* 0x000000ffff9a7224 */ /* 0x000fe200078e007f */
[----:B------:R-:W2:Y:S01]  /*4cc0*/  LDL.LU.64 R148, [R1+0x1550] ;  /* 0x0015500001947983 */ /* 0x000ea20000300a00 */
[----:B------:R-:W-:Y:S02]  /*4cd0*/  IMAD.MOV.U32 R157, RZ, RZ, R124 ;  /* 0x000000ffff9d7224 */ /* 0x000fe400078e007c */
[----:B------:R-:W-:Y:S01]  /*4ce0*/  IMAD.MOV.U32 R156, RZ, RZ, R125 ;  /* 0x000000ffff9c7224 */ /* 0x000fe200078e007d */
[----:B------:R-:W2:Y:S01]  /*4cf0*/  LDL.LU.64 R146, [R1+0x1548] ;  /* 0x0015480001927983 */ /* 0x000ea20000300a00 */
        /* <DEDUP_REMOVED lines=108> */
[----:B------:R-:W-:-:S03]  /*53c0*/  IMAD.MOV.U32 R152, RZ, RZ, R45 ;  /* 0x000000ffff987224 */ /* 0x000fc600078e002d */
        /* <DEDUP_REMOVED lines=30> */
[----:B------:R-:W-:Y:S04]  /*55b0*/  STL.64 [R1], R24 ;  /* 0x0000001801007387 */ /* 0x000fe80000100a00 */
        /* <DEDUP_REMOVED lines=196> */
[----:B0-----:R-:W2:Y:S04]  /*6200*/  LDL.LU.64 R24, [R1] ;  /* 0x0000000001187983 */ /* 0x001ea80000300a00 */
[----:B------:R-:W3:Y:S04]  /*6210*/  LDL.LU.64 R26, [R1+0x8] ;  /* 0x00000800011a7983 */ /* 0x000ee80000300a00 */
[----:B------:R-:W4:Y:S04]  /*6220*/  LDL.LU.64 R28, [R1+0x10] ;  /* 0x00001000011c7983 */ /* 0x000f280000300a00 */
[----:B------:R-:W2:Y:S04]  /*6230*/  LDL.LU.64 R30, [R1+0x18] ;  /* 0x00001800011e7983 */ /* 0x000ea80000300a00 */
        /* <DEDUP_REMOVED lines=60> */
[----:B--2---:R-:W-:Y:S04]  /*6600*/  STL.64 [R1+0xf60], R150 ;  /* 0x000f609601007387 */ /* 0x004fe80000100a00 */
[----:B----4-:R-:W-:Y:S04]  /*6610*/  STL.64 [R1+0xf58], R148 ;  /* 0x000f589401007387 */ /* 0x010fe80000100a00 */
[----:B---3--:R-:W-:Y:S04]  /*6620*/  STL.64 [R1+0xf50], R146 ;  /* 0x000f509201007387 */ /* 0x008fe80000100a00 */
        /* <DEDUP_REMOVED lines=81> */
[----:B------:R-:W3:Y:S01]  /*6b40*/  LDL.LU R44, [R1+0x250] ;  /* 0x00025000012c7983 */ /* 0x000ee20000300800 */
[----:B------:R-:W-:-:S02]  /*6b50*/  IMAD.MOV.U32 R146, RZ, RZ, R6 ;  /* 0x000000ffff927224 */ /* 0x000fc400078e0006 */
[----:B------:R-:W-:Y:S02]  /*6b60*/  IMAD.MOV.U32 R147, RZ, RZ, R5 ;  /* 0x000000ffff937224 */ /* 0x000fe400078e0005 */
[----:B------:R-:W-:Y:S02]  /*6b70*/  IMAD.MOV.U32 R144, RZ, RZ, R8 ;  /* 0x000000ffff907224 */ /* 0x000fe400078e0008 */
[----:B------:R-:W-:Y:S01]  /*6b80*/  IMAD.MOV.U32 R145, RZ, RZ, R7 ;  /* 0x000000ffff917224 */ /* 0x000fe200078e0007 */
[----:B------:R-:W-:Y:S01]  /*6b90*/  MOV R140, R12 ;  /* 0x0000000c008c7202 */ /* 0x000fe20000000f00 */
[----:B------:R-:W-:Y:S02]  /*6ba0*/  IMAD.MOV.U32 R142, RZ, RZ, R10 ;  /* 0x000000ffff8e7224 */ /* 0x000fe400078e000a */
[----:B------:R-:W-:Y:S02]  /*6bb0*/  IMAD.MOV.U32 R143, RZ, RZ, R9 ;  /* 0x000000ffff8f7224 */ /* 0x000fe400078e0009 */
[----:B------:R-:W-:-:S02]  /*6bc0*/  IMAD.MOV.U32 R45, RZ, RZ, R152 ;  /* 0x000000ffff2d7224 */ /* 0x000fc400078e0098 */
[----:B------:R-:W-:Y:S01]  /*6bd0*/  IMAD.MOV.U32 R141, RZ, RZ, R11 ;  /* 0x000000ffff8d7224 */ /* 0x000fe200078e000b */
[----:B------:R-:W4:Y:S01]  /*6be0*/  LDL.LU R152, [R1+0x1158] ;  /* 0x0011580001987983 */ /* 0x000f220000300800 */
        /* <DEDUP_REMOVED lines=28> */
[----:B------:R-:W-:Y:S01]  /*6db0*/  IMAD.MOV.U32 R121, RZ, RZ, R160 ;  /* 0x000000ffff797224 */ /* 0x000fe200078e00a0 */
[----:B------:R-:W-:Y:S01]  /*6dc0*/  MOV R116, R165 ;  /* 0x000000a500747202 */ /* 0x000fe20000000f00 */
        /* <DEDUP_REMOVED lines=62> */
[----:B------:R-:W-:-:S03]  /*71b0*/  IMAD.MOV.U32 R76, RZ, RZ, R205 ;  /* 0x000000ffff4c7224 */ /* 0x000fc600078e00cd */
[----:B------:R-:W-:Y:S01]  /*71c0*/  STL.64 [R1+0x1068], R88 ;  /* 0x0010685801007387 */ /* 0x000fe20000100a00 */
[----:B------:R-:W-:Y:S02]  /*71d0*/  IMAD.MOV.U32 R74, RZ, RZ, R207 ;  /* 0x000000ffff4a7224 */ /* 0x000fe400078e00cf */
        /* <DEDUP_REMOVED lines=43> */
[----:B------:R-:W-:Y:S04]  /*7490*/  STL.64 [R1+0xff0], R58 ;  /* 0x000ff03a01007387 */ /* 0x000fe80000100a00 */
[----:B------:R-:W-:Y:S04]  /*74a0*/  STL.64 [R1+0xfe8], R56 ;  /* 0x000fe83801007387 */ /* 0x000fe80000100a00 */
[----:B------:R-:W-:Y:S04]  /*74b0*/  STL.64 [R1+0xfe0], R54 ;  /* 0x000fe03601007387 */ /* 0x000fe80000100a00 */
[----:B------:R-:W-:Y:S04]  /*74c0*/  STL.64 [R1+0xfd8], R52 ;  /* 0x000fd83401007387 */ /* 0x000fe80000100a00 */
[----:B------:R-:W-:Y:S04]  /*74d0*/  STL.64 [R1+0xfd0], R50 ;  /* 0x000fd03201007387 */ /* 0x000fe80000100a00 */
[----:B------:R-:W-:Y:S04]  /*74e0*/  STL.64 [R1+0xfc8], R48 ;  /* 0x000fc83001007387 */ /* 0x000fe80000100a00 */
[----:B------:R-:W-:Y:S04]  /*74f0*/  STL.64 [R1+0xfc0], R46 ;  /* 0x000fc02e01007387 */ /* 0x000fe80000100a00 */
[----:B---3--:R-:W-:Y:S04]  /*7500*/  STL.64 [R1+0xfb8], R44 ;  /* 0x000fb82c01007387 */ /* 0x008fe80000100a00 */
[----:B--2---:R-:W-:Y:S04]  /*7510*/  STL.64 [R1+0xfb0], R42 ;  /* 0x000fb02a01007387 */ /* 0x004fe80000100a00 */
[----:B----4-:R-:W-:Y:S04]  /*7520*/  STL.64 [R1+0xfa8], R40 ;  /* 0x000fa82801007387 */ /* 0x010fe80000100a00 */
        /* <DEDUP_REMOVED lines=72> */
[----:B------:R-:W-:-:S02]  /*79b0*/  UIADD3 UR4, UR10, 0x4, URZ ;  /* 0x000000040a047890 */ /* 0x000fc4000fffe03f */
[----:B------:R-:W-:Y:S01]  /*79c0*/  UIADD3 UR6, UR11, 0x4, URZ ;  /* 0x000000040b067890 */ /* 0x000fe2000fffe03f */
[----:B------:R-:W-:Y:S01]  /*79d0*/  UMOV UR5, 0x40000040 ;  /* 0x4000004000057882 */ /* 0x000fe20000000000 */
[----:B------:R-:W-:Y:S01]  /*79e0*/  UMOV UR7, 0x40000040 ;  /* 0x4000004000077882 */ /* 0x000fe20000000000 */
[----:B------:R-:W-:Y:S02]  /*79f0*/  IMAD.MOV.U32 R150, RZ, RZ, R2 ;  /* 0x000000ffff967224 */ /* 0x000fe400078e0002 */
[----:B------:R-:W-:Y:S01]  /*7a00*/  IMAD.MOV.U32 R151, RZ, RZ, R0 ;  /* 0x000000ffff977224 */ /* 0x000fe200078e0000 */
[----:B--2---:R-:W-:-:S06]  /*7a10*/  WARPGROUP.ARRIVE ;  /* 0x00000000000079c5 */ /* 0x004fcc0000000000 */
        /* <DEDUP_REMOVED lines=50> */
[----:B------:R-:W-:Y:S01]  /*7d40*/  STL.64 [R1+0x580], R116 ;  /* 0x0005807401007387 */ /* 0x000fe20000100a00 */
[----:B------:R-:W-:-:S03]  /*7d50*/  IMAD.MOV.U32 R221, RZ, RZ, R146 ;  /* 0x000000ffffdd7224 */ /* 0x000fc600078e0092 */
[----:B------:R-:W-:Y:S01]  /*7d60*/  STL.64 [R1+0x588], R118 ;  /* 0x0005887601007387 */ /* 0x000fe20000100a00 */
[----:B------:R-:W-:-:S03]  /*7d70*/  IMAD.MOV.U32 R220, RZ, RZ, R147 ;  /* 0x000000ffffdc7224 */ /* 0x000fc600078e0093 */
[----:B------:R-:W-:Y:S01]  /*7d80*/  STL.64 [R1+0x590], R120 ;  /* 0x0005907801007387 */ /* 0x000fe20000100a00 */
[----:B------:R-:W-:-:S03]  /*7d90*/  IMAD.MOV.U32 R223, RZ, RZ, R144 ;  /* 0x000000ffffdf7224 */ /* 0x000fc600078e0090 */
[----:B------:R-:W-:Y:S01]  /*7da0*/  STL.64 [R1+0x598], R122 ;  /* 0x0005987a01007387 */ /* 0x000fe20000100a00 */
[----:B------:R-:W-:-:S03]  /*7db0*/  IMAD.MOV.U32 R222, RZ, RZ, R145 ;  /* 0x000000ffffde7224 */ /* 0x000fc600078e0091 */
[----:B------:R0:W-:Y:S01]  /*7dc0*/  STL.64 [R1+0x5a0], R124 ;  /* 0x0005a07c01007387 */ /* 0x0001e20000100a00 */
[----:B------:R-:W-:Y:S02]  /*7dd0*/  IMAD.MOV.U32 R225, RZ, RZ, R142 ;  /* 0x000000ffffe17224 */ /* 0x000fe400078e008e */
[----:B------:R-:W-:Y:S01]  /*7de0*/  IMAD.MOV.U32 R224, RZ, RZ, R143 ;  /* 0x000000ffffe07224 */ /* 0x000fe200078e008f */
[----:B------:R-:W2:Y:S01]  /*7df0*/  LDL.LU.64 R146, [R1+0x1150] ;  /* 0x0011500001927983 */ /* 0x000ea20000300a00 */
[----:B------:R-:W-:Y:S01]  /*7e00*/  IMAD.MOV.U32 R227, RZ, RZ, R140 ;  /* 0x000000ffffe37224 */ /* 0x000fe200078e008c */
[----:B------:R-:W-:Y:S01]  /*7e10*/  MOV R229, R138 ;  /* 0x0000008a00e57202 */ /* 0x000fe20000000f00 */
[----:B------:R-:W-:Y:S01]  /*7e20*/  IMAD.MOV.U32 R226, RZ, RZ, R141 ;  /* 0x000000ffffe27224 */ /* 0x000fe200078e008d */
[----:B------:R-:W2:Y:S01]  /*7e30*/  LDL.LU.64 R144, [R1+0x1148] ;  /* 0x0011480001907983 */ /* 0x000ea20000300a00 */
[----:B------:R-:W-:-:S03]  /*7e40*/  IMAD.MOV.U32 R228, RZ, RZ, R139 ;  /* 0x000000ffffe47224 */ /* 0x000fc600078e008b */
[----:B------:R-:W2:Y:S01]  /*7e50*/  LDL.LU.64 R142, [R1+0x1140] ;  /* 0x00114000018e7983 */ /* 0x000ea20000300a00 */
[----:B------:R-:W-:Y:S02]  /*7e60*/  IMAD.MOV.U32 R231, RZ, RZ, R136 ;  /* 0x000000ffffe77224 */ /* 0x000fe400078e0088 */
        /* <DEDUP_REMOVED lines=11> */
[----:B------:R-:W-:Y:S01]  /*7f20*/  IMAD.MOV.U32 R18, RZ, RZ, R128 ;  /* 0x000000ffff127224 */ /* 0x000fe200078e0080 */
[----:B------:R-:W-:Y:S01]  /*7f30*/  MOV R0, R126 ;  /* 0x0000007e00007202 */ /* 0x000fe20000000f00 */
[----:B------:R-:W-:Y:S01]  /*7f40*/  IMAD.MOV.U32 R17, RZ, RZ, R129 ;  /* 0x000000ffff117224 */ /* 0x000fe200078e0081 */
[----:B------:R-:W2:Y:S01]  /*7f50*/  LDL.LU.64 R132, [R1+0x1118] ;  /* 0x0011180001847983 */ /* 0x000ea20000300a00 */
[----:B------:R-:W-:-:S03]  /*7f60*/  IMAD.MOV.U32 R19, RZ, RZ, R127 ;  /* 0x000000ffff137224 */ /* 0x000fc600078e007f */
        /* <DEDUP_REMOVED lines=54> */
[----:B------:R-:W-:-:S02]  /*82d0*/  IMAD.MOV.U32 R148, RZ, RZ, R4 ;  /* 0x000000ffff947224 */ /* 0x000fc400078e0004 */
[----:B------:R-:W-:Y:S01]  /*82e0*/  IMAD.MOV.U32 R149, RZ, RZ, R3 ;  /* 0x000000ffff957224 */ /* 0x000fe200078e0003 */
[----:B------:R-:W-:Y:S01]  /*82f0*/  UIADD3 UR4, UR10, 0x404, URZ ;  /* 0x000004040a047890 */ /* 0x000fe2000fffe03f */
[----:B------:R-:W-:Y:S01]  /*8300*/  UMOV UR5, 0x40000040 ;  /* 0x4000004000057882 */ /* 0x000fe20000000000 */
[----:B------:R-:W-:Y:S04]  /*8310*/  STL [R1+0xb64], R220 ;  /* 0x000b64dc01007387 */ /* 0x000fe80000100800 */
        /* <DEDUP_REMOVED lines=20> */
[----:B------:R-:W-:Y:S01]  /*8460*/  STL [R1+0xb10], R0 ;  /* 0x000b100001007387 */ /* 0x000fe20000100800 */
        /* <DEDUP_REMOVED lines=318> */
[----:B------:R-:W-:-:S02]  /*9850*/  UMOV UR5, 0x40000040 ;  /* 0x4000004000057882 */ /* 0x000fc40000000000 */
        /* <DEDUP_REMOVED lines=26> */
[----:B0-----:R-:W2:Y:S04]  /*9a00*/  LDL.LU R108, [R1] ;  /* 0x00000000016c7983 */ /* 0x001ea80000300800 */
        /* <DEDUP_REMOVED lines=20> */
[----:B------:R-:W3:Y:S01]  /*9b50*/  LDL.LU R129, [R1+0x54] ;  /* 0x0000540001817983 */ /* 0x000ee20000300800 */
[----:B------:R-:W-:-:S02]  /*9b60*/  IMAD.MOV.U32 R130, RZ, RZ, R220 ;  /* 0x000000ffff827224 */ /* 0x000fc400078e00dc */
[----:B------:R-:W-:Y:S01]  /*9b70*/  IMAD.MOV.U32 R131, RZ, RZ, R221 ;  /* 0x000000ffff837224 */ /* 0x000fe200078e00dd */
[----:B------:R-:W4:Y:S01]  /*9b80*/  LDL.LU R220, [R1+0xb64] ;  /* 0x000b640001dc7983 */ /* 0x000f220000300800 */
[----:B------:R-:W-:Y:S01]  /*9b90*/  IMAD.MOV.U32 R132, RZ, RZ, R222 ;  /* 0x000000ffff847224 */ /* 0x000fe200078e00de */
[----:B------:R-:W-:Y:S01]  /*9ba0*/  MOV R134, R224 ;  /* 0x000000e000867202 */ /* 0x000fe20000000f00 */
[----:B------:R-:W-:Y:S01]  /*9bb0*/  IMAD.MOV.U32 R133, RZ, RZ, R223 ;  /* 0x000000ffff857224 */ /* 0x000fe200078e00df */
[----:B------:R-:W4:Y:S01]  /*9bc0*/  LDL.LU R221, [R1+0xb60] ;  /* 0x000b600001dd7983 */ /* 0x000f220000300800 */
[----:B------:R-:W-:-:S03]  /*9bd0*/  IMAD.MOV.U32 R135, RZ, RZ, R225 ;  /* 0x000000ffff877224 */ /* 0x000fc600078e00e1 */
        /* <DEDUP_REMOVED lines=21> */
[----:B------:R-:W-:-:S03]  /*9d30*/  MOV R146, R2 ;  /* 0x0000000200927202 */ /* 0x000fc60000000f00 */
[----:B------:R-:W4:Y:S01]  /*9d40*/  LDL.LU R233, [R1+0xb30] ;  /* 0x000b300001e97983 */ /* 0x000f220000300800 */
[----:B------:R-:W-:-:S03]  /*9d50*/  IMAD.MOV.U32 R147, RZ, RZ, R16 ;  /* 0x000000ffff937224 */ /* 0x000fc600078e0010 */
[----:B------:R-:W4:Y:S01]  /*9d60*/  LDL.LU R234, [R1+0xb2c] ;  /* 0x000b2c0001ea7983 */ /* 0x000f220000300800 */
[----:B------:R-:W-:-:S03]  /*9d70*/  IMAD.MOV.U32 R148, RZ, RZ, R17 ;  /* 0x000000ffff947224 */ /* 0x000fc600078e0011 */
[----:B------:R-:W4:Y:S01]  /*9d80*/  LDL.LU R235, [R1+0xb28] ;  /* 0x000b280001eb7983 */ /* 0x000f220000300800 */
[----:B------:R-:W-:Y:S02]  /*9d90*/  IMAD.MOV.U32 R150, RZ, RZ, R19 ;  /* 0x000000ffff967224 */ /* 0x000fe400078e0013 */
[----:B------:R-:W-:Y:S01]  /*9da0*/  IMAD.MOV.U32 R151, RZ, RZ, R0 ;  /* 0x000000ffff977224 */ /* 0x000fe200078e0000 */
[----:B------:R-:W4:Y:S01]  /*9db0*/  LDL.LU R2, [R1+0xb24] ;  /* 0x000b240001027983 */ /* 0x000f220000300800 */
[----:B------:R-:W-:-:S03]  /*9dc0*/  IMAD.MOV.U32 R149, RZ, RZ, R18 ;  /* 0x000000ffff957224 */ /* 0x000fc600078e0012 */
[----:B------:R-:W4:Y:S04]  /*9dd0*/  LDL.LU R16, [R1+0xb20] ;  /* 0x000b200001107983 */ /* 0x000f280000300800 */
[----:B------:R-:W4:Y:S04]  /*9de0*/  LDL.LU R17, [R1+0xb1c] ;  /* 0x000b1c0001117983 */ /* 0x000f280000300800 */
[----:B------:R-:W4:Y:S04]  /*9df0*/  LDL.LU R18, [R1+0xb18] ;  /* 0x000b180001127983 */ /* 0x000f280000300800 */
[----:B------:R-:W4:Y:S04]  /*9e00*/  LDL.LU R19, [R1+0xb14] ;  /* 0x000b140001137983 */ /* 0x000f280000300800 */
[----:B------:R-:W4:Y:S04]  /*9e10*/  LDL.LU R0, [R1+0xb10] ;  /* 0x000b100001007983 */ /* 0x000f280000300800 */
        /* <DEDUP_REMOVED lines=362> */
[----:B------:R-:W-:Y:S01]  /*b4c0*/  IMAD.MOV.U32 R130, RZ, RZ, R0 ;  /* 0x000000ffff827224 */ /* 0x000fe200078e0000 */
[----:B------:R-:W-:Y:S01]  /*b4d0*/  MOV R136, R235 ;  /* 0x000000eb00887202 */ /* 0x000fe20000000f00 */
[----:B------:R-:W-:Y:S01]  /*b4e0*/  IMAD.MOV.U32 R131, RZ, RZ, R19 ;  /* 0x000000ffff837224 */ /* 0x000fe200078e0013 */
[----:B------:R-:W-:Y:S01]  /*b4f0*/  MOV R148, R223 ;  /* 0x000000df00947202 */ /* 0x000fe20000000f00 */
[----:B------:R-:W-:Y:S01]  /*b500*/  IMAD.MOV.U32 R132, RZ, RZ, R18 ;  /* 0x000000ffff847224 */ /* 0x000fe200078e0012 */
[----:B------:R-:W-:Y:S01]  /*b510*/  UIADD3 UR4, UR10, 0x6, URZ ;  /* 0x000000060a047890 */ /* 0x000fe2000fffe03f */
[----:B------:R-:W-:Y:S01]  /*b520*/  IMAD.MOV.U32 R133, RZ, RZ, R17 ;  /* 0x000000ffff857224 */ /* 0x000fe200078e0011 */
[----:B------:R-:W-:Y:S01]  /*b530*/  UIADD3 UR6, UR11, 0x6, URZ ;  /* 0x000000060b067890 */ /* 0x000fe2000fffe03f */
[----:B------:R-:W-:Y:S01]  /*b540*/  IMAD.MOV.U32 R134, RZ, RZ, R16 ;  /* 0x000000ffff867224 */ /* 0x000fe200078e0010 */
[----:B------:R-:W-:Y:S01]  /*b550*/  UMOV UR5, 0x40000040 ;  /* 0x4000004000057882 */ /* 0x000fe20000000000 */
[----:B------:R-:W-:Y:S01]  /*b560*/  IMAD.MOV.U32 R135, RZ, RZ, R2 ;  /* 0x000000ffff877224 */ /* 0x000fe200078e0002 */
[----:B------:R-:W-:Y:S01]  /*b570*/  UMOV UR7, 0x40000040 ;  /* 0x4000004000077882 */ /* 0x000fe20000000000 */
[----:B------:R-:W-:Y:S01]  /*b580*/  IMAD.MOV.U32 R137, RZ, RZ, R234 ;  /* 0x000000ffff897224 */ /* 0x000fe200078e00ea */
[----:B------:R0:W5:Y:S01]  /*b590*/  LDL.LU R0, [R1+0xb0c] ;  /* 0x000b0c0001007983 */ /* 0x0001620000300800 */
[----:B------:R-:W-:-:S02]  /*b5a0*/  IMAD.MOV.U32 R138, RZ, RZ, R233 ;  /* 0x000000ffff8a7224 */ /* 0x000fc400078e00e9 */
[----:B------:R-:W-:Y:S01]  /*b5b0*/  IMAD.MOV.U32 R139, RZ, RZ, R232 ;  /* 0x000000ffff8b7224 */ /* 0x000fe200078e00e8 */
[----:B------:R0:W5:Y:S01]  /*b5c0*/  LDL.LU R19, [R1+0xb08] ;  /* 0x000b080001137983 */ /* 0x0001620000300800 */
[----:B------:R-:W-:Y:S02]  /*b5d0*/  IMAD.MOV.U32 R140, RZ, RZ, R231 ;  /* 0x000000ffff8c7224 */ /* 0x000fe400078e00e7 */
[----:B------:R-:W-:Y:S01]  /*b5e0*/  IMAD.MOV.U32 R141, RZ, RZ, R230 ;  /* 0x000000ffff8d7224 */ /* 0x000fe200078e00e6 */
[----:B------:R0:W5:Y:S01]  /*b5f0*/  LDL.LU R18, [R1+0xb04] ;  /* 0x000b040001127983 */ /* 0x0001620000300800 */
[----:B------:R-:W-:Y:S02]  /*b600*/  IMAD.MOV.U32 R142, RZ, RZ, R229 ;  /* 0x000000ffff8e7224 */ /* 0x000fe400078e00e5 */
        /* <DEDUP_REMOVED lines=9> */
[----:B------:R-:W-:Y:S02]  /*b6a0*/  IMAD.MOV.U32 R150, RZ, RZ, R221 ;  /* 0x000000ffff967224 */ /* 0x000fe400078e00dd */
[----:B------:R-:W-:-:S06]  /*b6b0*/  IMAD.MOV.U32 R151, RZ, RZ, R220 ;  /* 0x000000ffff977224 */ /* 0x000fcc00078e00dc */
        /* <DEDUP_REMOVED lines=67> */
[----:B-1----:R-:W2:Y:S04]  /*baf0*/  LDL.LU.64 R150, [R1+0xaf0] ;  /* 0x000af00001967983 */ /* 0x002ea80000300a00 */
        /* <DEDUP_REMOVED lines=154> */
[----:B------:R-:W-:Y:S01]  /*c4a0*/  IMAD.MOV.U32 R152, RZ, RZ, R219 ;  /* 0x000000ffff987224 */ /* 0x000fe200078e00db */
[----:B------:R-:W-:Y:S01]  /*c4b0*/  MOV R226, R12 ;  /* 0x0000000c00e27202 */ /* 0x000fe20000000f00 */
        /* <DEDUP_REMOVED lines=15> */
[----:B------:R-:W-:Y:S01]  /*c5b0*/  IMAD.MOV.U32 R235, RZ, RZ, R3 ;  /* 0x000000ffffeb7224 */ /* 0x000fe200078e0003 */
[----:B------:R-:W-:Y:S01]  /*c5c0*/  UIADD3 UR4, UR10, 0x806, URZ ;  /* 0x000008060a047890 */ /* 0x000fe2000fffe03f */
[----:B------:R-:W3:Y:S01]  /*c5d0*/  LDL.LU.64 R106, [R1+0x840] ;  /* 0x00084000016a7983 */ /* 0x000ee20000300a00 */
[----:B------:R-:W-:-:S03]  /*c5e0*/  UMOV UR5, 0x40000040 ;  /* 0x4000004000057882 */ /* 0x000fc60000000000 */
[----:B------:R-:W3:Y:S04]  /*c5f0*/  LDL.LU.64 R104, [R1+0x838] ;  /* 0x0008380001687983 */ /* 0x000ee80000300a00 */
        /* <DEDUP_REMOVED lines=39> */
[----:B------:R-:W3:Y:S01]  /*c870*/  LDL.LU.64 R24, [R1+0x6f8] ;  /* 0x0006f80001187983 */ /* 0x000ee20000300a00 */
[----:B--2---:R-:W-:-:S06]  /*c880*/  WARPGROUP.ARRIVE ;  /* 0x00000000000079c5 */ /* 0x004fcc0000000000 */
        /* <DEDUP_REMOVED lines=66> */
[----:B-1----:R0:W5:Y:S04]  /*ccb0*/  LDL.LU R152, [R1+0x6f0] ;  /* 0x0006f00001987983 */ /* 0x0021680000300800 */
        /* <DEDUP_REMOVED lines=22> */
[----:B------:R-:W-:Y:S01]  /*ce20*/  UIADD3 UR4, UR10, 0xc06, URZ ;  /* 0x00000c060a047890 */ /* 0x000fe2000fffe03f */
[----:B------:R-:W-:Y:S01]  /*ce30*/  UMOV UR5, 0x40000040 ;  /* 0x4000004000057882 */ /* 0x000fe20000000000 */
[----:B---3--:R-:W-:-:S07]  /*ce40*/  WARPGROUP.ARRIVE ;  /* 0x00000000000079c5 */ /* 0x008fce0000000000 */
[----:B------:R-:W-:Y:S03]  /*ce50*/  IGMMA.64x256x32.S8.S8 R24, gdesc[UR4], R24, gsb0 ;  /* 0x06600000041879f1 */ /* 0x000fe60008041018 */
[----:B------:R-:W-:Y:S02]  /*ce60*/  WARPGROUP.DEPBAR.LE gsb0, 0x0 ;  /* 0x00008000000079c5 */ /* 0x000fe40000010000 */
[----:B0-----:R-:W-:Y:S05]  /*ce70*/  @!P1 BRA `(.L_x_22) ;  /* 0x000000dc005c9947 */ /* 0x001fea0003800000 */
[----:B------:R-:W-:Y:S01]  /*ce80*/  UIADD3 UR11, UR37, 0x1, URZ ;  /* 0x00000001250b7890 */ /* 0x000fe2000fffe03f */
[----:B-----5:R-:W-:Y:S01]  /*ce90*/  R2UR UR12, R2 ;  /* 0x00000000020c72ca */ /* 0x020fe200000e0000 */
[----:B------:R-:W-:Y:S02]  /*cea0*/  UMOV UR10, UR37 ;  /* 0x00000025000a7c82 */ /* 0x000fe40008000000 */
[----:B------:R-:W-:-:S04]  /*ceb0*/  UISETP.NE.AND UP0, UPT, UR11, 0x2, UPT ;  /* 0x000000020b00788c */ /* 0x000fc8000bf05270 */
[----:B------:R-:W-:Y:S02]  /*cec0*/  USEL UR4, URZ, 0x1, UP0 ;  /* 0x000000013f047887 */ /* 0x000fe40008000000 */
[----:B------:R-:W-:Y:S02]  /*ced0*/  USEL UR11, UR11, URZ, UP0 ;  /* 0x0000003f0b0b7287 */ /* 0x000fe40008000000 */
[----:B------:R-:W-:-:S06]  /*cee0*/  ULOP3.LUT UR4, UR36, UR4, URZ, 0x3c, !UPT ;  /* 0x0000000424047292 */ /* 0x000fcc000f8e3c3f */
[----:B------:R-:W-:-:S07]  /*cef0*/  IMAD.U32 R2, RZ, RZ, UR4 ;  /* 0x00000004ff027e24 */ /* 0x000fce000f8e00ff */
.L_x_29:
[----:B------:R-:W-:Y:S05]  /*cf00*/  @!P0 BRA `(.L_x_23) ;  /* 0x0000000000048947 */ /* 0x000fea0003800000 */
[----:B------:R-:W-:Y:S01]  /*cf10*/  BPT.TRAP 0x1 ;  /* 0x000000040000795c */ /* 0x000fe20000300000 */
.L_x_23:
[----:B------:R-:W0:Y:S01]  /*cf20*/  S2UR UR5, SR_CgaCtaId ;  /* 0x00000000000579c3 */ /* 0x000e220000008800 */
[----:B------:R-:W-:Y:S01]  /*cf30*/  UMOV UR4, 0x400 ;  /* 0x0000040000047882 */ /* 0x000fe20000000000 */
[----:B------:R-:W-:Y:S01]  /*cf40*/  IMAD.U32 R3, RZ, RZ, UR11 ;  /* 0x0000000bff037e24 */ /* 0x000fe2000f8e00ff */
[----:B------:R-:W-:Y:S01]  /*cf50*/  SHF.L.U32 R4, R2, 0x1f, RZ ;  /* 0x0000001f02047819 */ /* 0x000fe200000006ff */
[----:B0-----:R-:W-:-:S06]  /*cf60*/  ULEA UR4, UR5, UR4, 0x18 ;  /* 0x0000000405047291 */ /* 0x001fcc000f8ec03f */
[----:B------:R-:W-:-:S05]  /*cf70*/  MOV R0, UR4 ;  /* 0x0000000400007c02 */ /* 0x000fca0008000f00 */
[----:B------:R-:W-:-:S04]  /*cf80*/  IMAD R3, R3, 0x8, R0 ;  /* 0x0000000803037824 */ /* 0x000fc800078e0200 */
[----:B------:R0:W1:Y:S01]  /*cf90*/  SYNCS.PHASECHK.TRANS64.TRYWAIT P1, [R3+URZ], R4 ;  /* 0x00000004030075a7 */ /* 0x000062000802017f */
[----:B------:R-:W-:Y:S05]  /*cfa0*/  @!P0 BRA `(.L_x_24) ;  /* 0x0000000000048947 */ /* 0x000fea0003800000 */
[----:B------:R-:W-:Y:S01]  /*cfb0*/  BPT.TRAP 0x1 ;  /* 0x000000040000795c */ /* 0x000fe20000300000 */
.L_x_24:
[----:B-1----:R-:W-:Y:S05]  /*cfc0*/  @P1 BRA `(.L_x_25) ;  /* 0x0000000000081947 */ /* 0x002fea0003800000 */
[----:B------:R-:W1:Y:S02]  /*cfd0*/  SYNCS.PHASECHK.TRANS64.TRYWAIT P1, [R3+URZ], R4 ;  /* 0x00000004030075a7 */ /* 0x000e64000802017f */
[----:B-1----:R-:W-:Y:S05]  /*cfe0*/  @!P1 BRA `(.L_x_26) ;  /* 0x0000033400789947 */ /* 0x002fea0003800000 */
.L_x_25:
        /* <DEDUP_REMOVED lines=64> */
[----:B--2---:R-:W2:Y:S04]  /*d3f0*/  LDL.LU.64 R24, [R1] ;  /* 0x0000000001187983 */ /* 0x004ea80000300a00 */
        /* <DEDUP_REMOVED lines=127> */
[----:B--2---:R-:W2:Y:S04]  /*dbf0*/  LDL.LU.64 R24, [R1+0x200] ;  /* 0x0002000001187983 */ /* 0x004ea80000300a00 */
        /* <DEDUP_REMOVED lines=191> */
[----:B------:R-:W-:-:S02]  /*e7f0*/  ULEA UR13, UR11, UR8, 0xc ;  /* 0x000000080b0d7291 */ /* 0x000fc4000f8e603f */
[----:B------:R-:W-:Y:S01]  /*e800*/  ULEA UR14, UR11, UR9, 0xb ;  /* 0x000000090b0e7291 */ /* 0x000fe2000f8e583f */
[----:B------:R-:W-:Y:S01]  /*e810*/  STL [R1+0x1158], R152 ;  /* 0x0011589801007387 */ /* 0x000fe20000100800 */
[----:B------:R-:W-:Y:S01]  /*e820*/  UMOV UR5, 0x40000040 ;  /* 0x4000004000057882 */ /* 0x000fe20000000000 */
[----:B------:R-:W-:Y:S02]  /*e830*/  UMOV UR7, 0x40000040 ;  /* 0x4000004000077882 */ /* 0x000fe40000000000 */
[----:B------:R-:W-:Y:S01]  /*e840*/  UMOV UR4, UR13 ;  /* 0x0000000d00047c82 */ /* 0x000fe20008000000 */
[----:B------:R-:W-:Y:S01]  /*e850*/  STL [R1+0xb0c], R19 ;  /* 0x000b0c1301007387 */ /* 0x000fe20000100800 */
[----:B------:R-:W-:-:S03]  /*e860*/  UMOV UR6, UR14 ;  /* 0x0000000e00067c82 */ /* 0x000fc60008000000 */
        /* <DEDUP_REMOVED lines=274> */
[----:B------:R-:W-:Y:S01]  /*f990*/  STL.64 [R1], R24 ;  /* 0x0000001801007387 */ /* 0x000fe20000100a00 */
[----:B------:R-:W-:Y:S01]  /*f9a0*/  IMAD.MOV.U32 R2, RZ, RZ, R150 ;  /* 0x000000ffff027224 */ /* 0x000fe200078e0096 */
[----:B------:R-:W-:Y:S01]  /*f9b0*/  MOV R0, R151 ;  /* 0x0000009700007202 */ /* 0x000fe20000000f00 */
[----:B01----:R-:W-:Y:S01]  /*f9c0*/  IMAD.MOV.U32 R4, RZ, RZ, R148 ;  /* 0x000000ffff047224 */ /* 0x003fe200078e0094 */
        /* <DEDUP_REMOVED lines=467> */
[----:B------:R-:W-:-:S02]  /*11700*/  IMAD.MOV.U32 R150, RZ, RZ, R2 ;  /* 0x000000ffff967224 */ /* 0x000fc400078e0002 */
[----:B------:R-:W-:Y:S02]  /*11710*/  IMAD.MOV.U32 R151, RZ, RZ, R0 ;  /* 0x000000ffff977224 */ /* 0x000fe400078e0000 */
[----:B------:R-:W-:Y:S02]  /*11720*/  IMAD.MOV.U32 R148, RZ, RZ, R4 ;  /* 0x000000ffff947224 */ /* 0x000fe400078e0004 */
[----:B------:R-:W-:Y:S02]  /*11730*/  IMAD.MOV.U32 R149, RZ, RZ, R3 ;  /* 0x000000ffff957224 */ /* 0x000fe400078e0003 */
[----:B------:R-:W-:Y:S02]  /*11740*/  IMAD.MOV.U32 R146, RZ, RZ, R6 ;  /* 0x000000ffff927224 */ /* 0x000fe400078e0006 */
[----:B------:R-:W-:Y:S02]  /*11750*/  IMAD.MOV.U32 R147, RZ, RZ, R5 ;  /* 0x000000ffff937224 */ /* 0x000fe400078e0005 */
[----:B------:R-:W-:-:S02]  /*11760*/  IMAD.MOV.U32 R144, RZ, RZ, R8 ;  /* 0x000000ffff907224 */ /* 0x000fc400078e0008 */
[----:B------:R-:W-:Y:S01]  /*11770*/  IMAD.MOV.U32 R145, RZ, RZ, R7 ;  /* 0x000000ffff917224 */ /* 0x000fe200078e0007 */
[----:B------:R-:W-:Y:S01]  /*11780*/  MOV R140, R12 ;  /* 0x0000000c008c7202 */ /* 0x000fe20000000f00 */
        /* <DEDUP_REMOVED lines=245> */
[----:B------:R0:W-:Y:S01]  /*126e0*/  STL [R1+0x250], R44 ;  /* 0x0002502c01007387 */ /* 0x0001e20000100800 */
[----:B------:R-:W-:Y:S02]  /*126f0*/  IMAD.MOV.U32 R6, RZ, RZ, R146 ;  /* 0x000000ffff067224 */ /* 0x000fe400078e0092 */
[----:B------:R-:W-:Y:S01]  /*12700*/  IMAD.MOV.U32 R5, RZ, RZ, R147 ;  /* 0x000000ffff057224 */ /* 0x000fe200078e0093 */
[----:B------:R-:W2:Y:S01]  /*12710*/  LDL.LU.64 R150, [R1+0x1558] ;  /* 0x0015580001967983 */ /* 0x000ea20000300a00 */
        /* <DEDUP_REMOVED lines=516> */
[----:B------:R-:W-:Y:S01]  /*14760*/  IMAD.MOV.U32 R147, RZ, RZ, R5 ;  /* 0x000000ffff937224 */ /* 0x000fe200078e0005 */
[----:B------:R-:W-:Y:S01]  /*14770*/  MOV R142, R10 ;  /* 0x0000000a008e7202 */ /* 0x000fe20000000f00 */
[----:B------:R-:W-:Y:S02]  /*14780*/  IMAD.MOV.U32 R144, RZ, RZ, R8 ;  /* 0x000000ffff907224 */ /* 0x000fe400078e0008 */
[----:B------:R-:W-:Y:S02]  /*14790*/  IMAD.MOV.U32 R145, RZ, RZ, R7 ;  /* 0x000000ffff917224 */ /* 0x000fe400078e0007 */
[----:B------:R-:W-:Y:S02]  /*147a0*/  IMAD.MOV.U32 R143, RZ, RZ, R9 ;  /* 0x000000ffff8f7224 */ /* 0x000fe400078e0009 */
[----:B------:R-:W-:Y:S02]  /*147b0*/  IMAD.MOV.U32 R45, RZ, RZ, R152 ;  /* 0x000000ffff2d7224 */ /* 0x000fe400078e0098 */
[----:B------:R-:W-:Y:S01]  /*147c0*/  IMAD.MOV.U32 R140, RZ, RZ, R12 ;  /* 0x000000ffff8c7224 */ /* 0x000fe200078e000c */
[----:B------:R-:W4:Y:S01]  /*147d0*/  LDL.LU R152, [R1+0x1158] ;  /* 0x0011580001987983 */ /* 0x000f220000300800 */
        /* <DEDUP_REMOVED lines=542> */
[----:B------:R-:W-:Y:S01]  /*169c0*/  IMAD.MOV.U32 R5, RZ, RZ, R149 ;  /* 0x000000ffff057224 */ /* 0x000fe200078e0095 */
[----:B------:R-:W-:Y:S02]  /*169d0*/  MOV R8, R146 ;  /* 0x0000009200087202 */ /* 0x000fe40000000f00 */
[----:B------:R0:W-:Y:S01]  /*169e0*/  STL.64 [R1+0x50], R44 ;  /* 0x0000502c01007387 */ /* 0x0001e20000100a00 */
        /* <DEDUP_REMOVED lines=218> */
[----:B------:R-:W-:Y:S02]  /*17790*/  IMAD.MOV.U32 R132, RZ, RZ, R222 ;  /* 0x000000ffff847224 */ /* 0x000fe400078e00de */
[----:B------:R-:W-:Y:S01]  /*177a0*/  IMAD.MOV.U32 R133, RZ, RZ, R223 ;  /* 0x000000ffff857224 */ /* 0x000fe200078e00df */
[----:B------:R-:W4:Y:S01]  /*177b0*/  LDL.LU R221, [R1+0xb60] ;  /* 0x000b600001dd7983 */ /* 0x000f220000300800 */
[----:B------:R-:W-:-:S03]  /*177c0*/  IMAD.MOV.U32 R134, RZ, RZ, R224 ;  /* 0x000000ffff867224 */ /* 0x000fc600078e00e0 */
[----:B------:R-:W4:Y:S01]  /*177d0*/  LDL.LU R222, [R1+0xb5c] ;  /* 0x000b5c0001de7983 */ /* 0x000f220000300800 */
[----:B------:R-:W-:Y:S01]  /*177e0*/  IMAD.MOV.U32 R135, RZ, RZ, R225 ;  /* 0x000000ffff877224 */ /* 0x000fe200078e00e1 */
[----:B------:R-:W-:Y:S02]  /*177f0*/  MOV R136, R226 ;  /* 0x000000e200887202 */ /* 0x000fe40000000f00 */
        /* <DEDUP_REMOVED lines=23> */
[----:B------:R-:W-:Y:S01]  /*17970*/  MOV R148, R16 ;  /* 0x0000001000947202 */ /* 0x000fe20000000f00 */
[----:B------:R-:W-:Y:S02]  /*17980*/  IMAD.MOV.U32 R150, RZ, RZ, R18 ;  /* 0x000000ffff967224 */ /* 0x000fe400078e0012 */
[----:B------:R-:W4:Y:S01]  /*17990*/  LDL.LU R235, [R1+0xb28] ;  /* 0x000b280001eb7983 */ /* 0x000f220000300800 */
[----:B------:R-:W-:-:S03]  /*179a0*/  IMAD.MOV.U32 R151, RZ, RZ, R19 ;  /* 0x000000ffff977224 */ /* 0x000fc600078e0013 */
        /* <DEDUP_REMOVED lines=781> */
[----:B------:R-:W-:Y:S01]  /*1aa80*/  BPT.TRAP 0x1 ;  /* 0x000000040000795c */ /* 0x000fe20000300000 */
.L_x_27:
[----:B-----5:R-:W-:Y:S01]  /*1aa90*/  ISETP.NE.AND P1, PT, R19, RZ, PT ;  /* 0x000000ff1300720c */ /* 0x020fe20003f25270 */
[----:B------:R-:W-:Y:S01]  /*1aaa0*/  IMAD.U32 R3, RZ, RZ, UR10 ;  /* 0x0000000aff037e24 */ /* 0x000fe2000f8e00ff */
[----:B------:R-:W-:-:S11]  /*1aab0*/  UISETP.GT.U32.AND UP0, UPT, UR38, 0x1, UPT ;  /* 0x000000012600788c */ /* 0x000fd6000bf04070 */
[----:B------:R-:W-:-:S04]  /*1aac0*/  @P1 IMAD R3, R3, 0x8, R0 ;  /* 0x0000000803031824 */ /* 0x000fc800078e0200 */
[----:B------:R-:W-:-:S05]  /*1aad0*/  @P1 VIADD R3, R3, 0x10 ;  /* 0x0000001003031836 */ /* 0x000fca0000000000 */
[----:B------:R-:W-:-:S04]  /*1aae0*/  @P1 PRMT R3, R152, 0x654, R3 ;  /* 0x0000065498031816 */ /* 0x000fc80000000003 */
[----:B------:R0:W-:Y:S01]  /*1aaf0*/  @P1 SYNCS.ARRIVE.TRANS64.RED.A1T0 RZ, [R3+URZ], RZ ;  /* 0x000000ff03ff19a7 */ /* 0x0001e2000810043f */
[----:B------:R-:W-:-:S13]  /*1ab00*/  PLOP3.LUT P1, PT, PT, PT, UP0, 0x80, 0x0 ;  /* 0x000000000000781c */ /* 0x000fda0003f2f008 */
[----:B0-----:R-:W-:Y:S05]  /*1ab10*/  @P1 BRA `(.L_x_28) ;  /* 0x0000000000041947 */ /* 0x001fea0003800000 */
[----:B------:R-:W-:Y:S01]  /*1ab20*/  BPT.TRAP 0x1 ;  /* 0x000000040000795c */ /* 0x000fe20000300000 */
.L_x_28:
[----:B------:R-:W-:Y:S02]  /*1ab30*/  UISETP.GT.AND UP2, UPT, UR12, 0x1, UPT ;  /* 0x000000010c00788c */ /* 0x000fe4000bf44270 */
[----:B------:R-:W-:Y:S02]  /*1ab40*/  UIADD3 UR11, UR11, 0x1, URZ ;  /* 0x000000010b0b7890 */ /* 0x000fe4000fffe03f */
[----:B------:R-:W-:Y:S02]  /*1ab50*/  UIADD3 UR10, UR10, 0x1, URZ ;  /* 0x000000010a0a7890 */ /* 0x000fe4000fffe03f */
[----:B------:R-:W-:Y:S01]  /*1ab60*/  PLOP3.LUT P1, PT, PT, PT, UP2, 0x80, 0x0 ;  /* 0x000000000000781c */ /* 0x000fe20003f2f028 */
[----:B------:R-:W-:Y:S02]  /*1ab70*/  UISETP.NE.AND UP0, UPT, UR11, 0x2, UPT ;  /* 0x000000020b00788c */ /* 0x000fe4000bf05270 */
[----:B------:R-:W-:Y:S02]  /*1ab80*/  UISETP.NE.AND UP1, UPT, UR10, 0x2, UPT ;  /* 0x000000020a00788c */ /* 0x000fe4000bf25270 */
[----:B------:R-:W-:-:S02]  /*1ab90*/  USEL UR4, URZ, 0x1, UP0 ;  /* 0x000000013f047887 */ /* 0x000fc40008000000 */
[----:B------:R-:W-:Y:S02]  /*1aba0*/  UIADD3 UR12, UR12, -0x1, URZ ;  /* 0xffffffff0c0c7890 */ /* 0x000fe4000fffe03f */
[----:B------:R-:W-:Y:S02]  /*1abb0*/  USEL UR11, UR11, URZ, UP0 ;  /* 0x0000003f0b0b7287 */ /* 0x000fe40008000000 */
[----:B------:R-:W-:Y:S01]  /*1abc0*/  USEL UR10, UR10, URZ, UP1 ;  /* 0x0000003f0a0a7287 */ /* 0x000fe20008800000 */
[----:B------:R-:W-:Y:S01]  /*1abd0*/  LOP3.LUT R2, R2, UR4, RZ, 0x3c, !PT ;  /* 0x0000000402027c12 */ /* 0x000fe2000f8e3cff */
[----:B------:R-:W-:Y:S10]  /*1abe0*/  @P1 BRA `(.L_x_29) ;  /* 0xffffff2000c41947 */ /* 0x000ff4000383ffff */
.L_x_22:
[----:B-----5:R-:W0:Y:S02]  /*1abf0*/  LDC R2, c[0x0][0x28c] ;  /* 0x0000a300ff027b82 */ /* 0x020e240000000800 */
[----:B0-----:R-:W-:-:S13]  /*1ac00*/  ISETP.GE.AND P1, PT, R2, 0x1, PT ;  /* 0x000000010200780c */ /* 0x001fda0003f26270 */
[----:B------:R-:W-:Y:S05]  /*1ac10*/  @!P1 BRA `(.L_x_30) ;  /* 0x0000000000449947 */ /* 0x000fea0003800000 */
[----:B------:R-:W-:Y:S05]  /*1ac20*/  @!P0 BRA `(.L_x_31) ;  /* 0x0000000000048947 */ /* 0x000fea0003800000 */
[----:B------:R-:W-:Y:S01]  /*1ac30*/  BPT.TRAP 0x1 ;  /* 0x000000040000795c */ /* 0x000fe20000300000 */
.L_x_31:
[----:B------:R-:W-:Y:S01]  /*1ac40*/  ISETP.NE.AND P0, PT, R19, RZ, PT ;  /* 0x000000ff1300720c */ /* 0x000fe20003f05270 */
[----:B------:R-:W-:-:S12]  /*1ac50*/  UISETP.LT.AND UP1, UPT, UR48, 0x1, UPT ;  /* 0x000000013000788c */ /* 0x000fd8000bf21270 */
[----:B------:R-:W-:-:S05]  /*1ac60*/  VOTEU.ANY UP0, P0 ;  /* 0x00000000003f7886 */ /* 0x000fca0000000100 */
[----:B------:R-:W-:-:S04]  /*1ac70*/  @UP0 USEL UR4, UR48, 0x1, UP1 ;  /* 0x0000000130040887 */ /* 0x000fc80008800000 */
[----:B------:R-:W-:Y:S02]  /*1ac80*/  @UP0 UIADD3 UR4, UR37, UR48, -UR4 ;  /* 0x0000003025040290 */ /* 0x000fe4000fffe804 */
[----:B------:R-:W-:-:S04]  /*1ac90*/  UISETP.GT.U32.AND UP0, UPT, UR38, 0x1, UPT ;  /* 0x000000012600788c */ /* 0x000fc8000bf04070 */
[----:B------:R-:W-:-:S05]  /*1aca0*/  IMAD.U32 R2, RZ, RZ, UR4 ;  /* 0x00000004ff027e24 */ /* 0x000fca000f8e00ff */
[----:B------:R-:W-:-:S04]  /*1acb0*/  @P0 SHF.L.U32 R2, R2, 0x3, RZ ;  /* 0x0000000302020819 */ /* 0x000fc800000006ff */
[----:B------:R-:W-:-:S04]  /*1acc0*/  @P0 LOP3.LUT R2, R2, 0x8, RZ, 0xc0, !PT ;  /* 0x0000000802020812 */ /* 0x000fc800078ec0ff */
[----:B------:R-:W-:-:S04]  /*1acd0*/  @P0 IADD3 R0, R0, 0x10, R2 ;  /* 0x0000001000000810 */ /* 0x000fc80007ffe002 */
[----:B------:R-:W-:-:S04]  /*1ace0*/  @P0 PRMT R0, R152, 0x654, R0 ;  /* 0x0000065498000816 */ /* 0x000fc80000000000 */
[----:B------:R0:W-:Y:S01]  /*1acf0*/  @P0 SYNCS.ARRIVE.TRANS64.RED.A1T0 RZ, [R0+URZ], RZ ;  /* 0x000000ff00ff09a7 */ /* 0x0001e2000810043f */
[----:B------:R-:W-:-:S13]  /*1ad00*/  PLOP3.LUT P0, PT, PT, PT, UP0, 0x80, 0x0 ;  /* 0x000000000000781c */ /* 0x000fda0003f0f008 */
[----:B0-----:R-:W-:Y:S05]  /*1ad10*/  @P0 BRA `(.L_x_30) ;  /* 0x0000000000040947 */ /* 0x001fea0003800000 */
[----:B------:R-:W-:Y:S01]  /*1ad20*/  BPT.TRAP 0x1 ;  /* 0x000000040000795c */ /* 0x000fe20000300000 */
.L_x_30:
[----:B------:R-:W0:Y:S01]  /*1ad30*/  S2R R5, SR_TID.X ;  /* 0x0000000000057919 */ /* 0x000e220000002100 */
[----:B------:R-:W-:Y:S01]  /*1ad40*/  IMAD.MOV.U32 R159, RZ, RZ, 0x6540 ;  /* 0x00006540ff9f7424 */ /* 0x000fe200078e00ff */
[----:B------:R-:W-:Y:S01]  /*1ad50*/  ULDC UR11, c[0x0][0x288] ;  /* 0x0000a200000b7ab9 */ /* 0x000fe20000000800 */
[----:B------:R-:W-:Y:S02]  /*1ad60*/  UIADD3 UR37, UR48, UR37, URZ ;  /* 0x0000002530257290 */ /* 0x000fe4000fffe03f */
[----:B------:R-:W-:Y:S02]  /*1ad70*/  UIMAD.WIDE UR6, UR49, 0x200, URZ ;  /* 0x00000200310678a5 */ /* 0x000fe4000f8e023f */
[----:B------:R-:W-:Y:S01]  /*1ad80*/  USHF.L.U32 UR49, UR49, 0x9, URZ ;  /* 0x0000000931317899 */ /* 0x000fe2000800063f */
[----:B------:R-:W-:Y:S01]  /*1ad90*/  ULDC UR10, c[0x0][0x284] ;  /* 0x0000a100000a7ab9 */ /* 0x000fe20000000800 */
[----:B------:R-:W-:Y:S01]  /*1ada0*/  USHF.R.U32.HI UR4, URZ, 0x1, UR37 ;  /* 0x000000013f047899 */ /* 0x000fe20008011625 */
[----:B------:R-:W-:Y:S01]  /*1adb0*/  IMAD.U32 R14, RZ, RZ, UR10 ;  /* 0x0000000aff0e7e24 */ /* 0x000fe2000f8e00ff */
[----:B------:R-:W-:-:S02]  /*1adc0*/  USHF.R.S32.HI UR12, URZ, 0x1f, UR41 ;  /* 0x0000001f3f0c7899 */ /* 0x000fc40008011429 */
[----:B------:R-:W-:Y:S01]  /*1add0*/  ULOP3.LUT UR4, UR4, 0x1, URZ, 0xc0, !UPT ;  /* 0x0000000104047892 */ /* 0x000fe2000f8ec03f */
[----:B------:R-:W-:Y:S01]  /*1ade0*/  ULDC.64 UR8, c[0x0][0x5d0] ;  /* 0x0001740000087ab9 */ /* 0x000fe20000000a00 */
[----:B------:R-:W-:Y:S02]  /*1adf0*/  UISETP.GT.U32.AND UP0, UPT, UR37, 0x1, UPT ;  /* 0x000000012500788c */ /* 0x000fe4000bf04070 */
[----:B------:R-:W-:Y:S02]  /*1ae00*/  UISETP.NE.U32.AND UP1, UPT, UR4, 0x1, UPT ;  /* 0x000000010400788c */ /* 0x000fe4000bf25070 */
[----:B------:R-:W-:Y:S02]  /*1ae10*/  UIMAD UR5, UR12, UR8, URZ ;  /* 0x000000080c0572a4 */ /* 0x000fe4000f8e023f */
[----:B------:R-:W-:Y:S02]  /*1ae20*/  UISETP.LT.U32.AND UP0, UPT, UR48, 0x2, UP0 ;  /* 0x000000023000788c */ /* 0x000fe40008701070 */
[----:B------:R-:W-:-:S02]  /*1ae30*/  UISETP.GT.U32.AND UP1, UPT, UR48, 0x1, !UP1 ;  /* 0x000000013000788c */ /* 0x000fc4000cf24070 */
[----:B------:R-:W-:Y:S02]  /*1ae40*/  UIMAD UR5, UR41, UR9, UR5 ;  /* 0x00000009290572a4 */ /* 0x000fe4000f8e0205 */
[----:B------:R-:W-:Y:S02]  /*1ae50*/  USEL UR4, URZ, 0x1, !UP1 ;  /* 0x000000013f047887 */ /* 0x000fe4000c800000 */
[----:B------:R-:W-:Y:S01]  /*1ae60*/  ULOP3.LUT UR37, UR37, 0x1, URZ, 0xc0, !UPT ;  /* 0x0000000125257892 */ /* 0x000fe2000f8ec03f */
[----:B0-----:R-:W-:Y:S01]  /*1ae70*/  IMAD.SHL.U32 R158, R5, 0x2, RZ ;  /* 0x00000002059e7824 */ /* 0x001fe200078e00ff */
[--C-:B------:R-:W-:Y:S02]  /*1ae80*/  SHF.R.U32.HI R2, RZ, 0x7, R5.reuse ;  /* 0x00000007ff027819 */ /* 0x100fe40000011605 */
[----:B------:R-:W-:Y:S02]  /*1ae90*/  SHF.R.U32.HI R3, RZ, 0x2, R5 ;  /* 0x00000002ff037819 */ /* 0x000fe40000011605 */
[----:B------:R-:W-:-:S02]  /*1aea0*/  LOP3.LUT R158, R158, 0x6, RZ, 0xc0, !PT ;  /* 0x000000069e9e7812 */ /* 0x000fc400078ec0ff */
[----:B------:R-:W-:Y:S02]  /*1aeb0*/  LOP3.LUT R2, R2, 0x1, RZ, 0xc0, !PT ;  /* 0x0000000102027812 */ /* 0x000fe400078ec0ff */
[----:B------:R-:W-:Y:S02]  /*1aec0*/  LOP3.LUT R4, R5, 0x60, RZ, 0xc0, !PT ;  /* 0x0000006005047812 */ /* 0x000fe400078ec0ff */
[----:B------:R-:W-:Y:S01]  /*1aed0*/  PRMT R158, R158, R159, UR40 ;  /* 0x000000289e9e7e16 */ /* 0x000fe2000800009f */
[----:B------:R-:W-:Y:S01]  /*1aee0*/  USHF.L.U32 UR40, UR40, 0x8, URZ ;  /* 0x0000000828287899 */ /* 0x000fe2000800063f */
[----:B------:R-:W-:Y:S01]  /*1aef0*/  IMAD.SHL.U32 R15, R2, 0x40, RZ ;  /* 0x00000040020f7824 */ /* 0x000fe200078e00ff */
[----:B------:R-:W-:Y:S02]  /*1af00*/  LOP3.LUT R3, R3, 0x7, RZ, 0xc0, !PT ;  /* 0x0000000703037812 */ /* 0x000fe400078ec0ff */
[----:B------:R-:W-:Y:S01]  /*1af10*/  SHF.R.U32.HI R4, RZ, 0x1, R4 ;  /* 0x00000001ff047819 */ /* 0x000fe20000011604 */
[----:B------:R-:W-:Y:S01]  /*1af20*/  UISETP.GE.AND UP2, UPT, UR40, UR11, UPT ;  /* 0x0000000b2800728c */ /* 0x000fe2000bf46270 */
[----:B------:R-:W-:-:S02]  /*1af30*/  LOP3.LUT R15, R15, 0x40, R3, 0xe2, !PT ;  /* 0x000000400f0f7812 */ /* 0x000fc400078ee203 */
[----:B------:R-:W-:Y:S01]  /*1af40*/  IADD3 R0, RZ, -R4, -R3 ;  /* 0x80000004ff007210 */ /* 0x000fe20007ffe803 */
[----:B------:R-:W-:Y:S01]  /*1af50*/  UISETP.GE.OR UP2, UPT, UR49, UR10, UP2 ;  /* 0x0000000a3100728c */ /* 0x000fe20009746670 */
[----:B------:R-:W-:Y:S02]  /*1af60*/  LOP3.LUT R15, R15, UR6, R4, 0xfe, !PT ;  /* 0x000000060f0f7c12 */ /* 0x000fe4000f8efe04 */
[----:B------:R-:W-:Y:S01]  /*1af70*/  LOP3.LUT R4, R5, 0x3, RZ, 0xc0, !PT ;  /* 0x0000000305047812 */ /* 0x000fe200078ec0ff */
[----:B------:R-:W-:Y:S01]  /*1af80*/  IMAD R0, R2, -0x40, R0 ;  /* 0xffffffc002007824 */ /* 0x000fe200078e0200 */
[----:B------:R-:W-:Y:S01]  /*1af90*/  SHF.R.S32.HI R159, RZ, 0x1f, R158 ;  /* 0x0000001fff9f7819 */ /* 0x000fe2000001149e */
[----:B------:R-:W-:Y:S01]  /*1afa0*/  IMAD.MOV.U32 R2, RZ, RZ, -0x2 ;  /* 0xfffffffeff027424 */ /* 0x000fe200078e00ff */
[----:B------:R-:W-:Y:S02]  /*1afb0*/  PLOP3.LUT P0, PT, PT, PT, UP2, 0x80, 0x0 ;  /* 0x000000000000781c */ /* 0x000fe40003f0f028 */
[----:B------:R-:W-:Y:S01]  /*1afc0*/  IADD3 R14, R14, -UR49, R0 ;  /* 0x800000310e0e7c10 */ /* 0x000fe2000fffe000 */
[----:B------:R-:W-:Y:S01]  /*1afd0*/  IMAD R4, R4, R2, UR11 ;  /* 0x0000000b04047e24 */ /* 0x000fe2000f8e0202 */
[----:B------:R-:W-:Y:S01]  /*1afe0*/  UMOV UR49, 0xffffffff ;  /* 0xffffffff00317882 */ /* 0x000fe20000000000 */
[----:B------:R-:W-:Y:S01]  /*1aff0*/  IMAD.U32 R2, RZ, RZ, UR8 ;  /* 0x00000008ff027e24 */ /* 0x000fe2000f8e00ff */
[----:B------:R-:W-:Y:S01]  /*1b000*/  USEL UR8, URZ, 0x1, !UP0 ;  /* 0x000000013f087887 */ /* 0x000fe2000c000000 */
[----:B------:R-:W-:-:S02]  /*1b010*/  VIADD R0, R4, -UR40 ;  /* 0x8000002804007c36 */ /* 0x000fc40008000000 */
[----:B------:R-:W-:Y:S01]  /*1b020*/  IMAD.WIDE.U32 R2, R2, UR41, R158 ;  /* 0x0000002902027c25 */ /* 0x000fe2000f8e009e */
[----:B------:R-:W-:-:S03]  /*1b030*/  ULOP3.LUT UR36, UR4, UR36, UR8, 0x96, !UPT ;  /* 0x0000002404247292 */ /* 0x000fc6000f8e9608 */
[----:B------:R-:W-:Y:S01]  /*1b040*/  VIADD R3, R3, UR5 ;  /* 0x0000000503037c36 */ /* 0x000fe20008000000 */
[----:B------:R-:W-:Y:S08]  /*1b050*/  @P0 BRA `(.L_x_32) ;  /* 0x0000023400e40947 */ /* 0x000ff00003800000 */
[----:B------:R-:W-:Y:S01]  /*1b060*/  ISETP.NE.AND P0, PT, R18, RZ, PT ;  /* 0x000000ff1200720c */ /* 0x000fe20003f05270 */
[----:B------:R-:W-:Y:S01]  /*1b070*/  ULDC.64 UR10, c[0x0][0x5c8] ;  /* 0x00017200000a7ab9 */ /* 0x000fe20000000a00 */
[----:B------:R-:W-:Y:S01]  /*1b080*/  BSSY B0, `(.L_x_32) ;  /* 0x0002376000007945 */ /* 0x000fe20003800000 */
[----:B------:R-:W-:Y:S01]  /*1b090*/  UIMAD UR4, UR7, UR10, URZ ;  /* 0x0000000a070472a4 */ /* 0x000fe2000f8e023f */
[----:B------:R-:W-:Y:S02]  /*1b0a0*/  IMAD.U32 R6, RZ, RZ, UR11 ;  /* 0x0000000bff067e24 */ /* 0x000fe4000f8e00ff */
[----:B------:R-:W-:-:S04]  /*1b0b0*/  IMAD.WIDE.U32 R2, R15, UR10, R2 ;  /* 0x0000000a0f027c25 */ /* 0x000fc8000f8e0002 */
[----:B------:R-:W-:-:S04]  /*1b0c0*/  IMAD R6, R15, R6, UR4 ;  /* 0x000000040f067e24 */ /* 0x000fc8000f8e0206 */
[----:B------:R-:W-:Y:S01]  /*1b0d0*/  IMAD.IADD R6, R3, 0x1, R6 ;  /* 0x0000000103067824 */ /* 0x000fe200078e0206 */
[----:B------:R-:W-:Y:S06]  /*1b0e0*/  @!P0 BRA `(.L_x_33) ;  /* 0x0000017000a48947 */ /* 0x000fec0003800000 */
[----:B------:R-:W0:Y:S01]  /*1b0f0*/  LDC.64 R12, c[0x0][0x5b0] ;  /* 0x00016c00ff0c7b82 */ /* 0x000e220000000a00 */
[----:B------:R-:W-:Y:S01]  /*1b100*/  ULDC.64 UR8, c[0x0][0x5b8] ;  /* 0x00016e0000087ab9 */ /* 0x000fe20000000a00 */
[----:B------:R-:W-:Y:S01]  /*1b110*/  ISETP.GE.AND P1, PT, R14, 0x1, PT ;  /* 0x000000010e00780c */ /* 0x000fe20003f26270 */
[----:B------:R-:W-:Y:S02]  /*1b120*/  UIMAD UR4, UR12, UR8, URZ ;  /* 0x000000080c0472a4 */ /* 0x000fe4000f8e023f */
[----:B------:R-:W-:Y:S01]  /*1b130*/  IMAD.U32 R4, RZ, RZ, UR8 ;  /* 0x00000008ff047e24 */ /* 0x000fe2000f8e00ff */
[----:B------:R-:W-:Y:S01]  /*1b140*/  BSSY B1, `(.L_x_34) ;  /* 0x000000e000017945 */ /* 0x000fe20003800000 */
[----:B------:R-:W-:Y:S01]  /*1b150*/  ISETP.LT.OR P2, PT, R0, 0x1, !P1 ;  /* 0x000000010000780c */ /* 0x000fe20004f41670 */
[----:B------:R-:W-:Y:S01]  /*1b160*/  UIMAD UR4, UR41, UR9, UR4 ;  /* 0x00000009290472a4 */ /* 0x000fe2000f8e0204 */
[----:B------:R-:W1:Y:S01]  /*1b170*/  LDC.64 R20, c[0x0][0x5a8] ;  /* 0x00016a00ff147b82 */ /* 0x000e620000000a00 */
[----:B------:R-:W-:-:S04]  /*1b180*/  IMAD.WIDE.U32 R158, R4, UR41, R158 ;  /* 0x00000029049e7c25 */ /* 0x000fc8000f8e009e */
[----:B------:R-:W-:Y:S01]  /*1b190*/  IMAD.MOV.U32 R22, RZ, RZ, R158 ;  /* 0x000000ffff167224 */ /* 0x000fe200078e009e */
[----:B------:R-:W-:Y:S01]  /*1b1a0*/  IADD3 R23, R159, UR4, RZ ;  /* 0x000000049f177c10 */ /* 0x000fe2000fffe0ff */
[----:B0-----:R-:W-:Y:S02]  /*1b1b0*/  IMAD R10, R12, UR7, RZ ;  /* 0x000000070c0a7c24 */ /* 0x001fe4000f8e02ff */
[----:B------:R-:W-:-:S04]  /*1b1c0*/  IMAD.WIDE.U32 R4, R15, R12, R22 ;  /* 0x0000000c0f047225 */ /* 0x000fc800078e0016 */
[----:B------:R-:W-:Y:S01]  /*1b1d0*/  IMAD R10, R15, R13, R10 ;  /* 0x0000000d0f0a7224 */ /* 0x000fe200078e020a */
[----:B-1----:R-:W-:-:S04]  /*1b1e0*/  IADD3 R8, P0, R4, R20, RZ ;  /* 0x0000001404087210 */ /* 0x002fc80007f1e0ff */
[----:B------:R-:W-:Y:S01]  /*1b1f0*/  IADD3.X R9, R21, R5, R10, P0, !PT ;  /* 0x0000000515097210 */ /* 0x000fe200007fe40a */
[----:B------:R-:W-:Y:S08]  /*1b200*/  @P2 BRA `(.L_x_35) ;  /* 0x0000000000042947 */ /* 0x000ff00003800000 */
[----:B------:R0:W5:Y:S02]  /*1b210*/  LDG.E.U8 R16, desc[UR50][R8.64] ;  /* 0x0000003208107981 */ /* 0x000164000c1e1100 */
.L_x_35:
[----:B------:R-:W-:Y:S05]  /*1b220*/  BSYNC B1 ;  /* 0x0000000000017941 */ /* 0x000fea0003800000 */
.L_x_34:
[----:B------:R-:W2:Y:S01]  /*1b230*/  LDL.LU R7, [R1+0x400] ;  /* 0x0004000001077983 */ /* 0x000ea20000300800 */
[----:B-----5:R-:W-:Y:S01]  /*1b240*/  LOP3.LUT R3, R16, 0xffff, RZ, 0xc0, !PT ;  /* 0x0000ffff10037812 */ /* 0x020fe200078ec0ff */
[----:B------:R-:W-:Y:S01]  /*1b250*/  ULDC.64 UR4, c[0x0][0x5c0] ;  /* 0x0001700000047ab9 */ /* 0x000fe20000000a00 */
[----:B------:R-:W-:Y:S01]  /*1b260*/  ISETP.LT.OR P3, PT, R0, 0x2, !P1 ;  /* 0x000000020000780c */ /* 0x000fe20004f61670 */
[----:B------:R-:W-:Y:S01]  /*1b270*/  BSSY B1, `(.L_x_36) ;  /* 0x000000b000017945 */ /* 0x000fe20003800000 */
[----:B------:R-:W-:Y:S02]  /*1b280*/  PRMT R3, R3, 0x8880, RZ ;  /* 0x0000888003037816 */ /* 0x000fe400000000ff */
[----:B------:R-:W-:-:S03]  /*1b290*/  IADD3 R4, P0, R2, UR4, RZ ;  /* 0x0000000402047c10 */ /* 0x000fc6000ff1e0ff */
[----:B------:R-:W-:Y:S01]  /*1b2a0*/  IMAD R2, R3, R18, RZ ;  /* 0x0000001203027224 */ /* 0x000fe200078e02ff */
[----:B------:R-:W-:-:S03]  /*1b2b0*/  IADD3.X R5, R6, UR5, RZ, P0, !PT ;  /* 0x0000000506057c10 */ /* 0x000fc600087fe4ff */
[----:B--2---:R-:W-:-:S05]  /*1b2c0*/  @!P2 IMAD R3, R7, R17, R2 ;  /* 0x000000110703a224 */ /* 0x004fca00078e0202 */
[----:B------:R1:W-:Y:S01]  /*1b2d0*/  @!P2 STG.E.U8 desc[UR50][R4.64], R3 ;  /* 0x000000030400a986 */ /* 0x0003e2000c101132 */
[----:B------:R-:W-:Y:S05]  /*1b2e0*/  @P3 BRA `(.L_x_37) ;  /* 0x00000000000c3947 */ /* 0x000fea0003800000 */
[----:B------:R-:W2:Y:S02]  /*1b2f0*/  LDG.E.U8 R16, desc[UR50][R8.64+0x1] ;  /* 0x0000013208107981 */ /* 0x000ea4000c1e1100 */
[----:B--2---:R-:W-:-:S05]  /*1b300*/  PRMT R2, R16, 0x8880, RZ ;  /* 0x0000888010027816 */ /* 0x004fca00000000ff */
[----:B------:R-:W-:-:S07]  /*1b310*/  IMAD R2, R2, R18, RZ ;  /* 0x0000001202027224 */ /* 0x000fce00078e02ff */
.L_x_37:
[----:B------:R-:W-:Y:S05]  /*1b320*/  BSYNC B1 ;  /* 0x0000000000017941 */ /* 0x000fea0003800000 */
.L_x_36:
[----:B-1----:R-:W2:Y:S01]  /*1b330*/  LDL.LU R3, [R1+0x404] ;  /* 0x0004040001037983 */ /* 0x002ea20000300800 */
[----:B------:R-:W-:Y:S01]  /*1b340*/  ISETP.GE.AND P0, PT, R14, 0x9, PT ;  /* 0x000000090e00780c */ /* 0x000fe20003f06270 */
[C---:B------:R-:W-:Y:S01]  /*1b350*/  IMAD.SHL.U32 R160, R12.reuse, 0x8, RZ ;  /* 0x000000080ca07824 */ /* 0x040fe200078e00ff */
[----:B------:R-:W-:Y:S01]  /*1b360*/  SHF.L.U64.HI R161, R12, 0x3, R13 ;  /* 0x000000030ca17819 */ /* 0x000fe2000001020d */
[----:B------:R-:W-:Y:S01]  /*1b370*/  BSSY B1, `(.L_x_38) ;  /* 0x000000e000017945 */ /* 0x000fe20003800000 */
[C---:B------:R-:W-:Y:S02]  /*1b380*/  ISETP.LT.OR P6, PT, R0.reuse, 0x1, !P0 ;  /* 0x000000010000780c */ /* 0x040fe400047c1670 */
[----:B------:R-:W-:Y:S01]  /*1b390*/  ISETP.LT.OR P2, PT, R0, 0x2, !P0 ;  /* 0x000000020000780c */ /* 0x000fe20004741670 */
[----:B------:R-:W-:-:S04]  /*1b3a0*/  IMAD.WIDE.U32 R6, R15, R12, R160 ;  /* 0x0000000c0f067225 */ /* 0x000fc800078e00a0 */
[----:B--2---:R-:W-:-:S05]  /*1b3b0*/  @!P3 IMAD R3, R3, R17, R2 ;  /* 0x000000110303b224 */ /* 0x004fca00078e0202 */
[----:B------:R1:W-:Y:S01]  /*1b3c0*/  @!P3 STG.E.U8 desc[UR50][R4.64+0x1], R3 ;  /* 0x000001030400b986 */ /* 0x0003e2000c101132 */
[----:B------:R-:W-:Y:S01]  /*1b3d0*/  IADD3 R6, P3, P4, R158, R20, R6 ;  /* 0x000000149e067210 */ /* 0x000fe20007c7e006 */
[----:B-1----:R-:W-:Y:S01]  /*1b3e0*/  IMAD.IADD R3, R10, 0x1, R7 ;  /* 0x000000010a037824 */ /* 0x002fe200078e0207 */
[----:B------:R-:W-:-:S04]  /*1b3f0*/  @!P6 IADD3 R10, P5, R4, UR45, RZ ;  /* 0x0000002d040aec10 */ /* 0x000fc8000ffbe0ff */
[----:B------:R-:W-:Y:S01]  /*1b400*/  IADD3.X R7, R23, R21, R3, P3, P4 ;  /* 0x0000001517077210 */ /* 0x000fe20001fe8403 */
[----:B------:R-:W-:Y:S08]  /*1b410*/  @P6 BRA `(.L_x_39) ;  /* 0x00000000000c6947 */ /* 0x000ff00003800000 */
[----:B------:R-:W2:Y:S02]  /*1b420*/  LDG.E.U8 R16, desc[UR50][R6.64] ;  /* 0x0000003206107981 */ /* 0x000ea4000c1e1100 */
[----:B--2---:R-:W-:-:S05]  /*1b430*/  PRMT R2, R16, 0x8880, RZ ;  /* 0x0000888010027816 */ /* 0x004fca00000000ff */
[----:B------:R-:W-:-:S07]  /*1b440*/  IMAD R2, R2, R18, RZ ;  /* 0x0000001202027224 */ /* 0x000fce00078e02ff */
.L_x_39:
[----:B------:R-:W-:Y:S05]  /*1b450*/  BSYNC B1 ;  /* 0x0000000000017941 */ /* 0x000fea0003800000 */
.L_x_38:
[----:B------:R-:W2:Y:S01]  /*1b460*/  LDL.LU R3, [R1+0x408] ;  /* 0x0004080001037983 */ /* 0x000ea20000300800 */
[----:B------:R-:W-:Y:S01]  /*1b470*/  @!P6 IADD3.X R11, R5, UR44, RZ, P5, !PT ;  /* 0x0000002c050bec10 */ /* 0x000fe2000affe4ff */
[----:B------:R-:W-:Y:S01]  /*1b480*/  BSSY B1, `(.L_x_40) ;  /* 0x000000b000017945 */ /* 0x000fe20003800000 */
[C---:B------:R-:W-:Y:S02]  /*1b490*/  ISETP.LT.OR P4, PT, R0.reuse, 0x9, !P1 ;  /* 0x000000090000780c */ /* 0x040fe40004f81670 */
[C---:B------:R-:W-:Y:S02]  /*1b4a0*/  ISETP.LT.OR P5, PT, R0.reuse, 0xa, !P1 ;  /* 0x0000000a0000780c */ /* 0x040fe40004fa1670 */
[----:B------:R-:W-:Y:S01]  /*1b4b0*/  ISETP.LT.OR P3, PT, R0, 0x9, !P0 ;  /* 0x000000090000780c */ /* 0x000fe20004761670 */
[----:B--2---:R-:W-:-:S05]  /*1b4c0*/  @!P6 IMAD R3, R3, R17, R2 ;  /* 0x000000110303e224 */ /* 0x004fca00078e0202 */
[----:B------:R1:W-:Y:S02]  /*1b4d0*/  @!P6 STG.E.U8 desc[UR50][R10.64], R3 ;  /* 0x000000030a00e986 */ /* 0x0003e4000c101132 */
[----:B-1----:R-:W-:Y:S01]  /*1b4e0*/  @!P2 IADD3 R10, P6, R4, UR45, RZ ;  /* 0x0000002d040aac10 */ /* 0x002fe2000ffde0ff */
[----:B------:R-:W-:-:S12]  /*1b4f0*/  @P2 BRA `(.L_x_41) ;  /* 0x00000000000c2947 */ /* 0x000fd80003800000 */
[----:B------:R-:W2:Y:S02]  /*1b500*/  LDG.E.U8 R16, desc[UR50][R6.64+0x1] ;  /* 0x0000013206107981 */ /* 0x000ea4000c1e1100 */
[----:B--2---:R-:W-:-:S05]  /*1b510*/  PRMT R2, R16, 0x8880, RZ ;  /* 0x0000888010027816 */ /* 0x004fca00000000ff */
[----:B------:R-:W-:-:S07]  /*1b520*/  IMAD R2, R2, R18, RZ ;  /* 0x0000001202027224 */ /* 0x000fce00078e02ff */
.L_x_41:
[----:B------:R-:W-:Y:S05]  /*1b530*/  BSYNC B1 ;  /* 0x0000000000017941 */ /* 0x000fea0003800000 */
.L_x_40:
[----:B------:R-:W2:Y:S01]  /*1b540*/  LDL.LU R3, [R1+0x40c] ;  /* 0x00040c0001037983 */ /* 0x000ea20000300800 */
[----:B------:R-:W-:Y:S01]  /*1b550*/  @!P2 IADD3.X R11, R5, UR44, RZ, P6, !PT ;  /* 0x0000002c050bac10 */ /* 0x000fe2000b7fe4ff */
[----:B------:R-:W-:Y:S01]  /*1b560*/  BSSY B1, `(.L_x_42) ;  /* 0x0000007000017945 */ /* 0x000fe20003800000 */
[----:B--2---:R-:W-:-:S05]  /*1b570*/  @!P2 IMAD R3, R3, R17, R2 ;  /* 0x000000110303a224 */ /* 0x004fca00078e0202 */
[----:B------:R1:W-:Y:S01]  /*1b580*/  @!P2 STG.E.U8 desc[UR50][R10.64+0x1], R3 ;  /* 0x000001030a00a986 */ /* 0x0003e2000c101132 */
[----:B------:R-:W-:Y:S05]  /*1b590*/  @P4 BRA `(.L_x_43) ;  /* 0x00000000000c4947 */ /* 0x000fea0003800000 */
[----:B------:R-:W2:Y:S02]  /*1b5a0*/  LDG.E.U8 R16, desc[UR50][R8.64+0x8] ;  /* 0x0000083208107981 */ /* 0x000ea4000c1e1100 */
[----:B--2---:R-:W-:-:S05]  /*1b5b0*/  PRMT R2, R16, 0x8880, RZ ;  /* 0x0000888010027816 */ /* 0x004fca00000000ff */
[----:B------:R-:W-:-:S07]  /*1b5c0*/  IMAD R2, R2, R18, RZ ;  /* 0x0000001202027224 */ /* 0x000fce00078e02ff */
.L_x_43:
[----:B------:R-:W-:Y:S05]  /*1b5d0*/  BSYNC B1 ;  /* 0x0000000000017941 */ /* 0x000fea0003800000 */
.L_x_42:
[----:B-1----:R-:W2:Y:S01]  /*1b5e0*/  LDL.LU R3, [R1+0x410] ;  /* 0x0004100001037983 */ /* 0x002ea20000300800 */
[----:B------:R-:W-:Y:S01]  /*1b5f0*/  BSSY B1, `(.L_x_44) ;  /* 0x0000007000017945 */ /* 0x000fe20003800000 */
[----:B--2---:R-:W-:-:S05]  /*1b600*/  @!P4 IMAD R3, R3, R17, R2 ;  /* 0x000000110303c224 */ /* 0x004fca00078e0202 */
[----:B------:R1:W-:Y:S01]  /*1b610*/  @!P4 STG.E.U8 desc[UR50][R4.64+0x8], R3 ;  /* 0x000008030400c986 */ /* 0x0003e2000c101132 */
[----:B------:R-:W-:Y:S05]  /*1b620*/  @P5 BRA `(.L_x_45) ;  /* 0x00000000000c5947 */ /* 0x000fea0003800000 */
[----:B------:R-:W2:Y:S02]  /*1b630*/  LDG.E.U8 R16, desc[UR50][R8.64+0x9] ;  /* 0x0000093208107981 */ /* 0x000ea4000c1e1100 */
[----:B--2---:R-:W-:-:S05]  /*1b640*/  PRMT R2, R16, 0x8880, RZ ;  /* 0x0000888010027816 */ /* 0x004fca00000000ff */
[----:B------:R-:W-:-:S07]  /*1b650*/  IMAD R2, R2, R18, RZ ;  /* 0x0000001202027224 */ /* 0x000fce00078e02ff */
.L_x_45:
[----:B------:R-:W-:Y:S05]  /*1b660*/  BSYNC B1 ;  /* 0x0000000000017941 */ /* 0x000fea0003800000 */
.L_x_44:
[----:B-1----:R-:W2:Y:S01]  /*1b670*/  LDL.LU R3, [R1+0x414] ;  /* 0x0004140001037983 */ /* 0x002ea20000300800 */
[----:B------:R-:W-:Y:S01]  /*1b680*/  BSSY B1, `(.L_x_46) ;  /* 0x0000009000017945 */ /* 0x000fe20003800000 */
[----:B------:R-:W-:Y:S02]  /*1b690*/  ISETP.LT.OR P2, PT, R0, 0xa, !P0 ;  /* 0x0000000a0000780c */ /* 0x000fe40004741670 */
[----:B------:R-:W-:Y:S01]  /*1b6a0*/  @!P3 IADD3 R10, P4, R4, UR45, RZ ;  /* 0x0000002d040abc10 */ /* 0x000fe2000ff9e0ff */
[----:B--2---:R-:W-:-:S05]  /*1b6b0*/  @!P5 IMAD R3, R3, R17, R2 ;  /* 0x000000110303d224 */ /* 0x004fca00078e0202 */
[----:B------:R1:W-:Y:S01]  /*1b6c0*/  @!P5 STG.E.U8 desc[UR50][R4.64+0x9], R3 ;  /* 0x000009030400d986 */ /* 0x0003e2000c101132 */
[----:B------:R-:W-:Y:S06]  /*1b6d0*/  @P3 BRA `(.L_x_47) ;  /* 0x00000000000c3947 */ /* 0x000fec0003800000 */
[----:B------:R-:W2:Y:S02]  /*1b6e0*/  LDG.E.U8 R16, desc[UR50][R6.64+0x8] ;  /* 0x0000083206107981 */ /* 0x000ea4000c1e1100 */
[----:B--2---:R-:W-:-:S05]  /*1b6f0*/  PRMT R2, R16, 0x8880, RZ ;  /* 0x0000888010027816 */ /* 0x004fca00000000ff */
[----:B------:R-:W-:-:S07]  /*1b700*/  IMAD R2, R2, R18, RZ ;  /* 0x0000001202027224 */ /* 0x000fce00078e02ff */
.L_x_47:
[----:B------:R-:W-:Y:S05]  /*1b710*/  BSYNC B1 ;  /* 0x0000000000017941 */ /* 0x000fea0003800000 */
.L_x_46:
[----:B-1----:R-:W2:Y:S01]  /*1b720*/  LDL.LU R3, [R1+0x418] ;  /* 0x0004180001037983 */ /* 0x002ea20000300800 */
[----:B------:R-:W-:Y:S01]  /*1b730*/  @!P3 IADD3.X R11, R5, UR44, RZ, P4, !PT ;  /* 0x0000002c050bbc10 */ /* 0x000fe2000a7fe4ff */
[----:B------:R-:W-:Y:S01]  /*1b740*/  BSSY B1, `(.L_x_48) ;  /* 0x000000b000017945 */ /* 0x000fe20003800000 */
[C---:B------:R-:W-:Y:S02]  /*1b750*/  ISETP.LT.OR P4, PT, R0.reuse, 0x11, !P1 ;  /* 0x000000110000780c */ /* 0x040fe40004f81670 */
[----:B------:R-:W-:Y:S01]  /*1b760*/  ISETP.LT.OR P5, PT, R0, 0x12, !P1 ;  /* 0x000000120000780c */ /* 0x000fe20004fa1670 */
[----:B--2---:R-:W-:-:S05]  /*1b770*/  @!P3 IMAD R3, R3, R17, R2 ;  /* 0x000000110303b224 */ /* 0x004fca00078e0202 */
[----:B------:R1:W-:Y:S01]  /*1b780*/  @!P3 STG.E.U8 desc[UR50][R10.64+0x8], R3 ;  /* 0x000008030a00b986 */ /* 0x0003e2000c101132 */
[----:B------:R-:W-:Y:S02]  /*1b790*/  ISETP.LT.OR P3, PT, R0, 0x11, !P0 ;  /* 0x000000110000780c */ /* 0x000fe40004761670 */
[----:B-1----:R-:W-:Y:S01]  /*1b7a0*/  @!P2 IADD3 R10, P6, R4, UR45, RZ ;  /* 0x0000002d040aac10 */ /* 0x002fe2000ffde0ff */
[----:B------:R-:W-:-:S12]  /*1b7b0*/  @P2 BRA `(.L_x_49) ;  /* 0x00000000000c2947 */ /* 0x000fd80003800000 */
[----:B------:R-:W2:Y:S02]  /*1b7c0*/  LDG.E.U8 R16, desc[UR50][R6.64+0x9] ;  /* 0x0000093206107981 */ /* 0x000ea4000c1e1100 */
[----:B--2---:R-:W-:-:S05]  /*1b7d0*/  PRMT R2, R16, 0x8880, RZ ;  /* 0x0000888010027816 */ /* 0x004fca00000000ff */
[----:B------:R-:W-:-:S07]  /*1b7e0*/  IMAD R2, R2, R18, RZ ;  /* 0x0000001202027224 */ /* 0x000fce00078e02ff */
.L_x_49:
[----:B------:R-:W-:Y:S05]  /*1b7f0*/  BSYNC B1 ;  /* 0x0000000000017941 */ /* 0x000fea0003800000 */
.L_x_48:
        /* <DEDUP_REMOVED lines=9> */
.L_x_51:
[----:B------:R-:W-:Y:S05]  /*1b890*/  BSYNC B1 ;  /* 0x0000000000017941 */ /* 0x000fea0003800000 */
.L_x_50:
        /* <DEDUP_REMOVED lines=8> */
.L_x_53:
[----:B------:R-:W-:Y:S05]  /*1b920*/  BSYNC B1 ;  /* 0x0000000000017941 */ /* 0x000fea0003800000 */
.L_x_52:
        /* <DEDUP_REMOVED lines=10> */
.L_x_55:
[----:B------:R-:W-:Y:S05]  /*1b9d0*/  BSYNC B1 ;  /* 0x0000000000017941 */ /* 0x000fea0003800000 */
.L_x_54:
        /* <DEDUP_REMOVED lines=13> */
.L_x_57:
[----:B------:R-:W-:Y:S05]  /*1bab0*/  BSYNC B1 ;  /* 0x0000000000017941 */ /* 0x000fea0003800000 */
.L_x_56:
        /* <DEDUP_REMOVED lines=9> */
.L_x_59:
[----:B------:R-:W-:Y:S05]  /*1bb50*/  BSYNC B1 ;  /* 0x0000000000017941 */ /* 0x000fea0003800000 */
.L_x_58:
        /* <DEDUP_REMOVED lines=8> */
.L_x_61:
[----:B------:R-:W-:Y:S05]  /*1bbe0*/  BSYNC B1 ;  /* 0x0000000000017941 */ /* 0x000fea0003800000 */
.L_x_60:
        /* <DEDUP_REMOVED lines=10> */
.L_x_63:
[----:B------:R-:W-:Y:S05]  /*1bc90*/  BSYNC B1 ;  /* 0x0000000000017941 */ /* 0x000fea0003800000 */
.L_x_62:
        /* <DEDUP_REMOVED lines=13> */
.L_x_65:
[----:B------:R-:W-:Y:S05]  /*1bd70*/  BSYNC B1 ;  /* 0x0000000000017941 */ /* 0x000fea0003800000 */
.L_x_64:
        /* <DEDUP_REMOVED lines=9> */
.L_x_67:
[----:B------:R-:W-:Y:S05]  /*1be10*/  BSYNC B1 ;  /* 0x0000000000017941 */ /* 0x000fea0003800000 */
.L_x_66:
        /* <DEDUP_REMOVED lines=8> */
.L_x_69:
[----:B------:R-:W-:Y:S05]  /*1bea0*/  BSYNC B1 ;  /* 0x0000000000017941 */ /* 0x000fea0003800000 */
.L_x_68:
        /* <DEDUP_REMOVED lines=10> */
.L_x_71:
[----:B------:R-:W-:Y:S05]  /*1bf50*/  BSYNC B1 ;  /* 0x0000000000017941 */ /* 0x000fea0003800000 */
.L_x_70:
        /* <DEDUP_REMOVED lines=13> */
.L_x_73:
[----:B------:R-:W-:Y:S05]  /*1c030*/  BSYNC B1 ;  /* 0x0000000000017941 */ /* 0x000fea0003800000 */
.L_x_72:
        /* <DEDUP_REMOVED lines=9> */
.L_x_75:
[----:B------:R-:W-:Y:S05]  /*1c0d0*/  BSYNC B1 ;  /* 0x0000000000017941 */ /* 0x000fea0003800000 */
.L_x_74:
        /* <DEDUP_REMOVED lines=8> */
.L_x_77:
[----:B------:R-:W-:Y:S05]  /*1c160*/  BSYNC B1 ;  /* 0x0000000000017941 */ /* 0x000fea0003800000 */
.L_x_76:
        /* <DEDUP_REMOVED lines=10> */
.L_x_79:
[----:B------:R-:W-:Y:S05]  /*1c210*/  BSYNC B1 ;  /* 0x0000000000017941 */ /* 0x000fea0003800000 */
.L_x_78:
        /* <DEDUP_REMOVED lines=13> */
.L_x_81:
[----:B------:R-:W-:Y:S05]  /*1c2f0*/  BSYNC B1 ;  /* 0x0000000000017941 */ /* 0x000fea0003800000 */
.L_x_80:
        /* <DEDUP_REMOVED lines=9> */
.L_x_83:
[----:B------:R-:W-:Y:S05]  /*1c390*/  BSYNC B1 ;  /* 0x0000000000017941 */ /* 0x000fea0003800000 */
.L_x_82:
        /* <DEDUP_REMOVED lines=8> */
.L_x_85:
[----:B------:R-:W-:Y:S05]  /*1c420*/  BSYNC B1 ;  /* 0x0000000000017941 */ /* 0x000fea0003800000 */
.L_x_84:
        /* <DEDUP_REMOVED lines=10> */
.L_x_87:
[----:B------:R-:W-:Y:S05]  /*1c4d0*/  BSYNC B1 ;  /* 0x0000000000017941 */ /* 0x000fea0003800000 */
.L_x_86:
        /* <DEDUP_REMOVED lines=13> */
.L_x_89:
[----:B------:R-:W-:Y:S05]  /*1c5b0*/  BSYNC B1 ;  /* 0x0000000000017941 */ /* 0x000fea0003800000 */
.L_x_88:
        /* <DEDUP_REMOVED lines=9> */
.L_x_91:
[----:B------:R-:W-:Y:S05]  /*1c650*/  BSYNC B1 ;  /* 0x0000000000017941 */ /* 0x000fea0003800000 */
.L_x_90:
        /* <DEDUP_REMOVED lines=8> */
.L_x_93:
[----:B------:R-:W-:Y:S05]  /*1c6e0*/  BSYNC B1 ;  /* 0x0000000000017941 */ /* 0x000fea0003800000 */
.L_x_92:
        /* <DEDUP_REMOVED lines=10> */
.L_x_95:
[----:B------:R-:W-:Y:S05]  /*1c790*/  BSYNC B1 ;  /* 0x0000000000017941 */ /* 0x000fea0003800000 */
.L_x_94:
        /* <DEDUP_REMOVED lines=13> */
.L_x_97:
[----:B------:R-:W-:Y:S05]  /*1c870*/  BSYNC B1 ;  /* 0x0000000000017941 */ /* 0x000fea0003800000 */
.L_x_96:
        /* <DEDUP_REMOVED lines=9> */
.L_x_99:
[----:B------:R-:W-:Y:S05]  /*1c910*/  BSYNC B1 ;  /* 0x0000000000017941 */ /* 0x000fea0003800000 */
.L_x_98:
        /* <DEDUP_REMOVED lines=8> */
.L_x_101:
[----:B------:R-:W-:Y:S05]  /*1c9a0*/  BSYNC B1 ;  /* 0x0000000000017941 */ /* 0x000fea0003800000 */
.L_x_100:
        /* <DEDUP_REMOVED lines=10> */
.L_x_103:
[----:B------:R-:W-:Y:S05]  /*1ca50*/  BSYNC B1 ;  /* 0x0000000000017941 */ /* 0x000fea0003800000 */
.L_x_102:
        /* <DEDUP_REMOVED lines=8> */
[----:B-1----:R-:W-:-:S04]  /*1cae0*/  @!P2 IADD3 R10, P6, R4, UR45, RZ ;  /* 0x0000002d040aac10 */ /* 0x002fc8000ffde0ff */
[----:B------:R-:W-:Y:S02]  /*1caf0*/  @!P2 IADD3.X R11, R5, UR44, RZ, P6, !PT ;  /* 0x0000002c050bac10 */ /* 0x000fe4000b7fe4ff */
[----:B------:R-:W-:Y:S01]  /*1cb00*/  ISETP.LT.OR P6, PT, R0, 0x4a, !P0 ;  /* 0x0000004a0000780c */ /* 0x000fe200047c1670 */
[----:B------:R-:W-:-:S12]  /*1cb10*/  @P2 BRA `(.L_x_105) ;  /* 0x00000000000c2947 */ /* 0x000fd80003800000 */
[----:B------:R-:W2:Y:S02]  /*1cb20*/  LDG.E.U8 R16, desc[UR50][R6.64+0x41] ;  /* 0x0000413206107981 */ /* 0x000ea4000c1e1100 */
[----:B--2---:R-:W-:-:S05]  /*1cb30*/  PRMT R2, R16, 0x8880, RZ ;  /* 0x0000888010027816 */ /* 0x004fca00000000ff */
[----:B------:R-:W-:-:S07]  /*1cb40*/  IMAD R2, R2, R18, RZ ;  /* 0x0000001202027224 */ /* 0x000fce00078e02ff */
.L_x_105:
[----:B------:R-:W-:Y:S05]  /*1cb50*/  BSYNC B1 ;  /* 0x0000000000017941 */ /* 0x000fea0003800000 */
.L_x_104:
[----:B------:R-:W2:Y:S01]  /*1cb60*/  LDL.LU R3, [R1+0x48c] ;  /* 0x00048c0001037983 */ /* 0x000ea20000300800 */
[----:B------:R-:W-:Y:S01]  /*1cb70*/  BSSY B1, `(.L_x_106) ;  /* 0x0000007000017945 */ /* 0x000fe20003800000 */
[----:B--2---:R-:W-:-:S05]  /*1cb80*/  @!P2 IMAD R3, R3, R17, R2 ;  /* 0x000000110303a224 */ /* 0x004fca00078e0202 */
[----:B------:R1:W-:Y:S01]  /*1cb90*/  @!P2 STG.E.U8 desc[UR50][R10.64+0x41], R3 ;  /* 0x000041030a00a986 */ /* 0x0003e2000c101132 */
[----:B------:R-:W-:Y:S05]  /*1cba0*/  @P3 BRA `(.L_x_107) ;  /* 0x00000000000c3947 */ /* 0x000fea0003800000 */
[----:B------:R-:W2:Y:S02]  /*1cbb0*/  LDG.E.U8 R16, desc[UR50][R8.64+0x48] ;  /* 0x0000483208107981 */ /* 0x000ea4000c1e1100 */
[----:B--2---:R-:W-:-:S05]  /*1cbc0*/  PRMT R2, R16, 0x8880, RZ ;  /* 0x0000888010027816 */ /* 0x004fca00000000ff */
[----:B------:R-:W-:-:S07]  /*1cbd0*/  IMAD R2, R2, R18, RZ ;  /* 0x0000001202027224 */ /* 0x000fce00078e02ff */
.L_x_107:
[----:B------:R-:W-:Y:S05]  /*1cbe0*/  BSYNC B1 ;  /* 0x0000000000017941 */ /* 0x000fea0003800000 */
.L_x_106:
        /* <DEDUP_REMOVED lines=8> */
.L_x_109:
[----:B------:R-:W-:Y:S05]  /*1cc70*/  BSYNC B1 ;  /* 0x0000000000017941 */ /* 0x000fea0003800000 */
.L_x_108:
[----:B-1----:R-:W2:Y:S01]  /*1cc80*/  LDL.LU R3, [R1+0x494] ;  /* 0x0004940001037983 */ /* 0x002ea20000300800 */
[----:B------:R-:W-:Y:S01]  /*1cc90*/  BSSY B1, `(.L_x_110) ;  /* 0x000000b000017945 */ /* 0x000fe20003800000 */
[----:B------:R-:W-:Y:S02]  /*1cca0*/  ISETP.LT.OR P3, PT, R0, 0x51, !P0 ;  /* 0x000000510000780c */ /* 0x000fe40004761670 */
[----:B------:R-:W-:Y:S01]  /*1ccb0*/  @!P6 IADD3 R10, P2, R4, UR45, RZ ;  /* 0x0000002d040aec10 */ /* 0x000fe2000ff5e0ff */
[----:B--2---:R-:W-:-:S05]  /*1ccc0*/  @!P4 IMAD R3, R3, R17, R2 ;  /* 0x000000110303c224 */ /* 0x004fca00078e0202 */
[----:B------:R1:W-:Y:S01]  /*1ccd0*/  @!P4 STG.E.U8 desc[UR50][R4.64+0x49], R3 ;  /* 0x000049030400c986 */ /* 0x0003e2000c101132 */
[----:B------:R-:W-:-:S04]  /*1cce0*/  @!P5 IADD3 R154, P4, R4, UR45, RZ ;  /* 0x0000002d049adc10 */ /* 0x000fc8000ff9e0ff */
[----:B------:R-:W-:Y:S01]  /*1ccf0*/  @!P5 IADD3.X R155, R5, UR44, RZ, P4, !PT ;  /* 0x0000002c059bdc10 */ /* 0x000fe2000a7fe4ff */
[----:B------:R-:W-:Y:S08]  /*1cd00*/  @P5 BRA `(.L_x_111) ;  /* 0x00000000000c5947 */ /* 0x000ff00003800000 */
[----:B------:R-:W2:Y:S02]  /*1cd10*/  LDG.E.U8 R16, desc[UR50][R6.64+0x48] ;  /* 0x0000483206107981 */ /* 0x000ea4000c1e1100 */
[----:B--2---:R-:W-:-:S05]  /*1cd20*/  PRMT R2, R16, 0x8880, RZ ;  /* 0x0000888010027816 */ /* 0x004fca00000000ff */
[----:B------:R-:W-:-:S07]  /*1cd30*/  IMAD R2, R2, R18, RZ ;  /* 0x0000001202027224 */ /* 0x000fce00078e02ff */
.L_x_111:
[----:B------:R-:W-:Y:S05]  /*1cd40*/  BSYNC B1 ;  /* 0x0000000000017941 */ /* 0x000fea0003800000 */
.L_x_110:
[----:B-1----:R-:W2:Y:S01]  /*1cd50*/  LDL.LU R3, [R1+0x498] ;  /* 0x0004980001037983 */ /* 0x002ea20000300800 */
[----:B------:R-:W-:Y:S01]  /*1cd60*/  BSSY B1, `(.L_x_112) ;  /* 0x0000008000017945 */ /* 0x000fe20003800000 */
[----:B------:R-:W-:Y:S01]  /*1cd70*/  @!P6 IADD3.X R11, R5, UR44, RZ, P2, !PT ;  /* 0x0000002c050bec10 */ /* 0x000fe200097fe4ff */
[----:B--2---:R-:W-:-:S05]  /*1cd80*/  @!P5 IMAD R3, R3, R17, R2 ;  /* 0x000000110303d224 */ /* 0x004fca00078e0202 */
[----:B------:R1:W-:Y:S01]  /*1cd90*/  @!P5 STG.E.U8 desc[UR50][R154.64+0x48], R3 ;  /* 0x000048039a00d986 */ /* 0x0003e2000c101132 */
[----:B------:R-:W-:Y:S05]  /*1cda0*/  @P6 BRA `(.L_x_113) ;  /* 0x00000000000c6947 */ /* 0x000fea0003800000 */
[----:B------:R-:W2:Y:S02]  /*1cdb0*/  LDG.E.U8 R16, desc[UR50][R6.64+0x49] ;  /* 0x0000493206107981 */ /* 0x000ea4000c1e1100 */
[----:B--2---:R-:W-:-:S05]  /*1cdc0*/  PRMT R2, R16, 0x8880, RZ ;  /* 0x0000888010027816 */ /* 0x004fca00000000ff */
[----:B------:R-:W-:-:S07]  /*1cdd0*/  IMAD R2, R2, R18, RZ ;  /* 0x0000001202027224 */ /* 0x000fce00078e02ff */
.L_x_113:
[----:B------:R-:W-:Y:S05]  /*1cde0*/  BSYNC B1 ;  /* 0x0000000000017941 */ /* 0x000fea0003800000 */
.L_x_112:
[----:B-1----:R-:W2:Y:S01]  /*1cdf0*/  LDL.LU R3, [R1+0x49c] ;  /* 0x00049c0001037983 */ /* 0x002ea20000300800 */
[C---:B------:R-:W-:Y:S01]  /*1ce00*/  ISETP.LT.OR P4, PT, R0.reuse, 0x51, !P1 ;  /* 0x000000510000780c */ /* 0x040fe20004f81670 */
[----:B------:R-:W-:Y:S01]  /*1ce10*/  BSSY B1, `(.L_x_114) ;  /* 0x000000a000017945 */ /* 0x000fe20003800000 */
[C---:B------:R-:W-:Y:S02]  /*1ce20*/  ISETP.LT.OR P5, PT, R0.reuse, 0x52, !P1 ;  /* 0x000000520000780c */ /* 0x040fe40004fa1670 */
[----:B------:R-:W-:Y:S01]  /*1ce30*/  ISETP.LT.OR P2, PT, R0, 0x52, !P0 ;  /* 0x000000520000780c */ /* 0x000fe20004741670 */
[----:B--2---:R-:W-:-:S05]  /*1ce40*/  @!P6 IMAD R3, R3, R17, R2 ;  /* 0x000000110303e224 */ /* 0x004fca00078e0202 */
[----:B------:R1:W-:Y:S01]  /*1ce50*/  @!P6 STG.E.U8 desc[UR50][R10.64+0x49], R3 ;  /* 0x000049030a00e986 */ /* 0x0003e2000c101132 */
[----:B------:R-:W-:Y:S02]  /*1ce60*/  @!P3 IADD3 R154, P6, R4, UR45, RZ ;  /* 0x0000002d049abc10 */ /* 0x000fe4000ffde0ff */
[----:B------:R-:W-:Y:S11]  /*1ce70*/  @P4 BRA `(.L_x_115) ;  /* 0x00000000000c4947 */ /* 0x000ff60003800000 */
[----:B------:R-:W2:Y:S02]  /*1ce80*/  LDG.E.U8 R16, desc[UR50][R8.64+0x50] ;  /* 0x0000503208107981 */ /* 0x000ea4000c1e1100 */
[----:B--2---:R-:W-:-:S05]  /*1ce90*/  PRMT R2, R16, 0x8880, RZ ;  /* 0x0000888010027816 */ /* 0x004fca00000000ff */
[----:B------:R-:W-:-:S07]  /*1cea0*/  IMAD R2, R2, R18, RZ ;  /* 0x0000001202027224 */ /* 0x000fce00078e02ff */
.L_x_115:
[----:B------:R-:W-:Y:S05]  /*1ceb0*/  BSYNC B1 ;  /* 0x0000000000017941 */ /* 0x000fea0003800000 */
.L_x_114:
        /* <DEDUP_REMOVED lines=8> */
.L_x_117:
[----:B------:R-:W-:Y:S05]  /*1cf40*/  BSYNC B1 ;  /* 0x0000000000017941 */ /* 0x000fea0003800000 */
.L_x_116:
        /* <DEDUP_REMOVED lines=9> */
.L_x_119:
[----:B------:R-:W-:Y:S05]  /*1cfe0*/  BSYNC B1 ;  /* 0x0000000000017941 */ /* 0x000fea0003800000 */
.L_x_118:
[----:B-1----:R-:W2:Y:S01]  /*1cff0*/  LDL.LU R3, [R1+0x4a8] ;  /* 0x0004a80001037983 */ /* 0x002ea20000300800 */
[----:B------:R-:W-:Y:S01]  /*1d000*/  @!P2 IADD3 R10, P5, R4, UR45, RZ ;  /* 0x0000002d040aac10 */ /* 0x000fe2000ffbe0ff */
[----:B------:R-:W-:Y:S01]  /*1d010*/  BSSY B1, `(.L_x_120) ;  /* 0x000000c000017945 */ /* 0x000fe20003800000 */
[C---:B------:R-:W-:Y:S02]  /*1d020*/  ISETP.LT.OR P6, PT, R0.reuse, 0x59, !P1 ;  /* 0x000000590000780c */ /* 0x040fe40004fc1670 */
[----:B------:R-:W-:Y:S02]  /*1d030*/  @!P2 IADD3.X R11, R5, UR44, RZ, P5, !PT ;  /* 0x0000002c050bac10 */ /* 0x000fe4000affe4ff */
[C---:B------:R-:W-:Y:S02]  /*1d040*/  ISETP.LT.OR P4, PT, R0.reuse, 0x59, !P0 ;  /* 0x000000590000780c */ /* 0x040fe40004781670 */
[----:B------:R-:W-:Y:S01]  /*1d050*/  ISETP.LT.OR P5, PT, R0, 0x5a, !P0 ;  /* 0x0000005a0000780c */ /* 0x000fe200047a1670 */
[----:B--2---:R-:W-:-:S05]  /*1d060*/  @!P3 IMAD R3, R3, R17, R2 ;  /* 0x000000110303b224 */ /* 0x004fca00078e0202 */
[----:B------:R1:W-:Y:S01]  /*1d070*/  @!P3 STG.E.U8 desc[UR50][R154.64+0x50], R3 ;  /* 0x000050039a00b986 */ /* 0x0003e2000c101132 */
[----:B------:R-:W-:Y:S01]  /*1d080*/  ISETP.LT.OR P3, PT, R0, 0x5a, !P1 ;  /* 0x0000005a0000780c */ /* 0x000fe20004f61670 */
[----:B------:R-:W-:-:S12]  /*1d090*/  @P2 BRA `(.L_x_121) ;  /* 0x00000000000c2947 */ /* 0x000fd80003800000 */
[----:B------:R-:W2:Y:S02]  /*1d0a0*/  LDG.E.U8 R16, desc[UR50][R6.64+0x51] ;  /* 0x0000513206107981 */ /* 0x000ea4000c1e1100 */
[----:B--2---:R-:W-:-:S05]  /*1d0b0*/  PRMT R2, R16, 0x8880, RZ ;  /* 0x0000888010027816 */ /* 0x004fca00000000ff */
[----:B------:R-:W-:-:S07]  /*1d0c0*/  IMAD R2, R2, R18, RZ ;  /* 0x0000001202027224 */ /* 0x000fce00078e02ff */
.L_x_121:
[----:B------:R-:W-:Y:S05]  /*1d0d0*/  BSYNC B1 ;  /* 0x0000000000017941 */ /* 0x000fea0003800000 */
.L_x_120:
        /* <DEDUP_REMOVED lines=8> */
.L_x_123:
[----:B------:R-:W-:Y:S05]  /*1d160*/  BSYNC B1 ;  /* 0x0000000000017941 */ /* 0x000fea0003800000 */
.L_x_122:
        /* <DEDUP_REMOVED lines=8> */
.L_x_125:
[----:B------:R-:W-:Y:S05]  /*1d1f0*/  BSYNC B1 ;  /* 0x0000000000017941 */ /* 0x000fea0003800000 */
.L_x_124:
        /* <DEDUP_REMOVED lines=12> */
.L_x_127:
[----:B------:R-:W-:Y:S05]  /*1d2c0*/  BSYNC B1 ;  /* 0x0000000000017941 */ /* 0x000fea0003800000 */
.L_x_126:
        /* <DEDUP_REMOVED lines=9> */
.L_x_129:
[----:B------:R-:W-:Y:S05]  /*1d360*/  BSYNC B1 ;  /* 0x0000000000017941 */ /* 0x000fea0003800000 */
.L_x_128:
[----:B-1----:R-:W2:Y:S01]  /*1d370*/  LDL.LU R3, [R1+0x4bc] ;  /* 0x0004bc0001037983 */ /* 0x002ea20000300800 */
[C---:B------:R-:W-:Y:S01]  /*1d380*/  ISETP.LT.OR P4, PT, R0.reuse, 0x61, !P1 ;  /* 0x000000610000780c */ /* 0x040fe20004f81670 */
[----:B------:R-:W-:Y:S01]  /*1d390*/  BSSY B1, `(.L_x_130) ;  /* 0x000000a000017945 */ /* 0x000fe20003800000 */
[----:B------:R-:W-:Y:S02]  /*1d3a0*/  ISETP.LT.OR P3, PT, R0, 0x62, !P0 ;  /* 0x000000620000780c */ /* 0x000fe40004761670 */
[----:B------:R-:W-:Y:S01]  /*1d3b0*/  @!P2 IADD3 R154, P6, R4, UR45, RZ ;  /* 0x0000002d049aac10 */ /* 0x000fe2000ffde0ff */
[----:B--2---:R-:W-:-:S05]  /*1d3c0*/  @!P5 IMAD R3, R3, R17, R2 ;  /* 0x000000110303d224 */ /* 0x004fca00078e0202 */
[----:B------:R1:W-:Y:S01]  /*1d3d0*/  @!P5 STG.E.U8 desc[UR50][R10.64+0x59], R3 ;  /* 0x000059030a00d986 */ /* 0x0003e2000c101132 */
[----:B------:R-:W-:Y:S02]  /*1d3e0*/  ISETP.LT.OR P5, PT, R0, 0x62, !P1 ;  /* 0x000000620000780c */ /* 0x000fe40004fa1670 */
[----:B------:R-:W-:Y:S11]  /*1d3f0*/  @P4 BRA `(.L_x_131) ;  /* 0x00000000000c4947 */ /* 0x000ff60003800000 */
[----:B------:R-:W2:Y:S02]  /*1d400*/  LDG.E.U8 R16, desc[UR50][R8.64+0x60] ;  /* 0x0000603208107981 */ /* 0x000ea4000c1e1100 */
[----:B--2---:R-:W-:-:S05]  /*1d410*/  PRMT R2, R16, 0x8880, RZ ;  /* 0x0000888010027816 */ /* 0x004fca00000000ff */
[----:B------:R-:W-:-:S07]  /*1d420*/  IMAD R2, R2, R18, RZ ;  /* 0x0000001202027224 */ /* 0x000fce00078e02ff */
.L_x_131:
[----:B------:R-:W-:Y:S05]  /*1d430*/  BSYNC B1 ;  /* 0x0000000000017941 */ /* 0x000fea0003800000 */
.L_x_130:
        /* <DEDUP_REMOVED lines=8> */
.L_x_133:
[----:B------:R-:W-:Y:S05]  /*1d4c0*/  BSYNC B1 ;  /* 0x0000000000017941 */ /* 0x000fea0003800000 */
.L_x_132:
        /* <DEDUP_REMOVED lines=9> */
.L_x_135:
[----:B------:R-:W-:Y:S05]  /*1d560*/  BSYNC B1 ;  /* 0x0000000000017941 */ /* 0x000fea0003800000 */
.L_x_134:
        /* <DEDUP_REMOVED lines=14> */
.L_x_137:
[----:B------:R-:W-:Y:S05]  /*1d650*/  BSYNC B1 ;  /* 0x0000000000017941 */ /* 0x000fea0003800000 */
.L_x_136:
        /* <DEDUP_REMOVED lines=8> */
.L_x_139:
[----:B------:R-:W-:Y:S05]  /*1d6e0*/  BSYNC B1 ;  /* 0x0000000000017941 */ /* 0x000fea0003800000 */
.L_x_138:
        /* <DEDUP_REMOVED lines=8> */
.L_x_141:
[----:B------:R-:W-:Y:S05]  /*1d770*/  BSYNC B1 ;  /* 0x0000000000017941 */ /* 0x000fea0003800000 */
.L_x_140:
        /* <DEDUP_REMOVED lines=12> */
.L_x_143:
[----:B------:R-:W-:Y:S05]  /*1d840*/  BSYNC B1 ;  /* 0x0000000000017941 */ /* 0x000fea0003800000 */
.L_x_142:
        /* <DEDUP_REMOVED lines=9> */
.L_x_145:
[----:B------:R-:W-:Y:S05]  /*1d8e0*/  BSYNC B1 ;  /* 0x0000000000017941 */ /* 0x000fea0003800000 */
.L_x_144:
        /* <DEDUP_REMOVED lines=12> */
.L_x_147:
[----:B------:R-:W-:Y:S05]  /*1d9b0*/  BSYNC B1 ;  /* 0x0000000000017941 */ /* 0x000fea0003800000 */
.L_x_146:
        /* <DEDUP_REMOVED lines=8> */
.L_x_149:
[----:B------:R-:W-:Y:S05]  /*1da40*/  BSYNC B1 ;  /* 0x0000000000017941 */ /* 0x000fea0003800000 */
.L_x_148:
        /* <DEDUP_REMOVED lines=9> */
.L_x_151:
[----:B------:R-:W-:Y:S05]  /*1dae0*/  BSYNC B1 ;  /* 0x0000000000017941 */ /* 0x000fea0003800000 */
.L_x_150:
        /* <DEDUP_REMOVED lines=14> */
.L_x_153:
[----:B------:R-:W-:Y:S05]  /*1dbd0*/  BSYNC B1 ;  /* 0x0000000000017941 */ /* 0x000fea0003800000 */
.L_x_152:
        /* <DEDUP_REMOVED lines=8> */
.L_x_155:
[----:B------:R-:W-:Y:S05]  /*1dc60*/  BSYNC B1 ;  /* 0x0000000000017941 */ /* 0x000fea0003800000 */
.L_x_154:
        /* <DEDUP_REMOVED lines=8> */
.L_x_157:
[----:B------:R-:W-:Y:S05]  /*1dcf0*/  BSYNC B1 ;  /* 0x0000000000017941 */ /* 0x000fea0003800000 */
.L_x_156:
        /* <DEDUP_REMOVED lines=12> */
.L_x_159:
[----:B------:R-:W-:Y:S05]  /*1ddc0*/  BSYNC B1 ;  /* 0x0000000000017941 */ /* 0x000fea0003800000 */
.L_x_158:
        /* <DEDUP_REMOVED lines=9> */
.L_x_161:
[----:B------:R-:W-:Y:S05]  /*1de60*/  BSYNC B1 ;  /* 0x0000000000017941 */ /* 0x000fea0003800000 */
.L_x_160:
        /* <DEDUP_REMOVED lines=12> */
.L_x_163:
[----:B------:R-:W-:Y:S05]  /*1df30*/  BSYNC B1 ;  /* 0x0000000000017941 */ /* 0x000fea0003800000 */
.L_x_162:
        /* <DEDUP_REMOVED lines=8> */
.L_x_165:
[----:B------:R-:W-:Y:S05]  /*1dfc0*/  BSYNC B1 ;  /* 0x0000000000017941 */ /* 0x000fea0003800000 */
.L_x_164:
        /* <DEDUP_REMOVED lines=9> */
.L_x_167:
[----:B------:R-:W-:Y:S05]  /*1e060*/  BSYNC B1 ;  /* 0x0000000000017941 */ /* 0x000fea0003800000 */
.L_x_166:
        /* <DEDUP_REMOVED lines=14> */
.L_x_169:
[----:B------:R-:W-:Y:S05]  /*1e150*/  BSYNC B1 ;  /* 0x0000000000017941 */ /* 0x000fea0003800000 */
.L_x_168:
        /* <DEDUP_REMOVED lines=8> */
.L_x_171:
[----:B------:R-:W-:Y:S05]  /*1e1e0*/  BSYNC B1 ;  /* 0x0000000000017941 */ /* 0x000fea0003800000 */
.L_x_170:
        /* <DEDUP_REMOVED lines=8> */
.L_x_173:
[----:B------:R-:W-:Y:S05]  /*1e270*/  BSYNC B1 ;  /* 0x0000000000017941 */ /* 0x000fea0003800000 */
.L_x_172:
        /* <DEDUP_REMOVED lines=12> */
.L_x_175:
[----:B------:R-:W-:Y:S05]  /*1e340*/  BSYNC B1 ;  /* 0x0000000000017941 */ /* 0x000fea0003800000 */
.L_x_174:
        /* <DEDUP_REMOVED lines=9> */
.L_x_177:
[----:B------:R-:W-:Y:S05]  /*1e3e0*/  BSYNC B1 ;  /* 0x0000000000017941 */ /* 0x000fea0003800000 */
.L_x_176:
        /* <DEDUP_REMOVED lines=12> */
.L_x_179:
[----:B------:R-:W-:Y:S05]  /*1e4b0*/  BSYNC B1 ;  /* 0x0000000000017941 */ /* 0x000fea0003800000 */
.L_x_178:
        /* <DEDUP_REMOVED lines=8> */
.L_x_181:
[----:B------:R-:W-:Y:S05]  /*1e540*/  BSYNC B1 ;  /* 0x0000000000017941 */ /* 0x000fea0003800000 */
.L_x_180:
        /* <DEDUP_REMOVED lines=9> */
.L_x_183:
[----:B------:R-:W-:Y:S05]  /*1e5e0*/  BSYNC B1 ;  /* 0x0000000000017941 */ /* 0x000fea0003800000 */
.L_x_182:
        /* <DEDUP_REMOVED lines=14> */
.L_x_185:
[----:B------:R-:W-:Y:S05]  /*1e6d0*/  BSYNC B1 ;  /* 0x0000000000017941 */ /* 0x000fea0003800000 */
.L_x_184:
        /* <DEDUP_REMOVED lines=8> */
.L_x_187:
[----:B------:R-:W-:Y:S05]  /*1e760*/  BSYNC B1 ;  /* 0x0000000000017941 */ /* 0x000fea0003800000 */
.L_x_186:
        /* <DEDUP_REMOVED lines=8> */
.L_x_189:
[----:B------:R-:W-:Y:S05]  /*1e7f0*/  BSYNC B1 ;  /* 0x0000000000017941 */ /* 0x000fea0003800000 */
.L_x_188:
        /* <DEDUP_REMOVED lines=12> */
.L_x_191:
[----:B------:R-:W-:Y:S05]  /*1e8c0*/  BSYNC B1 ;  /* 0x0000000000017941 */ /* 0x000fea0003800000 */
.L_x_190:
        /* <DEDUP_REMOVED lines=9> */
.L_x_193:
[----:B------:R-:W-:Y:S05]  /*1e960*/  BSYNC B1 ;  /* 0x0000000000017941 */ /* 0x000fea0003800000 */
.L_x_192:
        /* <DEDUP_REMOVED lines=12> */
.L_x_195:
[----:B------:R-:W-:Y:S05]  /*1ea30*/  BSYNC B1 ;  /* 0x0000000000017941 */ /* 0x000fea0003800000 */
.L_x_194:
        /* <DEDUP_REMOVED lines=8> */
.L_x_197:
[----:B------:R-:W-:Y:S05]  /*1eac0*/  BSYNC B1 ;  /* 0x0000000000017941 */ /* 0x000fea0003800000 */
.L_x_196:
        /* <DEDUP_REMOVED lines=9> */
.L_x_199:
[----:B------:R-:W-:Y:S05]  /*1eb60*/  BSYNC B1 ;  /* 0x0000000000017941 */ /* 0x000fea0003800000 */
.L_x_198:
        /* <DEDUP_REMOVED lines=14> */
.L_x_201:
[----:B------:R-:W-:Y:S05]  /*1ec50*/  BSYNC B1 ;  /* 0x0000000000017941 */ /* 0x000fea0003800000 */
.L_x_200:
        /* <DEDUP_REMOVED lines=8> */
.L_x_203:
[----:B------:R-:W-:Y:S05]  /*1ece0*/  BSYNC B1 ;  /* 0x0000000000017941 */ /* 0x000fea0003800000 */
.L_x_202:
        /* <DEDUP_REMOVED lines=8> */
.L_x_205:
[----:B------:R-:W-:Y:S05]  /*1ed70*/  BSYNC B1 ;  /* 0x0000000000017941 */ /* 0x000fea0003800000 */
.L_x_204:
        /* <DEDUP_REMOVED lines=12> */
.L_x_207:
[----:B------:R-:W-:Y:S05]  /*1ee40*/  BSYNC B1 ;  /* 0x0000000000017941 */ /* 0x000fea0003800000 */
.L_x_206:
        /* <DEDUP_REMOVED lines=9> */
.L_x_209:
[----:B------:R-:W-:Y:S05]  /*1eee0*/  BSYNC B1 ;  /* 0x0000000000017941 */ /* 0x000fea0003800000 */
.L_x_208:
        /* <DEDUP_REMOVED lines=12> */
.L_x_211:
[----:B------:R-:W-:Y:S05]  /*1efb0*/  BSYNC B1 ;  /* 0x0000000000017941 */ /* 0x000fea0003800000 */
.L_x_210:
        /* <DEDUP_REMOVED lines=8> */
.L_x_213:
[----:B------:R-:W-:Y:S05]  /*1f040*/  BSYNC B1 ;  /* 0x0000000000017941 */ /* 0x000fea0003800000 */
.L_x_212:
        /* <DEDUP_REMOVED lines=9> */
.L_x_215:
[----:B------:R-:W-:Y:S05]  /*1f0e0*/  BSYNC B1 ;  /* 0x0000000000017941 */ /* 0x000fea0003800000 */
.L_x_214:
        /* <DEDUP_REMOVED lines=14> */
.L_x_217:
[----:B------:R-:W-:Y:S05]  /*1f1d0*/  BSYNC B1 ;  /* 0x0000000000017941 */ /* 0x000fea0003800000 */
.L_x_216:
        /* <DEDUP_REMOVED lines=8> */
.L_x_219:
[----:B------:R-:W-:Y:S05]  /*1f260*/  BSYNC B1 ;  /* 0x0000000000017941 */ /* 0x000fea0003800000 */
.L_x_218:
        /* <DEDUP_REMOVED lines=8> */
.L_x_221:
[----:B------:R-:W-:Y:S05]  /*1f2f0*/  BSYNC B1 ;  /* 0x0000000000017941 */ /* 0x000fea0003800000 */
.L_x_220:
        /* <DEDUP_REMOVED lines=12> */
.L_x_223:
[----:B------:R-:W-:Y:S05]  /*1f3c0*/  BSYNC B1 ;  /* 0x0000000000017941 */ /* 0x000fea0003800000 */
.L_x_222:
        /* <DEDUP_REMOVED lines=9> */
.L_x_225:
[----:B------:R-:W-:Y:S05]  /*1f460*/  BSYNC B1 ;  /* 0x0000000000017941 */ /* 0x000fea0003800000 */
.L_x_224:
        /* <DEDUP_REMOVED lines=12> */
.L_x_227:
[----:B------:R-:W-:Y:S05]  /*1f530*/  BSYNC B1 ;  /* 0x0000000000017941 */ /* 0x000fea0003800000 */
.L_x_226:
        /* <DEDUP_REMOVED lines=8> */
.L_x_229:
[----:B------:R-:W-:Y:S05]  /*1f5c0*/  BSYNC B1 ;  /* 0x0000000000017941 */ /* 0x000fea0003800000 */
.L_x_228:
        /* <DEDUP_REMOVED lines=9> */
.L_x_231:
[----:B------:R-:W-:Y:S05]  /*1f660*/  BSYNC B1 ;  /* 0x0000000000017941 */ /* 0x000fea0003800000 */
.L_x_230:
        /* <DEDUP_REMOVED lines=14> */
.L_x_233:
[----:B------:R-:W-:Y:S05]  /*1f750*/  BSYNC B1 ;  /* 0x0000000000017941 */ /* 0x000fea0003800000 */
.L_x_232:
        /* <DEDUP_REMOVED lines=8> */
.L_x_235:
[----:B------:R-:W-:Y:S05]  /*1f7e0*/  BSYNC B1 ;  /* 0x0000000000017941 */ /* 0x000fea0003800000 */
.L_x_234:
        /* <DEDUP_REMOVED lines=8> */
.L_x_237:
[----:B------:R-:W-:Y:S05]  /*1f870*/  BSYNC B1 ;  /* 0x0000000000017941 */ /* 0x000fea0003800000 */
.L_x_236:
        /* <DEDUP_REMOVED lines=12> */
.L_x_239:
[----:B------:R-:W-:Y:S05]  /*1f940*/  BSYNC B1 ;  /* 0x0000000000017941 */ /* 0x000fea0003800000 */
.L_x_238:
        /* <DEDUP_REMOVED lines=9> */
.L_x_241:
[----:B------:R-:W-:Y:S05]  /*1f9e0*/  BSYNC B1 ;  /* 0x0000000000017941 */ /* 0x000fea0003800000 */
.L_x_240:
        /* <DEDUP_REMOVED lines=12> */
.L_x_243:
[----:B------:R-:W-:Y:S05]  /*1fab0*/  BSYNC B1 ;  /* 0x0000000000017941 */ /* 0x000fea0003800000 */
.L_x_242:
        /* <DEDUP_REMOVED lines=8> */
.L_x_245:
[----:B------:R-:W-:Y:S05]  /*1fb40*/  BSYNC B1 ;  /* 0x0000000000017941 */ /* 0x000fea0003800000 */
.L_x_244:
        /* <DEDUP_REMOVED lines=9> */
.L_x_247:
[----:B------:R-:W-:Y:S05]  /*1fbe0*/  BSYNC B1 ;  /* 0x0000000000017941 */ /* 0x000fea0003800000 */
.L_x_246:
        /* <DEDUP_REMOVED lines=14> */
.L_x_249:
[----:B------:R-:W-:Y:S05]  /*1fcd0*/  BSYNC B1 ;  /* 0x0000000000017941 */ /* 0x000fea0003800000 */
.L_x_248:
        /* <DEDUP_REMOVED lines=8> */
.L_x_251:
[----:B------:R-:W-:Y:S05]  /*1fd60*/  BSYNC B1 ;  /* 0x0000000000017941 */ /* 0x000fea0003800000 */
.L_x_250:
        /* <DEDUP_REMOVED lines=8> */
.L_x_253:
[----:B------:R-:W-:Y:S05]  /*1fdf0*/  BSYNC B1 ;  /* 0x0000000000017941 */ /* 0x000fea0003800000 */
.L_x_252:
        /* <DEDUP_REMOVED lines=12> */
.L_x_255:
[----:B------:R-:W-:Y:S05]  /*1fec0*/  BSYNC B1 ;  /* 0x0000000000017941 */ /* 0x000fea0003800000 */
.L_x_254:
        /* <DEDUP_REMOVED lines=9> */
.L_x_257:
[----:B------:R-:W-:Y:S05]  /*1ff60*/  BSYNC B1 ;  /* 0x0000000000017941 */ /* 0x000fea0003800000 */
.L_x_256:
        /* <DEDUP_REMOVED lines=12> */
.L_x_259:
[----:B------:R-:W-:Y:S05]  /*20030*/  BSYNC B1 ;  /* 0x0000000000017941 */ /* 0x000fea0003800000 */
.L_x_258:
        /* <DEDUP_REMOVED lines=8> */
.L_x_261:
[----:B------:R-:W-:Y:S05]  /*200c0*/  BSYNC B1 ;  /* 0x0000000000017941 */ /* 0x000fea0003800000 */
.L_x_260:
        /* <DEDUP_REMOVED lines=9> */
.L_x_263:
[----:B------:R-:W-:Y:S05]  /*20160*/  BSYNC B1 ;  /* 0x0000000000017941 */ /* 0x000fea0003800000 */
.L_x_262:
        /* <DEDUP_REMOVED lines=14> */
.L_x_265:
[----:B------:R-:W-:Y:S05]  /*20250*/  BSYNC B1 ;  /* 0x0000000000017941 */ /* 0x000fea0003800000 */
.L_x_264:
        /* <DEDUP_REMOVED lines=8> */
.L_x_267:
[----:B------:R-:W-:Y:S05]  /*202e0*/  BSYNC B1 ;  /* 0x0000000000017941 */ /* 0x000fea0003800000 */
.L_x_266:
        /* <DEDUP_REMOVED lines=8> */
.L_x_269:
[----:B------:R-:W-:Y:S05]  /*20370*/  BSYNC B1 ;  /* 0x0000000000017941 */ /* 0x000fea0003800000 */
.L_x_268:
[----:B-1----:R-:W2:Y:S01]  /*20380*/  LDL.LU R3, [R1+0x5d4] ;  /* 0x0005d40001037983 */ /* 0x002ea20000300800 */
[----:B------:R-:W-:Y:S01]  /*20390*/  @!P3 IADD3 R154, P6, R4, UR45, RZ ;  /* 0x0000002d049abc10 */ /* 0x000fe2000ffde0ff */
[----:B------:R-:W-:Y:S01]  /*203a0*/  BSSY B1, `(.L_x_270) ;  /* 0x000000b000017945 */ /* 0x000fe20003800000 */
[----:B------:R-:W-:Y:S02]  /*203b0*/  ISETP.LT.OR P5, PT, R0, 0xf1, !P0 ;  /* 0x000000f10000780c */ /* 0x000fe400047a1670 */
[----:B------:R-:W-:Y:S02]  /*203c0*/  @!P3 IADD3.X R155, R5, UR44, RZ, P6, !PT ;  /* 0x0000002c059bbc10 */ /* 0x000fe4000b7fe4ff */
[----:B------:R-:W-:Y:S01]  /*203d0*/  @!P4 IADD3 R10, P6, R4, UR45, RZ ;  /* 0x0000002d040acc10 */ /* 0x000fe2000ffde0ff */
[----:B--2---:R-:W-:-:S05]  /*203e0*/  @!P2 IMAD R3, R3, R17, R2 ;  /* 0x000000110303a224 */ /* 0x004fca00078e0202 */
[----:B------:R1:W-:Y:S01]  /*203f0*/  @!P2 STG.E.U8 desc[UR50][R4.64+0xe9], R3 ;  /* 0x0000e9030400a986 */ /* 0x0003e2000c101132 */
[----:B------:R-:W-:Y:S01]  /*20400*/  ISETP.LT.OR P2, PT, R0, 0xf1, !P1 ;  /* 0x000000f10000780c */ /* 0x000fe20004f41670 */
[----:B------:R-:W-:-:S12]  /*20410*/  @P3 BRA `(.L_x_271) ;  /* 0x00000000000c3947 */ /* 0x000fd80003800000 */
[----:B------:R-:W2:Y:S02]  /*20420*/  LDG.E.U8 R16, desc[UR50][R6.64+0xe8] ;  /* 0x0000e83206107981 */ /* 0x000ea4000c1e1100 */
[----:B--2---:R-:W-:-:S05]  /*20430*/  PRMT R2, R16, 0x8880, RZ ;  /* 0x0000888010027816 */ /* 0x004fca00000000ff */
[----:B------:R-:W-:-:S07]  /*20440*/  IMAD R2, R2, R18, RZ ;  /* 0x0000001202027224 */ /* 0x000fce00078e02ff */
.L_x_271:
[----:B------:R-:W-:Y:S05]  /*20450*/  BSYNC B1 ;  /* 0x0000000000017941 */ /* 0x000fea0003800000 */
.L_x_270:
        /* <DEDUP_REMOVED lines=9> */
.L_x_273:
[----:B------:R-:W-:Y:S05]  /*204f0*/  BSYNC B1 ;  /* 0x0000000000017941 */ /* 0x000fea0003800000 */
.L_x_272:
        /* <DEDUP_REMOVED lines=8> */
.L_x_275:
[----:B------:R-:W-:Y:S05]  /*20580*/  BSYNC B1 ;  /* 0x0000000000017941 */ /* 0x000fea0003800000 */
.L_x_274:
[----:B-1----:R-:W2:Y:S01]  /*20590*/  LDL.LU R3, [R1+0x5e0] ;  /* 0x0005e00001037983 */ /* 0x002ea20000300800 */
[----:B------:R-:W-:Y:S01]  /*205a0*/  BSSY B1, `(.L_x_276) ;  /* 0x000000b000017945 */ /* 0x000fe20003800000 */
[----:B------:R-:W-:Y:S01]  /*205b0*/  ISETP.LT.OR P3, PT, R0, 0xf2, !P0 ;  /* 0x000000f20000780c */ /* 0x000fe20004761670 */
[----:B--2---:R-:W-:Y:S01]  /*205c0*/  @!P2 IMAD R10, R3, R17, R2 ;  /* 0x00000011030aa224 */ /* 0x004fe200078e0202 */
[----:B------:R-:W-:-:S04]  /*205d0*/  IADD3 R3, P4, R15, 0x80, RZ ;  /* 0x000000800f037810 */ /* 0x000fc80007f9e0ff */
[----:B------:R1:W-:Y:S01]  /*205e0*/  @!P2 STG.E.U8 desc[UR50][R4.64+0xf0], R10 ;  /* 0x0000f00a0400a986 */ /* 0x0003e2000c101132 */
[----:B------:R-:W-:Y:S02]  /*205f0*/  ISETP.LT.OR P2, PT, R0, 0xf2, !P1 ;  /* 0x000000f20000780c */ /* 0x000fe40004f41670 */
[----:B-1----:R-:W-:-:S11]  /*20600*/  @!P5 IADD3 R10, P6, R4, UR45, RZ ;  /* 0x0000002d040adc10 */ /* 0x002fd6000ffde0ff */
[----:B------:R-:W-:Y:S05]  /*20610*/  @P2 BRA `(.L_x_277) ;  /* 0x00000000000c2947 */ /* 0x000fea0003800000 */
[----:B------:R-:W2:Y:S02]  /*20620*/  LDG.E.U8 R16, desc[UR50][R8.64+0xf1] ;  /* 0x0000f13208107981 */ /* 0x000ea4000c1e1100 */
[----:B--2---:R-:W-:-:S05]  /*20630*/  PRMT R2, R16, 0x8880, RZ ;  /* 0x0000888010027816 */ /* 0x004fca00000000ff */
[----:B------:R-:W-:-:S07]  /*20640*/  IMAD R2, R2, R18, RZ ;  /* 0x0000001202027224 */ /* 0x000fce00078e02ff */
.L_x_277:
[----:B------:R-:W-:Y:S05]  /*20650*/  BSYNC B1 ;  /* 0x0000000000017941 */ /* 0x000fea0003800000 */
.L_x_276:
[----:B------:R-:W2:Y:S01]  /*20660*/  LDL.LU R153, [R1+0x5e4] ;  /* 0x0005e40001997983 */ /* 0x000ea20000300800 */
        /* <DEDUP_REMOVED lines=8> */
.L_x_279:
[----:B------:R-:W-:Y:S05]  /*206f0*/  BSYNC B1 ;  /* 0x0000000000017941 */ /* 0x000fea0003800000 */
.L_x_278:
[----:B-1----:R-:W2:Y:S01]  /*20700*/  LDL.LU R153, [R1+0x5e8] ;  /* 0x0005e80001997983 */ /* 0x002ea20000300800 */
[----:B------:R-:W-:Y:S01]  /*20710*/  BSSY B1, `(.L_x_280) ;  /* 0x000000c000017945 */ /* 0x000fe20003800000 */
[C---:B------:R-:W-:Y:S02]  /*20720*/  ISETP.LT.OR P2, PT, R0.reuse, 0xf9, !P1 ;  /* 0x000000f90000780c */ /* 0x040fe40004f41670 */
[C---:B------:R-:W-:Y:S02]  /*20730*/  ISETP.LT.OR P1, PT, R0.reuse, 0xfa, !P1 ;  /* 0x000000fa0000780c */ /* 0x040fe40004f21670 */
[----:B------:R-:W-:Y:S01]  /*20740*/  ISETP.LT.OR P6, PT, R0, 0xf9, !P0 ;  /* 0x000000f90000780c */ /* 0x000fe200047c1670 */
[----:B--2---:R-:W-:-:S05]  /*20750*/  @!P5 IMAD R153, R153, R17, R2 ;  /* 0x000000119999d224 */ /* 0x004fca00078e0202 */
[----:B------:R1:W-:Y:S02]  /*20760*/  @!P5 STG.E.U8 desc[UR50][R10.64+0xf0], R153 ;  /* 0x0000f0990a00d986 */ /* 0x0003e4000c101132 */
[----:B-1----:R-:W-:-:S04]  /*20770*/  @!P3 IADD3 R10, P5, R4, UR45, RZ ;  /* 0x0000002d040abc10 */ /* 0x002fc8000ffbe0ff */
[----:B------:R-:W-:Y:S01]  /*20780*/  @!P3 IADD3.X R11, R5, UR44, RZ, P5, !PT ;  /* 0x0000002c050bbc10 */ /* 0x000fe2000affe4ff */
[----:B------:R-:W-:Y:S08]  /*20790*/  @P3 BRA `(.L_x_281) ;  /* 0x00000000000c3947 */ /* 0x000ff00003800000 */
[----:B------:R-:W2:Y:S02]  /*207a0*/  LDG.E.U8 R16, desc[UR50][R6.64+0xf1] ;  /* 0x0000f13206107981 */ /* 0x000ea4000c1e1100 */
[----:B--2---:R-:W-:-:S05]  /*207b0*/  PRMT R2, R16, 0x8880, RZ ;  /* 0x0000888010027816 */ /* 0x004fca00000000ff */
[----:B------:R-:W-:-:S07]  /*207c0*/  IMAD R2, R2, R18, RZ ;  /* 0x0000001202027224 */ /* 0x000fce00078e02ff */
.L_x_281:
[----:B------:R-:W-:Y:S05]  /*207d0*/  BSYNC B1 ;  /* 0x0000000000017941 */ /* 0x000fea0003800000 */
.L_x_280:
        /* <DEDUP_REMOVED lines=8> */
.L_x_283:
[----:B------:R-:W-:Y:S05]  /*20860*/  BSYNC B1 ;  /* 0x0000000000017941 */ /* 0x000fea0003800000 */
.L_x_282:
        /* <DEDUP_REMOVED lines=8> */
.L_x_285:
[----:B------:R-:W-:Y:S05]  /*208f0*/  BSYNC B1 ;  /* 0x0000000000017941 */ /* 0x000fea0003800000 */
.L_x_284:
[----:B-1----:R-:W2:Y:S01]  /*20900*/  LDL.LU R10, [R1+0x5f4] ;  /* 0x0005f400010a7983 */ /* 0x002ea20000300800 */
[----:B0-----:R-:W-:Y:S01]  /*20910*/  @!P6 IADD3 R8, P2, R4, UR45, RZ ;  /* 0x0000002d0408ec10 */ /* 0x001fe2000ff5e0ff */
[----:B------:R-:W-:Y:S01]  /*20920*/  BSSY B1, `(.L_x_286) ;  /* 0x000000a000017945 */ /* 0x000fe20003800000 */
[----:B------:R-:W-:Y:S01]  /*20930*/  ISETP.LT.OR P0, PT, R0, 0xfa, !P0 ;  /* 0x000000fa0000780c */ /* 0x000fe20004701670 */
[----:B------:R-:W-:Y:S01]  /*20940*/  IMAD.X R11, RZ, RZ, UR7, P4 ;  /* 0x00000007ff0b7e24 */ /* 0x000fe2000a0e06ff */
[----:B------:R-:W-:Y:S01]  /*20950*/  @!P6 IADD3.X R9, R5, UR44, RZ, P2, !PT ;  /* 0x0000002c0509ec10 */ /* 0x000fe200097fe4ff */
[----:B--2---:R-:W-:-:S05]  /*20960*/  @!P1 IMAD R10, R10, R17, R2 ;  /* 0x000000110a0a9224 */ /* 0x004fca00078e0202 */
[----:B------:R0:W-:Y:S01]  /*20970*/  @!P1 STG.E.U8 desc[UR50][R4.64+0xf9], R10 ;  /* 0x0000f90a04009986 */ /* 0x0001e2000c101132 */
[----:B------:R-:W-:Y:S05]  /*20980*/  @P6 BRA `(.L_x_287) ;  /* 0x00000000000c6947 */ /* 0x000fea0003800000 */
[----:B------:R-:W2:Y:S02]  /*20990*/  LDG.E.U8 R16, desc[UR50][R6.64+0xf8] ;  /* 0x0000f83206107981 */ /* 0x000ea4000c1e1100 */
[----:B--2---:R-:W-:-:S05]  /*209a0*/  PRMT R2, R16, 0x8880, RZ ;  /* 0x0000888010027816 */ /* 0x004fca00000000ff */
[----:B------:R-:W-:-:S07]  /*209b0*/  IMAD R2, R2, R18, RZ ;  /* 0x0000001202027224 */ /* 0x000fce00078e02ff */
.L_x_287:
[----:B------:R-:W-:Y:S05]  /*209c0*/  BSYNC B1 ;  /* 0x0000000000017941 */ /* 0x000fea0003800000 */
.L_x_286:
[----:B0-----:R-:W2:Y:S01]  /*209d0*/  LDL.LU R10, [R1+0x5f8] ;  /* 0x0005f800010a7983 */ /* 0x001ea20000300800 */
[----:B------:R-:W-:Y:S01]  /*209e0*/  BSSY B1, `(.L_x_288) ;  /* 0x0000009000017945 */ /* 0x000fe20003800000 */
[-C--:B------:R-:W-:Y:S02]  /*209f0*/  IMAD R154, R11, R12.reuse, RZ ;  /* 0x0000000c0b9a7224 */ /* 0x080fe400078e02ff */
[----:B--2---:R-:W-:Y:S02]  /*20a00*/  @!P6 IMAD R153, R10, R17, R2 ;  /* 0x000000110a99e224 */ /* 0x004fe400078e0202 */
[----:B------:R-:W-:-:S03]  /*20a10*/  IMAD.WIDE.U32 R10, R3, R12, R22 ;  /* 0x0000000c030a7225 */ /* 0x000fc600078e0016 */
[----:B------:R0:W-:Y:S01]  /*20a20*/  @!P6 STG.E.U8 desc[UR50][R8.64+0xf8], R153 ;  /* 0x0000f8990800e986 */ /* 0x0001e2000c101132 */
[----:B------:R-:W-:Y:S05]  /*20a30*/  @P0 BRA `(.L_x_289) ;  /* 0x00000000000c0947 */ /* 0x000fea0003800000 */
[----:B------:R-:W2:Y:S02]  /*20a40*/  LDG.E.U8 R16, desc[UR50][R6.64+0xf9] ;  /* 0x0000f93206107981 */ /* 0x000ea4000c1e1100 */
[----:B--2---:R-:W-:-:S05]  /*20a50*/  PRMT R2, R16, 0x8880, RZ ;  /* 0x0000888010027816 */ /* 0x004fca00000000ff */
[----:B------:R-:W-:-:S07]  /*20a60*/  IMAD R2, R2, R18, RZ ;  /* 0x0000001202027224 */ /* 0x000fce00078e02ff */
.L_x_289:
[----:B------:R-:W-:Y:S05]  /*20a70*/  BSYNC B1 ;  /* 0x0000000000017941 */ /* 0x000fea0003800000 */
.L_x_288:
[----:B------:R-:W2:Y:S01]  /*20a80*/  LDL.LU R155, [R1+0x5fc] ;  /* 0x0005fc00019b7983 */ /* 0x000ea20000300800 */
[----:B------:R-:W-:Y:S01]  /*20a90*/  @!P0 IADD3 R6, P4, R4, UR45, RZ ;  /* 0x0000002d04068c10 */ /* 0x000fe2000ff9e0ff */
[----:B0-----:R-:W-:Y:S01]  /*20aa0*/  IMAD R153, R3, R13, R154 ;  /* 0x0000000d03997224 */ /* 0x001fe200078e029a */
[----:B------:R-:W-:Y:S01]  /*20ab0*/  ISETP.GE.AND P1, PT, R14, 0x81, PT ;  /* 0x000000810e00780c */ /* 0x000fe20003f26270 */
[----:B------:R-:W-:Y:S01]  /*20ac0*/  BSSY B1, `(.L_x_290) ;  /* 0x000000d000017945 */ /* 0x000fe20003800000 */
[----:B------:R-:W-:Y:S02]  /*20ad0*/  @!P0 IADD3.X R7, R5, UR44, RZ, P4, !PT ;  /* 0x0000002c05078c10 */ /* 0x000fe4000a7fe4ff */
[----:B------:R-:W-:Y:S02]  /*20ae0*/  ISETP.LT.OR P3, PT, R0, 0x1, !P1 ;  /* 0x000000010000780c */ /* 0x000fe40004f61670 */
[----:B------:R-:W-:-:S04]  /*20af0*/  IADD3 R8, P2, R10, R20, RZ ;  /* 0x000000140a087210 */ /* 0x000fc80007f5e0ff */
[----:B------:R-:W-:Y:S02]  /*20b00*/  IADD3.X R9, R21, R11, R153, P2, !PT ;  /* 0x0000000b15097210 */ /* 0x000fe400017fe499 */
[----:B------:R-:W-:-:S04]  /*20b10*/  IADD3 R10, P2, R4, UR43, RZ ;  /* 0x0000002b040a7c10 */ /* 0x000fc8000ff5e0ff */
[----:B------:R-:W-:Y:S01]  /*20b20*/  IADD3.X R11, R5, UR42, RZ, P2, !PT ;  /* 0x0000002a050b7c10 */ /* 0x000fe200097fe4ff */
[----:B--2---:R-:W-:-:S05]  /*20b30*/  @!P0 IMAD R154, R155, R17, R2 ;  /* 0x000000119b9a8224 */ /* 0x004fca00078e0202 */
[----:B------:R0:W-:Y:S01]  /*20b40*/  @!P0 STG.E.U8 desc[UR50][R6.64+0xf9], R154 ;  /* 0x0000f99a06008986 */ /* 0x0001e2000c101132 */
[----:B------:R-:W-:Y:S05]  /*20b50*/  @P3 BRA `(.L_x_291) ;  /* 0x00000000000c3947 */ /* 0x000fea0003800000 */
[----:B------:R-:W2:Y:S02]  /*20b60*/  LDG.E.U8 R16, desc[UR50][R8.64] ;  /* 0x0000003208107981 */ /* 0x000ea4000c1e1100 */
[----:B--2---:R-:W-:-:S05]  /*20b70*/  PRMT R2, R16, 0x8880, RZ ;  /* 0x0000888010027816 */ /* 0x004fca00000000ff */
[----:B------:R-:W-:-:S07]  /*20b80*/  IMAD R2, R2, R18, RZ ;  /* 0x0000001202027224 */ /* 0x000fce00078e02ff */
.L_x_291:
[----:B------:R-:W-:Y:S05]  /*20b90*/  BSYNC B1 ;  /* 0x0000000000017941 */ /* 0x000fea0003800000 */
.L_x_290:
[----:B0-----:R-:W2:Y:S01]  /*20ba0*/  LDL.LU R6, [R1+0x200] ;  /* 0x0002000001067983 */ /* 0x001ea20000300800 */
[----:B------:R-:W-:Y:S01]  /*20bb0*/  ISETP.LT.OR P5, PT, R0, 0x2, !P1 ;  /* 0x000000020000780c */ /* 0x000fe20004fa1670 */
[----:B------:R-:W-:Y:S01]  /*20bc0*/  BSSY B1, `(.L_x_292) ;  /* 0x000000d000017945 */ /* 0x000fe20003800000 */
[----:B------:R-:W-:-:S04]  /*20bd0*/  ISETP.GE.AND P0, PT, R14, 0x89, PT ;  /* 0x000000890e00780c */ /* 0x000fc80003f06270 */
[----:B------:R-:W-:Y:S01]  /*20be0*/  ISETP.LT.OR P2, PT, R0, 0x2, !P0 ;  /* 0x000000020000780c */ /* 0x000fe20004741670 */
[----:B--2---:R-:W-:Y:S02]  /*20bf0*/  @!P3 IMAD R154, R6, R17, R2 ;  /* 0x00000011069ab224 */ /* 0x004fe400078e0202 */
[----:B------:R-:W-:-:S03]  /*20c00*/  IMAD.WIDE.U32 R6, R3, R12, R160 ;  /* 0x0000000c03067225 */ /* 0x000fc600078e00a0 */
[----:B------:R0:W-:Y:S01]  /*20c10*/  @!P3 STG.E.U8 desc[UR50][R10.64], R154 ;  /* 0x0000009a0a00b986 */ /* 0x0001e2000c101132 */
[----:B------:R-:W-:Y:S01]  /*20c20*/  ISETP.LT.OR P3, PT, R0, 0x1, !P0 ;  /* 0x000000010000780c */ /* 0x000fe20004761670 */
[----:B------:R-:W-:Y:S01]  /*20c30*/  IMAD.IADD R153, R153, 0x1, R7 ;  /* 0x0000000199997824 */ /* 0x000fe200078e0207 */
[----:B------:R-:W-:Y:S01]  /*20c40*/  IADD3 R6, P4, P6, R158, R20, R6 ;  /* 0x000000149e067210 */ /* 0x000fe20007e9e006 */
[----:B------:R-:W-:-:S12]  /*20c50*/  @P5 BRA `(.L_x_293) ;  /* 0x00000000000c5947 */ /* 0x000fd80003800000 */
[----:B------:R-:W2:Y:S02]  /*20c60*/  LDG.E.U8 R16, desc[UR50][R8.64+0x1] ;  /* 0x0000013208107981 */ /* 0x000ea4000c1e1100 */
[----:B--2---:R-:W-:-:S05]  /*20c70*/  PRMT R2, R16, 0x8880, RZ ;  /* 0x0000888010027816 */ /* 0x004fca00000000ff */
[----:B------:R-:W-:-:S07]  /*20c80*/  IMAD R2, R2, R18, RZ ;  /* 0x0000001202027224 */ /* 0x000fce00078e02ff */
.L_x_293:
[----:B------:R-:W-:Y:S05]  /*20c90*/  BSYNC B1 ;  /* 0x0000000000017941 */ /* 0x000fea0003800000 */
.L_x_292:
[----:B------:R-:W2:Y:S01]  /*20ca0*/  LDL.LU R3, [R1+0x204] ;  /* 0x0002040001037983 */ /* 0x000ea20000300800 */
[----:B------:R-:W-:Y:S01]  /*20cb0*/  BSSY B1, `(.L_x_294) ;  /* 0x000000c000017945 */ /* 0x000fe20003800000 */
[----:B------:R-:W-:Y:S02]  /*20cc0*/  IADD3.X R7, R23, R21, R153, P4, P6 ;  /* 0x0000001517077210 */ /* 0x000fe400027ec499 */
[----:B------:R-:W-:Y:S02]  /*20cd0*/  ISETP.LT.OR P4, PT, R0, 0x9, !P0 ;  /* 0x000000090000780c */ /* 0x000fe40004781670 */
[----:B0-----:R-:W-:Y:S01]  /*20ce0*/  @!P2 IADD3 R154, P6, R10, UR45, RZ ;  /* 0x0000002d0a9aac10 */ /* 0x001fe2000ffde0ff */
        /* <DEDUP_REMOVED lines=8> */
.L_x_295:
[----:B------:R-:W-:Y:S05]  /*20d70*/  BSYNC B1 ;  /* 0x0000000000017941 */ /* 0x000fea0003800000 */
.L_x_294:
[----:B0-----:R-:W2:Y:S01]  /*20d80*/  LDL.LU R3, [R1+0x208] ;  /* 0x0002080001037983 */ /* 0x001ea20000300800 */
        /* <DEDUP_REMOVED lines=8> */
.L_x_297:
[----:B------:R-:W-:Y:S05]  /*20e10*/  BSYNC B1 ;  /* 0x0000000000017941 */ /* 0x000fea0003800000 */
.L_x_296:
[----:B0-----:R-:W2:Y:S01]  /*20e20*/  LDL.LU R3, [R1+0x20c] ;  /* 0x00020c0001037983 */ /* 0x001ea20000300800 */
        /* <DEDUP_REMOVED lines=11> */
.L_x_299:
[----:B------:R-:W-:Y:S05]  /*20ee0*/  BSYNC B1 ;  /* 0x0000000000017941 */ /* 0x000fea0003800000 */
.L_x_298:
[----:B0-----:R-:W2:Y:S01]  /*20ef0*/  LDL.LU R3, [R1+0x210] ;  /* 0x0002100001037983 */ /* 0x001ea20000300800 */
[----:B------:R-:W-:Y:S01]  /*20f00*/  BSSY B1, `(.L_x_300) ;  /* 0x0000007000017945 */ /* 0x000fe20003800000 */
[----:B--2---:R-:W-:-:S05]  /*20f10*/  @!P3 IMAD R3, R3, R17, R2 ;  /* 0x000000110303b224 */ /* 0x004fca00078e0202 */
[----:B------:R0:W-:Y:S01]  /*20f20*/  @!P3 STG.E.U8 desc[UR50][R10.64+0x8], R3 ;  /* 0x000008030a00b986 */ /* 0x0001e2000c101132 */
[----:B------:R-:W-:Y:S05]  /*20f30*/  @P6 BRA `(.L_x_301) ;  /* 0x00000000000c6947 */ /* 0x000fea0003800000 */
[----:B------:R-:W2:Y:S02]  /*20f40*/  LDG.E.U8 R16, desc[UR50][R8.64+0x9] ;  /* 0x0000093208107981 */ /* 0x000ea4000c1e1100 */
[----:B--2---:R-:W-:-:S05]  /*20f50*/  PRMT R2, R16, 0x8880, RZ ;  /* 0x0000888010027816 */ /* 0x004fca00000000ff */
[----:B------:R-:W-:-:S07]  /*20f60*/  IMAD R2, R2, R18, RZ ;  /* 0x0000001202027224 */ /* 0x000fce00078e02ff */
.L_x_301:
[----:B------:R-:W-:Y:S05]  /*20f70*/  BSYNC B1 ;  /* 0x0000000000017941 */ /* 0x000fea0003800000 */
.L_x_300:
[----:B0-----:R-:W2:Y:S01]  /*20f80*/  LDL.LU R3, [R1+0x214] ;  /* 0x0002140001037983 */ /* 0x001ea20000300800 */
[----:B------:R-:W-:Y:S01]  /*20f90*/  BSSY B1, `(.L_x_302) ;  /* 0x0000009000017945 */ /* 0x000fe20003800000 */
[----:B------:R-:W-:Y:S01]  /*20fa0*/  IMAD.U32 R154, RZ, RZ, UR45 ;  /* 0x0000002dff9a7e24 */ /* 0x000fe2000f8e00ff */
[----:B------:R-:W-:Y:S01]  /*20fb0*/  @!P4 IADD3.X R157, R11, UR44, RZ, P2, !PT ;  /* 0x0000002c0b9dcc10 */ /* 0x000fe200097fe4ff */
[----:B--2---:R-:W-:-:S05]  /*20fc0*/  @!P6 IMAD R3, R3, R17, R2 ;  /* 0x000000110303e224 */ /* 0x004fca00078e0202 */
[----:B------:R0:W-:Y:S01]  /*20fd0*/  @!P6 STG.E.U8 desc[UR50][R10.64+0x9], R3 ;  /* 0x000009030a00e986 */ /* 0x0001e2000c101132 */
[----:B------:R-:W-:Y:S05]  /*20fe0*/  @P4 BRA `(.L_x_303) ;  /* 0x00000000000c4947 */ /* 0x000fea0003800000 */
[----:B------:R-:W2:Y:S02]  /*20ff0*/  LDG.E.U8 R16, desc[UR50][R6.64+0x8] ;  /* 0x0000083206107981 */ /* 0x000ea4000c1e1100 */
[----:B--2---:R-:W-:-:S05]  /*21000*/  PRMT R2, R16, 0x8880, RZ ;  /* 0x0000888010027816 */ /* 0x004fca00000000ff */
[----:B------:R-:W-:-:S07]  /*21010*/  IMAD R2, R2, R18, RZ ;  /* 0x0000001202027224 */ /* 0x000fce00078e02ff */
.L_x_303:
[----:B------:R-:W-:Y:S05]  /*21020*/  BSYNC B1 ;  /* 0x0000000000017941 */ /* 0x000fea0003800000 */
.L_x_302:
[----:B0-----:R-:W2:Y:S01]  /*21030*/  LDL.LU R3, [R1+0x218] ;  /* 0x0002180001037983 */ /* 0x001ea20000300800 */
[----:B------:R-:W-:Y:S01]  /*21040*/  IMAD.U32 R153, RZ, RZ, UR44 ;  /* 0x0000002cff997e24 */ /* 0x000fe2000f8e00ff */
[----:B------:R-:W-:Y:S01]  /*21050*/  @!P5 IADD3 R154, P2, P3, R154, UR43, R4 ;  /* 0x0000002b9a9adc10 */ /* 0x000fe2000fb5e004 */
[----:B------:R-:W-:Y:S01]  /*21060*/  BSSY B1, `(.L_x_304) ;  /* 0x000000c000017945 */ /* 0x000fe20003800000 */
[C---:B------:R-:W-:Y:S02]  /*21070*/  ISETP.LT.OR P6, PT, R0.reuse, 0x12, !P1 ;  /* 0x000000120000780c */ /* 0x040fe40004fc1670 */
[----:B------:R-:W-:Y:S02]  /*21080*/  @!P5 IADD3.X R155, R153, UR42, R5, P2, P3 ;  /* 0x0000002a999bdc10 */ /* 0x000fe400097e6405 */
        /* <DEDUP_REMOVED lines=9> */
.L_x_305:
[----:B------:R-:W-:Y:S05]  /*21120*/  BSYNC B1 ;  /* 0x0000000000017941 */ /* 0x000fea0003800000 */
.L_x_304:
        /* <DEDUP_REMOVED lines=8> */
.L_x_307:
[----:B------:R-:W-:Y:S05]  /*211b0*/  BSYNC B1 ;  /* 0x0000000000017941 */ /* 0x000fea0003800000 */
.L_x_306:
[----:B0-----:R-:W2:Y:S01]  /*211c0*/  LDL.LU R3, [R1+0x220] ;  /* 0x0002200001037983 */ /* 0x001ea20000300800 */
[----:B------:R-:W-:Y:S01]  /*211d0*/  BSSY B1, `(.L_x_308) ;  /* 0x0000008000017945 */ /* 0x000fe20003800000 */
[----:B------:R-:W-:Y:S02]  /*211e0*/  IMAD.U32 R156, RZ, RZ, UR45 ;  /* 0x0000002dff9c7e24 */ /* 0x000fe4000f8e00ff */
[----:B--2---:R-:W-:-:S05]  /*211f0*/  @!P4 IMAD R3, R3, R17, R2 ;  /* 0x000000110303c224 */ /* 0x004fca00078e0202 */
[----:B------:R0:W-:Y:S01]  /*21200*/  @!P4 STG.E.U8 desc[UR50][R10.64+0x10], R3 ;  /* 0x000010030a00c986 */ /* 0x0001e2000c101132 */
[----:B------:R-:W-:Y:S05]  /*21210*/  @P6 BRA `(.L_x_309) ;  /* 0x00000000000c6947 */ /* 0x000fea0003800000 */
[----:B------:R-:W2:Y:S02]  /*21220*/  LDG.E.U8 R16, desc[UR50][R8.64+0x11] ;  /* 0x0000113208107981 */ /* 0x000ea4000c1e1100 */
[----:B--2---:R-:W-:-:S05]  /*21230*/  PRMT R2, R16, 0x8880, RZ ;  /* 0x0000888010027816 */ /* 0x004fca00000000ff */
[----:B------:R-:W-:-:S07]  /*21240*/  IMAD R2, R2, R18, RZ ;  /* 0x0000001202027224 */ /* 0x000fce00078e02ff */
.L_x_309:
[----:B------:R-:W-:Y:S05]  /*21250*/  BSYNC B1 ;  /* 0x0000000000017941 */ /* 0x000fea0003800000 */
.L_x_308:
[----:B0-----:R-:W2:Y:S01]  /*21260*/  LDL.LU R3, [R1+0x224] ;  /* 0x0002240001037983 */ /* 0x001ea20000300800 */
[----:B------:R-:W-:Y:S01]  /*21270*/  IMAD.U32 R153, RZ, RZ, UR44 ;  /* 0x0000002cff997e24 */ /* 0x000fe2000f8e00ff */
[--C-:B------:R-:W-:Y:S01]  /*21280*/  @!P3 IADD3 R156, P4, P5, R156, UR43, R4.reuse ;  /* 0x0000002b9c9cbc10 */ /* 0x100fe2000fd9e004 */
[----:B------:R-:W-:Y:S01]  /*21290*/  IMAD.U32 R154, RZ, RZ, UR45 ;  /* 0x0000002dff9a7e24 */ /* 0x000fe2000f8e00ff */
[----:B------:R-:W-:Y:S02]  /*212a0*/  BSSY B1, `(.L_x_310) ;  /* 0x000000a000017945 */ /* 0x000fe40003800000 */
[----:B------:R-:W-:Y:S02]  /*212b0*/  @!P3 IADD3.X R157, R153, UR42, R5, P4, P5 ;  /* 0x0000002a999dbc10 */ /* 0x000fe4000a7ea405 */
[----:B------:R-:W-:Y:S01]  /*212c0*/  @!P2 IADD3 R154, P4, P5, R154, UR43, R4 ;  /* 0x0000002b9a9aac10 */ /* 0x000fe2000fd9e004 */
[----:B--2---:R-:W-:-:S05]  /*212d0*/  @!P6 IMAD R3, R3, R17, R2 ;  /* 0x000000110303e224 */ /* 0x004fca00078e0202 */
[----:B------:R0:W-:Y:S01]  /*212e0*/  @!P6 STG.E.U8 desc[UR50][R10.64+0x11], R3 ;  /* 0x000011030a00e986 */ /* 0x0001e2000c101132 */
[----:B------:R-:W-:Y:S01]  /*212f0*/  ISETP.LT.OR P6, PT, R0, 0x19, !P0 ;  /* 0x000000190000780c */ /* 0x000fe200047c1670 */
[----:B------:R-:W-:-:S12]  /*21300*/  @P3 BRA `(.L_x_311) ;  /* 0x00000000000c3947 */ /* 0x000fd80003800000 */
[----:B------:R-:W2:Y:S02]  /*21310*/  LDG.E.U8 R16, desc[UR50][R6.64+0x10] ;  /* 0x0000103206107981 */ /* 0x000ea4000c1e1100 */
[----:B--2---:R-:W-:-:S05]  /*21320*/  PRMT R2, R16, 0x8880, RZ ;  /* 0x0000888010027816 */ /* 0x004fca00000000ff */
[----:B------:R-:W-:-:S07]  /*21330*/  IMAD R2, R2, R18, RZ ;  /* 0x0000001202027224 */ /* 0x000fce00078e02ff */
.L_x_311:
[----:B------:R-:W-:Y:S05]  /*21340*/  BSYNC B1 ;  /* 0x0000000000017941 */ /* 0x000fea0003800000 */
.L_x_310:
[----:B0-----:R-:W2:Y:S01]  /*21350*/  LDL.LU R3, [R1+0x228] ;  /* 0x0002280001037983 */ /* 0x001ea20000300800 */
[----:B------:R-:W-:Y:S01]  /*21360*/  BSSY B1, `(.L_x_312) ;  /* 0x0000008000017945 */ /* 0x000fe20003800000 */
[----:B------:R-:W-:Y:S01]  /*21370*/  @!P2 IADD3.X R155, R153, UR42, R5, P4, P5 ;  /* 0x0000002a999bac10 */ /* 0x000fe2000a7ea405 */
[----:B--2---:R-:W-:-:S05]  /*21380*/  @!P3 IMAD R3, R3, R17, R2 ;  /* 0x000000110303b224 */ /* 0x004fca00078e0202 */
[----:B------:R0:W-:Y:S01]  /*21390*/  @!P3 STG.E.U8 desc[UR50][R156.64+0x10], R3 ;  /* 0x000010039c00b986 */ /* 0x0001e2000c101132 */
[----:B------:R-:W-:Y:S05]  /*213a0*/  @P2 BRA `(.L_x_313) ;  /* 0x00000000000c2947 */ /* 0x000fea0003800000 */
[----:B------:R-:W2:Y:S02]  /*213b0*/  LDG.E.U8 R16, desc[UR50][R6.64+0x11] ;  /* 0x0000113206107981 */ /* 0x000ea4000c1e1100 */
[----:B--2---:R-:W-:-:S05]  /*213c0*/  PRMT R2, R16, 0x8880, RZ ;  /* 0x0000888010027816 */ /* 0x004fca00000000ff */
[----:B------:R-:W-:-:S07]  /*213d0*/  IMAD R2, R2, R18, RZ ;  /* 0x0000001202027224 */ /* 0x000fce00078e02ff */
.L_x_313:
[----:B------:R-:W-:Y:S05]  /*213e0*/  BSYNC B1 ;  /* 0x0000000000017941 */ /* 0x000fea0003800000 */
.L_x_312:
[----:B0-----:R-:W2:Y:S01]  /*213f0*/  LDL.LU R3, [R1+0x22c] ;  /* 0x00022c0001037983 */ /* 0x001ea20000300800 */
[----:B------:R-:W-:Y:S01]  /*21400*/  IMAD.U32 R156, RZ, RZ, UR45 ;  /* 0x0000002dff9c7e24 */ /* 0x000fe2000f8e00ff */
[----:B------:R-:W-:Y:S01]  /*21410*/  BSSY B1, `(.L_x_314) ;  /* 0x000000c000017945 */ /* 0x000fe20003800000 */
[----:B------:R-:W-:-:S03]  /*21420*/  ISETP.LT.OR P3, PT, R0, 0x1a, !P0 ;  /* 0x0000001a0000780c */ /* 0x000fc60004761670 */
[----:B------:R-:W-:Y:S01]  /*21430*/  @!P6 IADD3 R156, P4, P5, R156, UR43, R4 ;  /* 0x0000002b9c9cec10 */ /* 0x000fe2000fd9e004 */
[----:B--2---:R-:W-:-:S05]  /*21440*/  @!P2 IMAD R3, R3, R17, R2 ;  /* 0x000000110303a224 */ /* 0x004fca00078e0202 */
[----:B------:R0:W-:Y:S01]  /*21450*/  @!P2 STG.E.U8 desc[UR50][R154.64+0x11], R3 ;  /* 0x000011039a00a986 */ /* 0x0001e2000c101132 */
[----:B------:R-:W-:Y:S02]  /*21460*/  ISETP.LT.OR P2, PT, R0, 0x19, !P1 ;  /* 0x000000190000780c */ /* 0x000fe40004f41670 */
[----:B0-----:R-:W-:Y:S01]  /*21470*/  MOV R155, UR44 ;  /* 0x0000002c009b7c02 */ /* 0x001fe20008000f00 */
[----:B------:R-:W-:-:S10]  /*21480*/  IMAD.U32 R154, RZ, RZ, UR45 ;  /* 0x0000002dff9a7e24 */ /* 0x000fd4000f8e00ff */
[----:B------:R-:W-:Y:S05]  /*21490*/  @P2 BRA `(.L_x_315) ;  /* 0x00000000000c2947 */ /* 0x000fea0003800000 */
[----:B------:R-:W2:Y:S02]  /*214a0*/  LDG.E.U8 R16, desc[UR50][R8.64+0x18] ;  /* 0x0000183208107981 */ /* 0x000ea4000c1e1100 */
[----:B--2---:R-:W-:-:S05]  /*214b0*/  PRMT R2, R16, 0x8880, RZ ;  /* 0x0000888010027816 */ /* 0x004fca00000000ff */
[----:B------:R-:W-:-:S07]  /*214c0*/  IMAD R2, R2, R18, RZ ;  /* 0x0000001202027224 */ /* 0x000fce00078e02ff */
.L_x_315:
[----:B------:R-:W-:Y:S05]  /*214d0*/  BSYNC B1 ;  /* 0x0000000000017941 */ /* 0x000fea0003800000 */
.L_x_314:
[----:B------:R-:W2:Y:S01]  /*214e0*/  LDL.LU R3, [R1+0x230] ;  /* 0x0002300001037983 */ /* 0x000ea20000300800 */
[----:B------:R-:W-:Y:S01]  /*214f0*/  IMAD.U32 R153, RZ, RZ, UR44 ;  /* 0x0000002cff997e24 */ /* 0x000fe2000f8e00ff */
[----:B------:R-:W-:Y:S01]  /*21500*/  @!P6 IADD3.X R157, R155, UR42, R5, P4, P5 ;  /* 0x0000002a9b9dec10 */ /* 0x000fe2000a7ea405 */
[----:B------:R-:W-:Y:S01]  /*21510*/  BSSY B1, `(.L_x_316) ;  /* 0x000000c000017945 */ /* 0x000fe20003800000 */
[----:B------:R-:W-:-:S04]  /*21520*/  @!P3 IADD3 R154, P4, P5, R154, UR43, R4 ;  /* 0x0000002b9a9abc10 */ /* 0x000fc8000fd9e004 */
[----:B------:R-:W-:Y:S02]  /*21530*/  @!P3 IADD3.X R155, R153, UR42, R5, P4, P5 ;  /* 0x0000002a999bbc10 */ /* 0x000fe4000a7ea405 */
[C---:B------:R-:W-:Y:S02]  /*21540*/  ISETP.LT.OR P5, PT, R0.reuse, 0x21, !P1 ;  /* 0x000000210000780c */ /* 0x040fe40004fa1670 */
[----:B------:R-:W-:Y:S01]  /*21550*/  ISETP.LT.OR P4, PT, R0, 0x21, !P0 ;  /* 0x000000210000780c */ /* 0x000fe20004781670 */
[----:B--2---:R-:W-:-:S05]  /*21560*/  @!P2 IMAD R3, R3, R17, R2 ;  /* 0x000000110303a224 */ /* 0x004fca00078e0202 */
[----:B------:R0:W-:Y:S01]  /*21570*/  @!P2 STG.E.U8 desc[UR50][R10.64+0x18], R3 ;  /* 0x000018030a00a986 */ /* 0x0001e2000c101132 */
[----:B------:R-:W-:-:S13]  /*21580*/  ISETP.LT.OR P2, PT, R0, 0x1a, !P1 ;  /* 0x0000001a0000780c */ /* 0x000fda0004f41670 */
[----:B0-----:R-:W-:Y:S05]  /*21590*/  @P2 BRA `(.L_x_317) ;  /* 0x00000000000c2947 */ /* 0x001fea0003800000 */
[----:B------:R-:W2:Y:S02]  /*215a0*/  LDG.E.U8 R16, desc[UR50][R8.64+0x19] ;  /* 0x0000193208107981 */ /* 0x000ea4000c1e1100 */
[----:B--2---:R-:W-:-:S05]  /*215b0*/  PRMT R2, R16, 0x8880, RZ ;  /* 0x0000888010027816 */ /* 0x004fca00000000ff */
[----:B------:R-:W-:-:S07]  /*215c0*/  IMAD R2, R2, R18, RZ ;  /* 0x0000001202027224 */ /* 0x000fce00078e02ff */
.L_x_317:
[----:B------:R-:W-:Y:S05]  /*215d0*/  BSYNC B1 ;  /* 0x0000000000017941 */ /* 0x000fea0003800000 */
.L_x_316:
        /* <DEDUP_REMOVED lines=8> */
.L_x_319:
[----:B------:R-:W-:Y:S05]  /*21660*/  BSYNC B1 ;  /* 0x0000000000017941 */ /* 0x000fea0003800000 */
.L_x_318:
        /* <DEDUP_REMOVED lines=8> */
.L_x_321:
[----:B------:R-:W-:Y:S05]  /*216f0*/  BSYNC B1 ;  /* 0x0000000000017941 */ /* 0x000fea0003800000 */
.L_x_320:
        /* <DEDUP_REMOVED lines=8> */
.L_x_323:
[----:B------:R-:W-:Y:S05]  /*21780*/  BSYNC B1 ;  /* 0x0000000000017941 */ /* 0x000fea0003800000 */
.L_x_322:
[----:B0-----:R-:W2:Y:S01]  /*21790*/  LDL.LU R3, [R1+0x240] ;  /* 0x0002400001037983 */ /* 0x001ea20000300800 */
[C---:B------:R-:W-:Y:S01]  /*217a0*/  ISETP.LT.OR P2, PT, R0.reuse, 0x22, !P1 ;  /* 0x000000220000780c */ /* 0x040fe20004f41670 */
[----:B------:R-:W-:Y:S01]  /*217b0*/  IMAD.U32 R156, RZ, RZ, UR45 ;  /* 0x0000002dff9c7e24 */ /* 0x000fe2000f8e00ff */
[----:B------:R-:W-:Y:S01]  /*217c0*/  BSSY B1, `(.L_x_324) ;  /* 0x000000a000017945 */ /* 0x000fe20003800000 */
[----:B------:R-:W-:Y:S01]  /*217d0*/  ISETP.LT.OR P6, PT, R0, 0x22, !P0 ;  /* 0x000000220000780c */ /* 0x000fe200047c1670 */
[----:B------:R-:W-:Y:S02]  /*217e0*/  IMAD.U32 R153, RZ, RZ, UR44 ;  /* 0x0000002cff997e24 */ /* 0x000fe4000f8e00ff */
[----:B--2---:R-:W-:-:S05]  /*217f0*/  @!P5 IMAD R3, R3, R17, R2 ;  /* 0x000000110303d224 */ /* 0x004fca00078e0202 */
[----:B------:R0:W-:Y:S01]  /*21800*/  @!P5 STG.E.U8 desc[UR50][R10.64+0x20], R3 ;  /* 0x000020030a00d986 */ /* 0x0001e2000c101132 */
[----:B------:R-:W-:Y:S01]  /*21810*/  @!P4 IADD3 R156, P3, P5, R156, UR43, R4 ;  /* 0x0000002b9c9ccc10 */ /* 0x000fe2000fd7e004 */
[----:B------:R-:W-:-:S12]  /*21820*/  @P2 BRA `(.L_x_325) ;  /* 0x00000000000c2947 */ /* 0x000fd80003800000 */
[----:B------:R-:W2:Y:S02]  /*21830*/  LDG.E.U8 R16, desc[UR50][R8.64+0x21] ;  /* 0x0000213208107981 */ /* 0x000ea4000c1e1100 */
[----:B--2---:R-:W-:-:S05]  /*21840*/  PRMT R2, R16, 0x8880, RZ ;  /* 0x0000888010027816 */ /* 0x004fca00000000ff */
[----:B------:R-:W-:-:S07]  /*21850*/  IMAD R2, R2, R18, RZ ;  /* 0x0000001202027224 */ /* 0x000fce00078e02ff */
.L_x_325:
[----:B------:R-:W-:Y:S05]  /*21860*/  BSYNC B1 ;  /* 0x0000000000017941 */ /* 0x000fea0003800000 */
.L_x_324:
[----:B0-----:R-:W2:Y:S01]  /*21870*/  LDL.LU R3, [R1+0x244] ;  /* 0x0002440001037983 */ /* 0x001ea20000300800 */
[----:B------:R-:W-:Y:S01]  /*21880*/  BSSY B1, `(.L_x_326) ;  /* 0x0000009000017945 */ /* 0x000fe20003800000 */
[----:B------:R-:W-:Y:S01]  /*21890*/  IMAD.U32 R154, RZ, RZ, UR45 ;  /* 0x0000002dff9a7e24 */ /* 0x000fe2000f8e00ff */
[----:B------:R-:W-:Y:S01]  /*218a0*/  @!P4 IADD3.X R157, R153, UR42, R5, P3, P5 ;  /* 0x0000002a999dcc10 */ /* 0x000fe20009fea405 */
[----:B--2---:R-:W-:-:S05]  /*218b0*/  @!P2 IMAD R3, R3, R17, R2 ;  /* 0x000000110303a224 */ /* 0x004fca00078e0202 */
[----:B------:R0:W-:Y:S01]  /*218c0*/  @!P2 STG.E.U8 desc[UR50][R10.64+0x21], R3 ;  /* 0x000021030a00a986 */ /* 0x0001e2000c101132 */
[----:B------:R-:W-:Y:S05]  /*218d0*/  @P4 BRA `(.L_x_327) ;  /* 0x00000000000c4947 */ /* 0x000fea0003800000 */
[----:B------:R-:W2:Y:S02]  /*218e0*/  LDG.E.U8 R16, desc[UR50][R6.64+0x20] ;  /* 0x0000203206107981 */ /* 0x000ea4000c1e1100 */
[----:B--2---:R-:W-:-:S05]  /*218f0*/  PRMT R2, R16, 0x8880, RZ ;  /* 0x0000888010027816 */ /* 0x004fca00000000ff */
[----:B------:R-:W-:-:S07]  /*21900*/  IMAD R2, R2, R18, RZ ;  /* 0x0000001202027224 */ /* 0x000fce00078e02ff */
.L_x_327:
[----:B------:R-:W-:Y:S05]  /*21910*/  BSYNC B1 ;  /* 0x0000000000017941 */ /* 0x000fea0003800000 */
.L_x_326:
        /* <DEDUP_REMOVED lines=15> */
.L_x_329:
[----:B------:R-:W-:Y:S05]  /*21a10*/  BSYNC B1 ;  /* 0x0000000000017941 */ /* 0x000fea0003800000 */
.L_x_328:
        /* <DEDUP_REMOVED lines=8> */
.L_x_331:
[----:B------:R-:W-:Y:S05]  /*21aa0*/  BSYNC B1 ;  /* 0x0000000000017941 */ /* 0x000fea0003800000 */
.L_x_330:
        /* <DEDUP_REMOVED lines=9> */
.L_x_333:
[----:B------:R-:W-:Y:S05]  /*21b40*/  BSYNC B1 ;  /* 0x0000000000017941 */ /* 0x000fea0003800000 */
.L_x_332:
        /* <DEDUP_REMOVED lines=14> */
.L_x_335:
[----:B------:R-:W-:Y:S05]  /*21c30*/  BSYNC B1 ;  /* 0x0000000000017941 */ /* 0x000fea0003800000 */
.L_x_334:
        /* <DEDUP_REMOVED lines=9> */
.L_x_337:
[----:B------:R-:W-:Y:S05]  /*21cd0*/  BSYNC B1 ;  /* 0x0000000000017941 */ /* 0x000fea0003800000 */
.L_x_336:
[----:B0-----:R-:W2:Y:S01]  /*21ce0*/  LDL.LU R3, [R1+0x25c] ;  /* 0x00025c0001037983 */ /* 0x001ea20000300800 */
[----:B------:R-:W-:Y:S01]  /*21cf0*/  ISETP.LT.OR P2, PT, R0, 0x31, !P1 ;  /* 0x000000310000780c */ /* 0x000fe20004f41670 */
[----:B------:R-:W-:Y:S01]  /*21d00*/  IMAD.U32 R156, RZ, RZ, UR45 ;  /* 0x0000002dff9c7e24 */ /* 0x000fe2000f8e00ff */
[----:B------:R-:W-:Y:S04]  /*21d10*/  BSSY B1, `(.L_x_338) ;  /* 0x000000b000017945 */ /* 0x000fe80003800000 */
[----:B------:R-:W-:Y:S01]  /*21d20*/  @!P4 IADD3 R156, P5, P6, R156, UR43, R4 ;  /* 0x0000002b9c9ccc10 */ /* 0x000fe2000febe004 */
[----:B--2---:R-:W-:-:S05]  /*21d30*/  @!P3 IMAD R3, R3, R17, R2 ;  /* 0x000000110303b224 */ /* 0x004fca00078e0202 */
[----:B------:R0:W-:Y:S01]  /*21d40*/  @!P3 STG.E.U8 desc[UR50][R154.64+0x29], R3 ;  /* 0x000029039a00b986 */ /* 0x0001e2000c101132 */
[----:B------:R-:W-:Y:S01]  /*21d50*/  ISETP.LT.OR P3, PT, R0, 0x32, !P0 ;  /* 0x000000320000780c */ /* 0x000fe20004761670 */
[----:B0-----:R-:W-:Y:S01]  /*21d60*/  IMAD.U32 R155, RZ, RZ, UR44 ;  /* 0x0000002cff9b7e24 */ /* 0x001fe2000f8e00ff */
[----:B------:R-:W-:Y:S01]  /*21d70*/  MOV R154, UR45 ;  /* 0x0000002d009a7c02 */ /* 0x000fe20008000f00 */
[----:B------:R-:W-:Y:S10]  /*21d80*/  @P2 BRA `(.L_x_339) ;  /* 0x00000000000c2947 */ /* 0x000ff40003800000 */
[----:B------:R-:W2:Y:S02]  /*21d90*/  LDG.E.U8 R16, desc[UR50][R8.64+0x30] ;  /* 0x0000303208107981 */ /* 0x000ea4000c1e1100 */
[----:B--2---:R-:W-:-:S05]  /*21da0*/  PRMT R2, R16, 0x8880, RZ ;  /* 0x0000888010027816 */ /* 0x004fca00000000ff */
[----:B------:R-:W-:-:S07]  /*21db0*/  IMAD R2, R2, R18, RZ ;  /* 0x0000001202027224 */ /* 0x000fce00078e02ff */
.L_x_339:
[----:B------:R-:W-:Y:S05]  /*21dc0*/  BSYNC B1 ;  /* 0x0000000000017941 */ /* 0x000fea0003800000 */
.L_x_338:
        /* <DEDUP_REMOVED lines=15> */
.L_x_341:
[----:B------:R-:W-:Y:S05]  /*21ec0*/  BSYNC B1 ;  /* 0x0000000000017941 */ /* 0x000fea0003800000 */
.L_x_340:
        /* <DEDUP_REMOVED lines=8> */
.L_x_343:
[----:B------:R-:W-:Y:S05]  /*21f50*/  BSYNC B1 ;  /* 0x0000000000017941 */ /* 0x000fea0003800000 */
.L_x_342:
        /* <DEDUP_REMOVED lines=8> */
.L_x_345:
[----:B------:R-:W-:Y:S05]  /*21fe0*/  BSYNC B1 ;  /* 0x0000000000017941 */ /* 0x000fea0003800000 */
.L_x_344:
        /* <DEDUP_REMOVED lines=8> */
.L_x_347:
[----:B------:R-:W-:Y:S05]  /*22070*/  BSYNC B1 ;  /* 0x0000000000017941 */ /* 0x000fea0003800000 */
.L_x_346:
[----:B0-----:R-:W2:Y:S01]  /*22080*/  LDL.LU R3, [R1+0x270] ;  /* 0x0002700001037983 */ /* 0x001ea20000300800 */
[----:B------:R-:W-:Y:S01]  /*22090*/  ISETP.LT.OR P2, PT, R0, 0x3a, !P1 ;  /* 0x0000003a0000780c */ /* 0x000fe20004f41670 */
[----:B------:R-:W-:Y:S01]  /*220a0*/  IMAD.U32 R156, RZ, RZ, UR45 ;  /* 0x0000002dff9c7e24 */ /* 0x000fe2000f8e00ff */
[----:B------:R-:W-:Y:S01]  /*220b0*/  BSSY B1, `(.L_x_348) ;  /* 0x000000a000017945 */ /* 0x000fe20003800000 */
[----:B------:R-:W-:-:S03]  /*220c0*/  IMAD.U32 R153, RZ, RZ, UR44 ;  /* 0x0000002cff997e24 */ /* 0x000fc6000f8e00ff */
        /* <DEDUP_REMOVED lines=8> */
.L_x_349:
[----:B------:R-:W-:Y:S05]  /*22150*/  BSYNC B1 ;  /* 0x0000000000017941 */ /* 0x000fea0003800000 */
.L_x_348:
        /* <DEDUP_REMOVED lines=10> */
.L_x_351:
[----:B------:R-:W-:Y:S05]  /*22200*/  BSYNC B1 ;  /* 0x0000000000017941 */ /* 0x000fea0003800000 */
.L_x_350:
        /* <DEDUP_REMOVED lines=15> */
.L_x_353:
[----:B------:R-:W-:Y:S05]  /*22300*/  BSYNC B1 ;  /* 0x0000000000017941 */ /* 0x000fea0003800000 */
.L_x_352:
        /* <DEDUP_REMOVED lines=8> */
.L_x_355:
[----:B------:R-:W-:Y:S05]  /*22390*/  BSYNC B1 ;  /* 0x0000000000017941 */ /* 0x000fea0003800000 */
.L_x_354:
        /* <DEDUP_REMOVED lines=9> */
.L_x_357:
[----:B------:R-:W-:Y:S05]  /*22430*/  BSYNC B1 ;  /* 0x0000000000017941 */ /* 0x000fea0003800000 */
.L_x_356:
        /* <DEDUP_REMOVED lines=14> */
.L_x_359:
[----:B------:R-:W-:Y:S05]  /*22520*/  BSYNC B1 ;  /* 0x0000000000017941 */ /* 0x000fea0003800000 */
.L_x_358:
        /* <DEDUP_REMOVED lines=9> */
.L_x_361:
[----:B------:R-:W-:Y:S05]  /*225c0*/  BSYNC B1 ;  /* 0x0000000000017941 */ /* 0x000fea0003800000 */
.L_x_360:
        /* <DEDUP_REMOVED lines=8> */
[----:B0-----:R-:W-:Y:S02]  /*22650*/  IMAD.U32 R155, RZ, RZ, UR44 ;  /* 0x0000002cff9b7e24 */ /* 0x001fe4000f8e00ff */
[----:B------:R-:W-:Y:S01]  /*22660*/  IMAD.U32 R154, RZ, RZ, UR45 ;  /* 0x0000002dff9a7e24 */ /* 0x000fe2000f8e00ff */
[----:B------:R-:W-:Y:S09]  /*22670*/  @P2 BRA `(.L_x_363) ;  /* 0x00000000000c2947 */ /* 0x000ff20003800000 */
[----:B------:R-:W2:Y:S02]  /*22680*/  LDG.E.U8 R16, desc[UR50][R8.64+0x48] ;  /* 0x0000483208107981 */ /* 0x000ea4000c1e1100 */
[----:B--2---:R-:W-:-:S05]  /*22690*/  PRMT R2, R16, 0x8880, RZ ;  /* 0x0000888010027816 */ /* 0x004fca00000000ff */
[----:B------:R-:W-:-:S07]  /*226a0*/  IMAD R2, R2, R18, RZ ;  /* 0x0000001202027224 */ /* 0x000fce00078e02ff */
.L_x_363:
[----:B------:R-:W-:Y:S05]  /*226b0*/  BSYNC B1 ;  /* 0x0000000000017941 */ /* 0x000fea0003800000 */
.L_x_362:
[----:B------:R-:W2:Y:S01]  /*226c0*/  LDL.LU R3, [R1+0x290] ;  /* 0x0002900001037983 */ /* 0x000ea20000300800 */
[----:B------:R-:W-:Y:S01]  /*226d0*/  @!P4 IADD3.X R157, R155, UR42, R5, P5, P6 ;  /* 0x0000002a9b9dcc10 */ /* 0x000fe2000afec405 */
[----:B------:R-:W-:Y:S01]  /*226e0*/  BSSY B1, `(.L_x_364) ;  /* 0x000000d000017945 */ /* 0x000fe20003800000 */
[----:B------:R-:W-:Y:S02]  /*226f0*/  MOV R153, UR44 ;  /* 0x0000002c00997c02 */ /* 0x000fe40008000f00 */
        /* <DEDUP_REMOVED lines=11> */
.L_x_365:
[----:B------:R-:W-:Y:S05]  /*227b0*/  BSYNC B1 ;  /* 0x0000000000017941 */ /* 0x000fea0003800000 */
.L_x_364:
        /* <DEDUP_REMOVED lines=8> */
.L_x_367:
[----:B------:R-:W-:Y:S05]  /*22840*/  BSYNC B1 ;  /* 0x0000000000017941 */ /* 0x000fea0003800000 */
.L_x_366:
        /* <DEDUP_REMOVED lines=8> */
.L_x_369:
[----:B------:R-:W-:Y:S05]  /*228d0*/  BSYNC B1 ;  /* 0x0000000000017941 */ /* 0x000fea0003800000 */
.L_x_368:
        /* <DEDUP_REMOVED lines=8> */
.L_x_371:
[----:B------:R-:W-:Y:S05]  /*22960*/  BSYNC B1 ;  /* 0x0000000000017941 */ /* 0x000fea0003800000 */
.L_x_370:
        /* <DEDUP_REMOVED lines=13> */
.L_x_373:
[----:B------:R-:W-:Y:S05]  /*22a40*/  BSYNC B1 ;  /* 0x0000000000017941 */ /* 0x000fea0003800000 */
.L_x_372:
        /* <DEDUP_REMOVED lines=10> */
.L_x_375:
[----:B------:R-:W-:Y:S05]  /*22af0*/  BSYNC B1 ;  /* 0x0000000000017941 */ /* 0x000fea0003800000 */
.L_x_374:
        /* <DEDUP_REMOVED lines=15> */
.L_x_377:
[----:B------:R-:W-:Y:S05]  /*22bf0*/  BSYNC B1 ;  /* 0x0000000000017941 */ /* 0x000fea0003800000 */
.L_x_376:
        /* <DEDUP_REMOVED lines=8> */
.L_x_379:
[----:B------:R-:W-:Y:S05]  /*22c80*/  BSYNC B1 ;  /* 0x0000000000017941 */ /* 0x000fea0003800000 */
.L_x_378:
        /* <DEDUP_REMOVED lines=9> */
.L_x_381:
[----:B------:R-:W-:Y:S05]  /*22d20*/  BSYNC B1 ;  /* 0x0000000000017941 */ /* 0x000fea0003800000 */
.L_x_380:
        /* <DEDUP_REMOVED lines=14> */
.L_x_383:
[----:B------:R-:W-:Y:S05]  /*22e10*/  BSYNC B1 ;  /* 0x0000000000017941 */ /* 0x000fea0003800000 */
.L_x_382:
        /* <DEDUP_REMOVED lines=9> */
.L_x_385:
[----:B------:R-:W-:Y:S05]  /*22eb0*/  BSYNC B1 ;  /* 0x0000000000017941 */ /* 0x000fea0003800000 */
.L_x_384:
        /* <DEDUP_REMOVED lines=14> */
.L_x_387:
[----:B------:R-:W-:Y:S05]  /*22fa0*/  BSYNC B1 ;  /* 0x0000000000017941 */ /* 0x000fea0003800000 */
.L_x_386:
        /* <DEDUP_REMOVED lines=15> */
.L_x_389:
[----:B------:R-:W-:Y:S05]  /*230a0*/  BSYNC B1 ;  /* 0x0000000000017941 */ /* 0x000fea0003800000 */
.L_x_388:
        /* <DEDUP_REMOVED lines=8> */
.L_x_391:
[----:B------:R-:W-:Y:S05]  /*23130*/  BSYNC B1 ;  /* 0x0000000000017941 */ /* 0x000fea0003800000 */
.L_x_390:
        /* <DEDUP_REMOVED lines=8> */
.L_x_393:
[----:B------:R-:W-:Y:S05]  /*231c0*/  BSYNC B1 ;  /* 0x0000000000017941 */ /* 0x000fea0003800000 */
.L_x_392:
        /* <DEDUP_REMOVED lines=8> */
.L_x_395:
[----:B------:R-:W-:Y:S05]  /*23250*/  BSYNC B1 ;  /* 0x0000000000017941 */ /* 0x000fea0003800000 */
.L_x_394:
[----:B0-----:R-:W2:Y:S01]  /*23260*/  LDL.LU R3, [R1+0x2d0] ;  /* 0x0002d00001037983 */ /* 0x001ea20000300800 */
[----:B------:R-:W-:Y:S01]  /*23270*/  ISETP.LT.OR P2, PT, R0, 0x6a, !P1 ;  /* 0x0000006a0000780c */ /* 0x000fe20004f41670 */
[----:B------:R-:W-:Y:S01]  /*23280*/  BSSY B1, `(.L_x_396) ;  /* 0x000000b000017945 */ /* 0x000fe20003800000 */
[----:B------:R-:W-:Y:S01]  /*23290*/  MOV R156, UR45 ;  /* 0x0000002d009c7c02 */ /* 0x000fe20008000f00 */
        /* <DEDUP_REMOVED lines=9> */
.L_x_397:
[----:B------:R-:W-:Y:S05]  /*23330*/  BSYNC B1 ;  /* 0x0000000000017941 */ /* 0x000fea0003800000 */
.L_x_396:
        /* <DEDUP_REMOVED lines=10> */
.L_x_399:
[----:B------:R-:W-:Y:S05]  /*233e0*/  BSYNC B1 ;  /* 0x0000000000017941 */ /* 0x000fea0003800000 */
.L_x_398:
        /* <DEDUP_REMOVED lines=15> */
.L_x_401:
[----:B------:R-:W-:Y:S05]  /*234e0*/  BSYNC B1 ;  /* 0x0000000000017941 */ /* 0x000fea0003800000 */
.L_x_400:
        /* <DEDUP_REMOVED lines=8> */
.L_x_403:
[----:B------:R-:W-:Y:S05]  /*23570*/  BSYNC B1 ;  /* 0x0000000000017941 */ /* 0x000fea0003800000 */
.L_x_402:
        /* <DEDUP_REMOVED lines=9> */
.L_x_405:
[----:B------:R-:W-:Y:S05]  /*23610*/  BSYNC B1 ;  /* 0x0000000000017941 */ /* 0x000fea0003800000 */
.L_x_404:
        /* <DEDUP_REMOVED lines=14> */
.L_x_407:
[----:B------:R-:W-:Y:S05]  /*23700*/  BSYNC B1 ;  /* 0x0000000000017941 */ /* 0x000fea0003800000 */
.L_x_406:
        /* <DEDUP_REMOVED lines=9> */
.L_x_409:
[----:B------:R-:W-:Y:S05]  /*237a0*/  BSYNC B1 ;  /* 0x0000000000017941 */ /* 0x000fea0003800000 */
.L_x_408:
        /* <DEDUP_REMOVED lines=14> */
.L_x_411:
[----:B------:R-:W-:Y:S05]  /*23890*/  BSYNC B1 ;  /* 0x0000000000017941 */ /* 0x000fea0003800000 */
.L_x_410:
        /* <DEDUP_REMOVED lines=15> */
.L_x_413:
[----:B------:R-:W-:Y:S05]  /*23990*/  BSYNC B1 ;  /* 0x0000000000017941 */ /* 0x000fea0003800000 */
.L_x_412:
        /* <DEDUP_REMOVED lines=8> */
.L_x_415:
[----:B------:R-:W-:Y:S05]  /*23a20*/  BSYNC B1 ;  /* 0x0000000000017941 */ /* 0x000fea0003800000 */
.L_x_414:
        /* <DEDUP_REMOVED lines=8> */
.L_x_417:
[----:B------:R-:W-:Y:S05]  /*23ab0*/  BSYNC B1 ;  /* 0x0000000000017941 */ /* 0x000fea0003800000 */
.L_x_416:
        /* <DEDUP_REMOVED lines=8> */
.L_x_419:
[----:B------:R-:W-:Y:S05]  /*23b40*/  BSYNC B1 ;  /* 0x0000000000017941 */ /* 0x000fea0003800000 */
.L_x_418:
[----:B0-----:R-:W2:Y:S01]  /*23b50*/  LDL.LU R3, [R1+0x300] ;  /* 0x0003000001037983 */ /* 0x001ea20000300800 */
[----:B------:R-:W-:Y:S01]  /*23b60*/  ISETP.LT.OR P2, PT, R0, 0x82, !P1 ;  /* 0x000000820000780c */ /* 0x000fe20004f41670 */
[----:B------:R-:W-:Y:S01]  /*23b70*/  IMAD.U32 R156, RZ, RZ, UR45 ;  /* 0x0000002dff9c7e24 */ /* 0x000fe2000f8e00ff */
[----:B------:R-:W-:Y:S01]  /*23b80*/  BSSY B1, `(.L_x_420) ;  /* 0x000000a000017945 */ /* 0x000fe20003800000 */
[----:B------:R-:W-:-:S03]  /*23b90*/  MOV R153, UR44 ;  /* 0x0000002c00997c02 */ /* 0x000fc60008000f00 */
        /* <DEDUP_REMOVED lines=8> */
.L_x_421:
[----:B------:R-:W-:Y:S05]  /*23c20*/  BSYNC B1 ;  /* 0x0000000000017941 */ /* 0x000fea0003800000 */
.L_x_420:
        /* <DEDUP_REMOVED lines=10> */
.L_x_423:
[----:B------:R-:W-:Y:S05]  /*23cd0*/  BSYNC B1 ;  /* 0x0000000000017941 */ /* 0x000fea0003800000 */
.L_x_422:
        /* <DEDUP_REMOVED lines=15> */
.L_x_425:
[----:B------:R-:W-:Y:S05]  /*23dd0*/  BSYNC B1 ;  /* 0x0000000000017941 */ /* 0x000fea0003800000 */
.L_x_424:
        /* <DEDUP_REMOVED lines=8> */
.L_x_427:
[----:B------:R-:W-:Y:S05]  /*23e60*/  BSYNC B1 ;  /* 0x0000000000017941 */ /* 0x000fea0003800000 */
.L_x_426:
        /* <DEDUP_REMOVED lines=9> */
.L_x_429:
[----:B------:R-:W-:Y:S05]  /*23f00*/  BSYNC B1 ;  /* 0x0000000000017941 */ /* 0x000fea0003800000 */
.L_x_428:
        /* <DEDUP_REMOVED lines=14> */
.L_x_431:
[----:B------:R-:W-:Y:S05]  /*23ff0*/  BSYNC B1 ;  /* 0x0000000000017941 */ /* 0x000fea0003800000 */
.L_x_430:
        /* <DEDUP_REMOVED lines=9> */
.L_x_433:
[----:B------:R-:W-:Y:S05]  /*24090*/  BSYNC B1 ;  /* 0x0000000000017941 */ /* 0x000fea0003800000 */
.L_x_432:
        /* <DEDUP_REMOVED lines=14> */
.L_x_435:
[----:B------:R-:W-:Y:S05]  /*24180*/  BSYNC B1 ;  /* 0x0000000000017941 */ /* 0x000fea0003800000 */
.L_x_434:
        /* <DEDUP_REMOVED lines=15> */
.L_x_437:
[----:B------:R-:W-:Y:S05]  /*24280*/  BSYNC B1 ;  /* 0x0000000000017941 */ /* 0x000fea0003800000 */
.L_x_436:
        /* <DEDUP_REMOVED lines=8> */
.L_x_439:
[----:B------:R-:W-:Y:S05]  /*24310*/  BSYNC B1 ;  /* 0x0000000000017941 */ /* 0x000fea0003800000 */
.L_x_438:
        /* <DEDUP_REMOVED lines=8> */
.L_x_441:
[----:B------:R-:W-:Y:S05]  /*243a0*/  BSYNC B1 ;  /* 0x0000000000017941 */ /* 0x000fea0003800000 */
.L_x_440:
        /* <DEDUP_REMOVED lines=8> */
.L_x_443:
[----:B------:R-:W-:Y:S05]  /*24430*/  BSYNC B1 ;  /* 0x0000000000017941 */ /* 0x000fea0003800000 */
.L_x_442:
        /* <DEDUP_REMOVED lines=13> */
.L_x_445:
[----:B------:R-:W-:Y:S05]  /*24510*/  BSYNC B1 ;  /* 0x0000000000017941 */ /* 0x000fea0003800000 */
.L_x_444:
[----:B0-----:R-:W2:Y:S01]  /*24520*/  LDL.LU R3, [R1+0x334] ;  /* 0x0003340001037983 */ /* 0x001ea20000300800 */
[----:B------:R-:W-:Y:S01]  /*24530*/  BSSY B1, `(.L_x_446) ;  /* 0x0000009000017945 */ /* 0x000fe20003800000 */
[----:B------:R-:W-:Y:S02]  /*24540*/  MOV R154, UR45 ;  /* 0x0000002d009a7c02 */ /* 0x000fe40008000f00 */
[----:B------:R-:W-:Y:S01]  /*24550*/  @!P5 IADD3.X R157, R153, UR42, R5, P3, P4 ;  /* 0x0000002a999ddc10 */ /* 0x000fe20009fe8405 */
[----:B--2---:R-:W-:-:S05]  /*24560*/  @!P2 IMAD R3, R3, R17, R2 ;  /* 0x000000110303a224 */ /* 0x004fca00078e0202 */
[----:B------:R0:W-:Y:S01]  /*24570*/  @!P2 STG.E.U8 desc[UR50][R10.64+0x99], R3 ;  /* 0x000099030a00a986 */ /* 0x0001e2000c101132 */
[----:B------:R-:W-:Y:S05]  /*24580*/  @P5 BRA `(.L_x_447) ;  /* 0x00000000000c5947 */ /* 0x000fea0003800000 */
[----:B------:R-:W2:Y:S02]  /*24590*/  LDG.E.U8 R16, desc[UR50][R6.64+0x98] ;  /* 0x0000983206107981 */ /* 0x000ea4000c1e1100 */
[----:B--2---:R-:W-:-:S05]  /*245a0*/  PRMT R2, R16, 0x8880, RZ ;  /* 0x0000888010027816 */ /* 0x004fca00000000ff */
[----:B------:R-:W-:-:S07]  /*245b0*/  IMAD R2, R2, R18, RZ ;  /* 0x0000001202027224 */ /* 0x000fce00078e02ff */
.L_x_447:
[----:B------:R-:W-:Y:S05]  /*245c0*/  BSYNC B1 ;  /* 0x0000000000017941 */ /* 0x000fea0003800000 */
.L_x_446:
        /* <DEDUP_REMOVED lines=15> */
.L_x_449:
[----:B------:R-:W-:Y:S05]  /*246c0*/  BSYNC B1 ;  /* 0x0000000000017941 */ /* 0x000fea0003800000 */
.L_x_448:
        /* <DEDUP_REMOVED lines=8> */
.L_x_451:
[----:B------:R-:W-:Y:S05]  /*24750*/  BSYNC B1 ;  /* 0x0000000000017941 */ /* 0x000fea0003800000 */
.L_x_450:
        /* <DEDUP_REMOVED lines=9> */
.L_x_453:
[----:B------:R-:W-:Y:S05]  /*247f0*/  BSYNC B1 ;  /* 0x0000000000017941 */ /* 0x000fea0003800000 */
.L_x_452:
        /* <DEDUP_REMOVED lines=14> */
.L_x_455:
[----:B------:R-:W-:Y:S05]  /*248e0*/  BSYNC B1 ;  /* 0x0000000000017941 */ /* 0x000fea0003800000 */
.L_x_454:
        /* <DEDUP_REMOVED lines=9> */
.L_x_457:
[----:B------:R-:W-:Y:S05]  /*24980*/  BSYNC B1 ;  /* 0x0000000000017941 */ /* 0x000fea0003800000 */
.L_x_456:
        /* <DEDUP_REMOVED lines=14> */
.L_x_459:
[----:B------:R-:W-:Y:S05]  /*24a70*/  BSYNC B1 ;  /* 0x0000000000017941 */ /* 0x000fea0003800000 */
.L_x_458:
        /* <DEDUP_REMOVED lines=15> */
.L_x_461:
[----:B------:R-:W-:Y:S05]  /*24b70*/  BSYNC B1 ;  /* 0x0000000000017941 */ /* 0x000fea0003800000 */
.L_x_460:
        /* <DEDUP_REMOVED lines=8> */
.L_x_463:
[----:B------:R-:W-:Y:S05]  /*24c00*/  BSYNC B1 ;  /* 0x0000000000017941 */ /* 0x000fea0003800000 */
.L_x_462:
        /* <DEDUP_REMOVED lines=8> */
.L_x_465:
[----:B------:R-:W-:Y:S05]  /*24c90*/  BSYNC B1 ;  /* 0x0000000000017941 */ /* 0x000fea0003800000 */
.L_x_464:
        /* <DEDUP_REMOVED lines=8> */
.L_x_467:
[----:B------:R-:W-:Y:S05]  /*24d20*/  BSYNC B1 ;  /* 0x0000000000017941 */ /* 0x000fea0003800000 */
.L_x_466:
        /* <DEDUP_REMOVED lines=13> */
.L_x_469:
[----:B------:R-:W-:Y:S05]  /*24e00*/  BSYNC B1 ;  /* 0x0000000000017941 */ /* 0x000fea0003800000 */
.L_x_468:
        /* <DEDUP_REMOVED lines=10> */
.L_x_471:
[----:B------:R-:W-:Y:S05]  /*24eb0*/  BSYNC B1 ;  /* 0x0000000000017941 */ /* 0x000fea0003800000 */
.L_x_470:
[----:B0-----:R-:W2:Y:S01]  /*24ec0*/  LDL.LU R3, [R1+0x368] ;  /* 0x0003680001037983 */ /* 0x001ea20000300800 */
[----:B------:R-:W-:Y:S01]  /*24ed0*/  MOV R153, UR44 ;  /* 0x0000002c00997c02 */ /* 0x000fe20008000f00 */
[----:B------:R-:W-:Y:S01]  /*24ee0*/  BSSY B1, `(.L_x_472) ;  /* 0x000000d000017945 */ /* 0x000fe20003800000 */
[----:B------:R-:W-:Y:S02]  /*24ef0*/  @!P6 IADD3 R154, P2, P3, R154, UR43, R4 ;  /* 0x0000002b9a9aec10 */ /* 0x000fe4000fb5e004 */
        /* <DEDUP_REMOVED lines=11> */
.L_x_473:
[----:B------:R-:W-:Y:S05]  /*24fb0*/  BSYNC B1 ;  /* 0x0000000000017941 */ /* 0x000fea0003800000 */
.L_x_472:
        /* <DEDUP_REMOVED lines=8> */
.L_x_475:
[----:B------:R-:W-:Y:S05]  /*25040*/  BSYNC B1 ;  /* 0x0000000000017941 */ /* 0x000fea0003800000 */
.L_x_474:
        /* <DEDUP_REMOVED lines=9> */
.L_x_477:
[----:B------:R-:W-:Y:S05]  /*250e0*/  BSYNC B1 ;  /* 0x0000000000017941 */ /* 0x000fea0003800000 */
.L_x_476:
        /* <DEDUP_REMOVED lines=14> */
.L_x_479:
[----:B------:R-:W-:Y:S05]  /*251d0*/  BSYNC B1 ;  /* 0x0000000000017941 */ /* 0x000fea0003800000 */
.L_x_478:
        /* <DEDUP_REMOVED lines=9> */
.L_x_481:
[----:B------:R-:W-:Y:S05]  /*25270*/  BSYNC B1 ;  /* 0x0000000000017941 */ /* 0x000fea0003800000 */
.L_x_480:
        /* <DEDUP_REMOVED lines=14> */
.L_x_483:
[----:B------:R-:W-:Y:S05]  /*25360*/  BSYNC B1 ;  /* 0x0000000000017941 */ /* 0x000fea0003800000 */
.L_x_482:
        /* <DEDUP_REMOVED lines=15> */
.L_x_485:
[----:B------:R-:W-:Y:S05]  /*25460*/  BSYNC B1 ;  /* 0x0000000000017941 */ /* 0x000fea0003800000 */
.L_x_484:
        /* <DEDUP_REMOVED lines=8> */
.L_x_487:
[----:B------:R-:W-:Y:S05]  /*254f0*/  BSYNC B1 ;  /* 0x0000000000017941 */ /* 0x000fea0003800000 */
.L_x_486:
        /* <DEDUP_REMOVED lines=8> */
.L_x_489:
[----:B------:R-:W-:Y:S05]  /*25580*/  BSYNC B1 ;  /* 0x0000000000017941 */ /* 0x000fea0003800000 */
.L_x_488:
        /* <DEDUP_REMOVED lines=8> */
.L_x_491:
[----:B------:R-:W-:Y:S05]  /*25610*/  BSYNC B1 ;  /* 0x0000000000017941 */ /* 0x000fea0003800000 */
.L_x_490:
        /* <DEDUP_REMOVED lines=13> */
.L_x_493:
[----:B------:R-:W-:Y:S05]  /*256f0*/  BSYNC B1 ;  /* 0x0000000000017941 */ /* 0x000fea0003800000 */
.L_x_492:
        /* <DEDUP_REMOVED lines=10> */
.L_x_495:
[----:B------:R-:W-:Y:S05]  /*257a0*/  BSYNC B1 ;  /* 0x0000000000017941 */ /* 0x000fea0003800000 */
.L_x_494:
        /* <DEDUP_REMOVED lines=15> */
.L_x_497:
[----:B------:R-:W-:Y:S05]  /*258a0*/  BSYNC B1 ;  /* 0x0000000000017941 */ /* 0x000fea0003800000 */
.L_x_496:
        /* <DEDUP_REMOVED lines=8> */
.L_x_499:
[----:B------:R-:W-:Y:S05]  /*25930*/  BSYNC B1 ;  /* 0x0000000000017941 */ /* 0x000fea0003800000 */
.L_x_498:
[----:B0-----:R-:W2:Y:S01]  /*25940*/  LDL.LU R3, [R1+0x3a0] ;  /* 0x0003a00001037983 */ /* 0x001ea20000300800 */
[----:B------:R-:W-:Y:S01]  /*25950*/  BSSY B1, `(.L_x_500) ;  /* 0x0000008000017945 */ /* 0x000fe20003800000 */
[----:B------:R-:W-:Y:S01]  /*25960*/  MOV R156, UR45 ;  /* 0x0000002d009c7c02 */ /* 0x000fe20008000f00 */
[----:B--2---:R-:W-:-:S05]  /*25970*/  @!P5 IMAD R3, R3, R17, R2 ;  /* 0x000000110303d224 */ /* 0x004fca00078e0202 */
[----:B------:R0:W-:Y:S01]  /*25980*/  @!P5 STG.E.U8 desc[UR50][R10.64+0xd0], R3 ;  /* 0x0000d0030a00d986 */ /* 0x0001e2000c101132 */
[----:B------:R-:W-:Y:S05]  /*25990*/  @P4 BRA `(.L_x_501) ;  /* 0x00000000000c4947 */ /* 0x000fea0003800000 */
[----:B------:R-:W2:Y:S02]  /*259a0*/  LDG.E.U8 R16, desc[UR50][R8.64+0xd1] ;  /* 0x0000d13208107981 */ /* 0x000ea4000c1e1100 */
[----:B--2---:R-:W-:-:S05]  /*259b0*/  PRMT R2, R16, 0x8880, RZ ;  /* 0x0000888010027816 */ /* 0x004fca00000000ff */
[----:B------:R-:W-:-:S07]  /*259c0*/  IMAD R2, R2, R18, RZ ;  /* 0x0000001202027224 */ /* 0x000fce00078e02ff */
.L_x_501:
[----:B------:R-:W-:Y:S05]  /*259d0*/  BSYNC B1 ;  /* 0x0000000000017941 */ /* 0x000fea0003800000 */
.L_x_500:
        /* <DEDUP_REMOVED lines=14> */
.L_x_503:
[----:B------:R-:W-:Y:S05]  /*25ac0*/  BSYNC B1 ;  /* 0x0000000000017941 */ /* 0x000fea0003800000 */
.L_x_502:
        /* <DEDUP_REMOVED lines=9> */
.L_x_505:
[----:B------:R-:W-:Y:S05]  /*25b60*/  BSYNC B1 ;  /* 0x0000000000017941 */ /* 0x000fea0003800000 */
.L_x_504:
        /* <DEDUP_REMOVED lines=14> */
.L_x_507:
[----:B------:R-:W-:Y:S05]  /*25c50*/  BSYNC B1 ;  /* 0x0000000000017941 */ /* 0x000fea0003800000 */
.L_x_506:
        /* <DEDUP_REMOVED lines=15> */
.L_x_509:
[----:B------:R-:W-:Y:S05]  /*25d50*/  BSYNC B1 ;  /* 0x0000000000017941 */ /* 0x000fea0003800000 */
.L_x_508:
        /* <DEDUP_REMOVED lines=8> */
.L_x_511:
[----:B------:R-:W-:Y:S05]  /*25de0*/  BSYNC B1 ;  /* 0x0000000000017941 */ /* 0x000fea0003800000 */
.L_x_510:
        /* <DEDUP_REMOVED lines=8> */
.L_x_513:
[----:B------:R-:W-:Y:S05]  /*25e70*/  BSYNC B1 ;  /* 0x0000000000017941 */ /* 0x000fea0003800000 */
.L_x_512:
        /* <DEDUP_REMOVED lines=8> */
.L_x_515:
[----:B------:R-:W-:Y:S05]  /*25f00*/  BSYNC B1 ;  /* 0x0000000000017941 */ /* 0x000fea0003800000 */
.L_x_514:
        /* <DEDUP_REMOVED lines=13> */
.L_x_517:
[----:B------:R-:W-:Y:S05]  /*25fe0*/  BSYNC B1 ;  /* 0x0000000000017941 */ /* 0x000fea0003800000 */
.L_x_516:
        /* <DEDUP_REMOVED lines=10> */
.L_x_519:
[----:B------:R-:W-:Y:S05]  /*26090*/  BSYNC B1 ;  /* 0x0000000000017941 */ /* 0x000fea0003800000 */
.L_x_518:
        /* <DEDUP_REMOVED lines=15> */
.L_x_521:
[----:B------:R-:W-:Y:S05]  /*26190*/  BSYNC B1 ;  /* 0x0000000000017941 */ /* 0x000fea0003800000 */
.L_x_520:
        /* <DEDUP_REMOVED lines=8> */
.L_x_523:
[----:B------:R-:W-:Y:S05]  /*26220*/  BSYNC B1 ;  /* 0x0000000000017941 */ /* 0x000fea0003800000 */
.L_x_522:
        /* <DEDUP_REMOVED lines=9> */
.L_x_525:
[----:B------:R-:W-:Y:S05]  /*262c0*/  BSYNC B1 ;  /* 0x0000000000017941 */ /* 0x000fea0003800000 */
.L_x_524:
[----:B0-----:R-:W2:Y:S01]  /*262d0*/  LDL.LU R3, [R1+0x3d4] ;  /* 0x0003d40001037983 */ /* 0x001ea20000300800 */
[----:B------:R-:W-:Y:S01]  /*262e0*/  MOV R153, UR44 ;  /* 0x0000002c00997c02 */ /* 0x000fe20008000f00 */
[----:B------:R-:W-:Y:S01]  /*262f0*/  IMAD.U32 R154, RZ, RZ, UR45 ;  /* 0x0000002dff9a7e24 */ /* 0x000fe2000f8e00ff */
[--C-:B------:R-:W-:Y:S01]  /*26300*/  @!P2 IADD3 R156, P4, P6, R156, UR43, R4.reuse ;  /* 0x0000002b9c9cac10 */ /* 0x100fe2000fe9e004 */
[----:B------:R-:W-:Y:S03]  /*26310*/  BSSY B1, `(.L_x_526) ;  /* 0x000000a000017945 */ /* 0x000fe60003800000 */
        /* <DEDUP_REMOVED lines=9> */
.L_x_527:
[----:B------:R-:W-:Y:S05]  /*263b0*/  BSYNC B1 ;  /* 0x0000000000017941 */ /* 0x000fea0003800000 */
.L_x_526:
        /* <DEDUP_REMOVED lines=9> */
.L_x_529:
[----:B------:R-:W-:Y:S05]  /*26450*/  BSYNC B1 ;  /* 0x0000000000017941 */ /* 0x000fea0003800000 */
.L_x_528:
[----:B0-----:R-:W2:Y:S01]  /*26460*/  LDL.LU R3, [R1+0x3dc] ;  /* 0x0003dc0001037983 */ /* 0x001ea20000300800 */
[----:B------:R-:W-:Y:S01]  /*26470*/  IMAD.U32 R156, RZ, RZ, UR45 ;  /* 0x0000002dff9c7e24 */ /* 0x000fe2000f8e00ff */
[----:B------:R-:W-:Y:S01]  /*26480*/  BSSY B1, `(.L_x_530) ;  /* 0x000000c000017945 */ /* 0x000fe20003800000 */
[----:B------:R-:W-:-:S03]  /*26490*/  ISETP.LT.OR P4, PT, R0, 0xf2, !P0 ;  /* 0x000000f20000780c */ /* 0x000fc60004781670 */
[----:B------:R-:W-:Y:S01]  /*264a0*/  @!P5 IADD3 R156, P2, P6, R156, UR43, R4 ;  /* 0x0000002b9c9cdc10 */ /* 0x000fe2000fe5e004 */
[----:B--2---:R-:W-:-:S05]  /*264b0*/  @!P3 IMAD R3, R3, R17, R2 ;  /* 0x000000110303b224 */ /* 0x004fca00078e0202 */
[----:B------:R0:W-:Y:S01]  /*264c0*/  @!P3 STG.E.U8 desc[UR50][R154.64+0xe9], R3 ;  /* 0x0000e9039a00b986 */ /* 0x0001e2000c101132 */
[----:B------:R-:W-:Y:S01]  /*264d0*/  ISETP.LT.OR P3, PT, R0, 0xf1, !P1 ;  /* 0x000000f10000780c */ /* 0x000fe20004f61670 */
[----:B0-----:R-:W-:Y:S02]  /*264e0*/  IMAD.U32 R155, RZ, RZ, UR44 ;  /* 0x0000002cff9b7e24 */ /* 0x001fe4000f8e00ff */
[----:B------:R-:W-:-:S10]  /*264f0*/  IMAD.U32 R154, RZ, RZ, UR45 ;  /* 0x0000002dff9a7e24 */ /* 0x000fd4000f8e00ff */
[----:B------:R-:W-:Y:S05]  /*26500*/  @P3 BRA `(.L_x_531) ;  /* 0x00000000000c3947 */ /* 0x000fea0003800000 */
[----:B------:R-:W2:Y:S02]  /*26510*/  LDG.E.U8 R16, desc[UR50][R8.64+0xf0] ;  /* 0x0000f03208107981 */ /* 0x000ea4000c1e1100 */
[----:B--2---:R-:W-:-:S05]  /*26520*/  PRMT R2, R16, 0x8880, RZ ;  /* 0x0000888010027816 */ /* 0x004fca00000000ff */
[----:B------:R-:W-:-:S07]  /*26530*/  IMAD R2, R2, R18, RZ ;  /* 0x0000001202027224 */ /* 0x000fce00078e02ff */
.L_x_531:
[----:B------:R-:W-:Y:S05]  /*26540*/  BSYNC B1 ;  /* 0x0000000000017941 */ /* 0x000fea0003800000 */
.L_x_530:
        /* <DEDUP_REMOVED lines=10> */
[C---:B------:R-:W-:Y:S02]  /*265f0*/  ISETP.LT.OR P3, PT, R0.reuse, 0xf2, !P1 ;  /* 0x000000f20000780c */ /* 0x040fe40004f61670 */
[----:B------:R-:W-:-:S11]  /*26600*/  ISETP.LT.OR P1, PT, R0, 0xfa, !P1 ;  /* 0x000000fa0000780c */ /* 0x000fd60004f21670 */
[----:B0-----:R-:W-:Y:S05]  /*26610*/  @P3 BRA `(.L_x_533) ;  /* 0x00000000000c3947 */ /* 0x001fea0003800000 */
[----:B------:R-:W2:Y:S02]  /*26620*/  LDG.E.U8 R16, desc[UR50][R8.64+0xf1] ;  /* 0x0000f13208107981 */ /* 0x000ea4000c1e1100 */
[----:B--2---:R-:W-:-:S05]  /*26630*/  PRMT R2, R16, 0x8880, RZ ;  /* 0x0000888010027816 */ /* 0x004fca00000000ff */
[----:B------:R-:W-:-:S07]  /*26640*/  IMAD R2, R2, R18, RZ ;  /* 0x0000001202027224 */ /* 0x000fce00078e02ff */
.L_x_533:
[----:B------:R-:W-:Y:S05]  /*26650*/  BSYNC B1 ;  /* 0x0000000000017941 */ /* 0x000fea0003800000 */
.L_x_532:
        /* <DEDUP_REMOVED lines=8> */
.L_x_535:
[----:B------:R-:W-:Y:S05]  /*266e0*/  BSYNC B1 ;  /* 0x0000000000017941 */ /* 0x000fea0003800000 */
.L_x_534:
        /* <DEDUP_REMOVED lines=8> */
.L_x_537:
[----:B------:R-:W-:Y:S05]  /*26770*/  BSYNC B1 ;  /* 0x0000000000017941 */ /* 0x000fea0003800000 */
.L_x_536:
        /* <DEDUP_REMOVED lines=8> */
.L_x_539:
[----:B------:R-:W-:Y:S05]  /*26800*/  BSYNC B1 ;  /* 0x0000000000017941 */ /* 0x000fea0003800000 */
.L_x_538:
        /* <DEDUP_REMOVED lines=9> */
.L_x_541:
[----:B------:R-:W-:Y:S05]  /*268a0*/  BSYNC B1 ;  /* 0x0000000000017941 */ /* 0x000fea0003800000 */
.L_x_540:
[----:B------:R-:W2:Y:S01]  /*268b0*/  LDL.LU R154, [R1+0x3f4] ;  /* 0x0003f400019a7983 */ /* 0x000ea20000300800 */
[----:B------:R-:W-:Y:S01]  /*268c0*/  @!P6 IADD3 R8, P3, P4, R153, UR43, R4 ;  /* 0x0000002b9908ec10 */ /* 0x000fe2000fc7e004 */
[----:B------:R-:W-:Y:S01]  /*268d0*/  IMAD.U32 R9, RZ, RZ, UR44 ;  /* 0x0000002cff097e24 */ /* 0x000fe2000f8e00ff */
[----:B0-----:R-:W-:Y:S01]  /*268e0*/  IADD3 R3, P2, R15, 0x100, RZ ;  /* 0x000001000f037810 */ /* 0x001fe20007f5e0ff */
[----:B------:R-:W-:Y:S01]  /*268f0*/  BSSY B1, `(.L_x_542) ;  /* 0x000000a000017945 */ /* 0x000fe20003800000 */
[----:B------:R-:W-:Y:S02]  /*26900*/  ISETP.LT.OR P0, PT, R0, 0xfa, !P0 ;  /* 0x000000fa0000780c */ /* 0x000fe40004701670 */
[----:B------:R-:W-:Y:S01]  /*26910*/  @!P6 IADD3.X R9, R9, UR42, R5, P3, P4 ;  /* 0x0000002a0909ec10 */ /* 0x000fe20009fe8405 */
[----:B--2---:R-:W-:Y:S02]  /*26920*/  @!P1 IMAD R153, R154, R17, R2 ;  /* 0x000000119a999224 */ /* 0x004fe400078e0202 */
[----:B------:R-:W-:-:S03]  /*26930*/  IMAD.X R154, RZ, RZ, UR7, P2 ;  /* 0x00000007ff9a7e24 */ /* 0x000fc600090e06ff */
[----:B------:R0:W-:Y:S01]  /*26940*/  @!P1 STG.E.U8 desc[UR50][R10.64+0xf9], R153 ;  /* 0x0000f9990a009986 */ /* 0x0001e2000c101132 */
[----:B------:R-:W-:Y:S05]  /*26950*/  @P6 BRA `(.L_x_543) ;  /* 0x00000000000c6947 */ /* 0x000fea0003800000 */
[----:B------:R-:W2:Y:S02]  /*26960*/  LDG.E.U8 R16, desc[UR50][R6.64+0xf8] ;  /* 0x0000f83206107981 */ /* 0x000ea4000c1e1100 */
[----:B--2---:R-:W-:-:S05]  /*26970*/  PRMT R2, R16, 0x8880, RZ ;  /* 0x0000888010027816 */ /* 0x004fca00000000ff */
[----:B------:R-:W-:-:S07]  /*26980*/  IMAD R2, R2, R18, RZ ;  /* 0x0000001202027224 */ /* 0x000fce00078e02ff */
.L_x_543:
[----:B------:R-:W-:Y:S05]  /*26990*/  BSYNC B1 ;  /* 0x0000000000017941 */ /* 0x000fea0003800000 */
.L_x_542:
[----:B0-----:R-:W2:Y:S01]  /*269a0*/  LDL.LU R10, [R1+0x3f8] ;  /* 0x0003f800010a7983 */ /* 0x001ea20000300800 */
[----:B------:R-:W-:Y:S01]  /*269b0*/  BSSY B1, `(.L_x_544) ;  /* 0x0000009000017945 */ /* 0x000fe20003800000 */
[----:B------:R-:W-:Y:S02]  /*269c0*/  IMAD.U32 R155, RZ, RZ, UR45 ;  /* 0x0000002dff9b7e24 */ /* 0x000fe4000f8e00ff */
[----:B------:R-:W-:Y:S02]  /*269d0*/  IMAD R153, R154, R12, RZ ;  /* 0x0000000c9a997224 */ /* 0x000fe400078e02ff */
[----:B--2---:R-:W-:-:S05]  /*269e0*/  @!P6 IMAD R10, R10, R17, R2 ;  /* 0x000000110a0ae224 */ /* 0x004fca00078e0202 */
[----:B------:R0:W-:Y:S01]  /*269f0*/  @!P6 STG.E.U8 desc[UR50][R8.64+0xf8], R10 ;  /* 0x0000f80a0800e986 */ /* 0x0001e2000c101132 */
[----:B------:R-:W-:Y:S05]  /*26a00*/  @P0 BRA `(.L_x_545) ;  /* 0x00000000000c0947 */ /* 0x000fea0003800000 */
[----:B------:R-:W2:Y:S02]  /*26a10*/  LDG.E.U8 R16, desc[UR50][R6.64+0xf9] ;  /* 0x0000f93206107981 */ /* 0x000ea4000c1e1100 */
[----:B--2---:R-:W-:-:S05]  /*26a20*/  PRMT R2, R16, 0x8880, RZ ;  /* 0x0000888010027816 */ /* 0x004fca00000000ff */
[----:B------:R-:W-:-:S07]  /*26a30*/  IMAD R2, R2, R18, RZ ;  /* 0x0000001202027224 */ /* 0x000fce00078e02ff */
.L_x_545:
[----:B------:R-:W-:Y:S05]  /*26a40*/  BSYNC B1 ;  /* 0x0000000000017941 */ /* 0x000fea0003800000 */
.L_x_544:
[----:B0-----:R-:W2:Y:S01]  /*26a50*/  LDL.LU R10, [R1+0x3fc] ;  /* 0x0003fc00010a7983 */ /* 0x001ea20000300800 */
[----:B------:R-:W-:Y:S01]  /*26a60*/  IMAD.WIDE.U32 R6, R3, R12, R22 ;  /* 0x0000000c03067225 */ /* 0x000fe200078e0016 */
[----:B------:R-:W-:Y:S01]  /*26a70*/  @!P0 IADD3 R154, P4, P5, R155, UR43, R4 ;  /* 0x0000002b9b9a8c10 */ /* 0x000fe2000fd9e004 */
[----:B------:R-:W-:Y:S01]  /*26a80*/  BSSY B1, `(.L_x_546) ;  /* 0x0000010000017945 */ /* 0x000fe20003800000 */
[----:B------:R-:W-:Y:S01]  /*26a90*/  ISETP.GE.AND P1, PT, R14, 0x101, PT ;  /* 0x000001010e00780c */ /* 0x000fe20003f26270 */
[----:B------:R-:W-:Y:S01]  /*26aa0*/  IMAD.U32 R9, RZ, RZ, UR44 ;  /* 0x0000002cff097e24 */ /* 0x000fe2000f8e00ff */
[----:B------:R-:W-:Y:S01]  /*26ab0*/  IADD3 R8, P3, R6, R20, RZ ;  /* 0x0000001406087210 */ /* 0x000fe20007f7e0ff */
[----:B------:R-:W-:Y:S01]  /*26ac0*/  IMAD R153, R3, R13, R153 ;  /* 0x0000000d03997224 */ /* 0x000fe200078e0299 */
[----:B------:R-:W-:Y:S02]  /*26ad0*/  ISETP.LT.OR P2, PT, R0, 0x1, !P1 ;  /* 0x000000010000780c */ /* 0x000fe40004f41670 */
[----:B------:R-:W-:-:S02]  /*26ae0*/  @!P0 IADD3.X R155, R9, UR42, R5, P4, P5 ;  /* 0x0000002a099b8c10 */ /* 0x000fc4000a7ea405 */
[----:B------:R-:W-:Y:S01]  /*26af0*/  IADD3.X R9, R21, R7, R153, P3, !PT ;  /* 0x0000000715097210 */ /* 0x000fe20001ffe499 */
[----:B--2---:R-:W-:Y:S01]  /*26b00*/  @!P0 IMAD R6, R10, R17, R2 ;  /* 0x000000110a068224 */ /* 0x004fe200078e0202 */
[----:B------:R-:W-:-:S04]  /*26b10*/  IADD3 R10, P3, R4, UR47, RZ ;  /* 0x0000002f040a7c10 */ /* 0x000fc8000ff7e0ff */
[----:B------:R0:W-:Y:S01]  /*26b20*/  @!P0 STG.E.U8 desc[UR50][R154.64+0xf9], R6 ;  /* 0x0000f9069a008986 */ /* 0x0001e2000c101132 */
[----:B------:R-:W-:Y:S02]  /*26b30*/  IADD3.X R11, R5, UR46, RZ, P3, !PT ;  /* 0x0000002e050b7c10 */ /* 0x000fe40009ffe4ff */
[----:B------:R-:W-:Y:S06]  /*26b40*/  @P2 BRA `(.L_x_547) ;  /* 0x00000000000c2947 */ /* 0x000fec0003800000 */
[----:B------:R-:W2:Y:S02]  /*26b50*/  LDG.E.U8 R16, desc[UR50][R8.64] ;  /* 0x0000003208107981 */ /* 0x000ea4000c1e1100 */
[----:B--2---:R-:W-:-:S05]  /*26b60*/  PRMT R2, R16, 0x8880, RZ ;  /* 0x0000888010027816 */ /* 0x004fca00000000ff */
[----:B------:R-:W-:-:S07]  /*26b70*/  IMAD R2, R2, R18, RZ ;  /* 0x0000001202027224 */ /* 0x000fce00078e02ff */
.L_x_547:
[----:B------:R-:W-:Y:S05]  /*26b80*/  BSYNC B1 ;  /* 0x0000000000017941 */ /* 0x000fea0003800000 */
.L_x_546:
[----:B0-----:R-:W2:Y:S01]  /*26b90*/  LDL.LU R6, [R1] ;  /* 0x0000000001067983 */ /* 0x001ea20000300800 */
        /* <DEDUP_REMOVED lines=14> */
.L_x_549:
[----:B------:R-:W-:Y:S05]  /*26c80*/  BSYNC B1 ;  /* 0x0000000000017941 */ /* 0x000fea0003800000 */
.L_x_548:
        /* <DEDUP_REMOVED lines=13> */
.L_x_551:
[----:B------:R-:W-:Y:S05]  /*26d60*/  BSYNC B1 ;  /* 0x0000000000017941 */ /* 0x000fea0003800000 */
.L_x_550:
        /* <DEDUP_REMOVED lines=9> */
.L_x_553:
[----:B------:R-:W-:Y:S05]  /*26e00*/  BSYNC B1 ;  /* 0x0000000000017941 */ /* 0x000fea0003800000 */
.L_x_552:
        /* <DEDUP_REMOVED lines=12> */
.L_x_555:
[----:B------:R-:W-:Y:S05]  /*26ed0*/  BSYNC B1 ;  /* 0x0000000000017941 */ /* 0x000fea0003800000 */
.L_x_554:
        /* <DEDUP_REMOVED lines=8> */
.L_x_557:
[----:B------:R-:W-:Y:S05]  /*26f60*/  BSYNC B1 ;  /* 0x0000000000017941 */ /* 0x000fea0003800000 */
.L_x_556:
[----:B0-----:R-:W2:Y:S01]  /*26f70*/  LDL.LU R3, [R1+0x14] ;  /* 0x0000140001037983 */ /* 0x001ea20000300800 */
[----:B------:R-:W-:Y:S01]  /*26f80*/  BSSY B1, `(.L_x_558) ;  /* 0x0000009000017945 */ /* 0x000fe20003800000 */
[----:B------:R-:W-:Y:S02]  /*26f90*/  MOV R154, UR45 ;  /* 0x0000002d009a7c02 */ /* 0x000fe40008000f00 */
[----:B------:R-:W-:Y:S01]  /*26fa0*/  @!P4 IADD3.X R157, R11, UR44, RZ, P2, !PT ;  /* 0x0000002c0b9dcc10 */ /* 0x000fe200097fe4ff */
[----:B--2---:R-:W-:-:S05]  /*26fb0*/  @!P6 IMAD R3, R3, R17, R2 ;  /* 0x000000110303e224 */ /* 0x004fca00078e0202 */
[----:B------:R0:W-:Y:S01]  /*26fc0*/  @!P6 STG.E.U8 desc[UR50][R10.64+0x9], R3 ;  /* 0x000009030a00e986 */ /* 0x0001e2000c101132 */
[----:B------:R-:W-:Y:S05]  /*26fd0*/  @P4 BRA `(.L_x_559) ;  /* 0x00000000000c4947 */ /* 0x000fea0003800000 */
[----:B------:R-:W2:Y:S02]  /*26fe0*/  LDG.E.U8 R16, desc[UR50][R6.64+0x8] ;  /* 0x0000083206107981 */ /* 0x000ea4000c1e1100 */
[----:B--2---:R-:W-:-:S05]  /*26ff0*/  PRMT R2, R16, 0x8880, RZ ;  /* 0x0000888010027816 */ /* 0x004fca00000000ff */
[----:B------:R-:W-:-:S07]  /*27000*/  IMAD R2, R2, R18, RZ ;  /* 0x0000001202027224 */ /* 0x000fce00078e02ff */
.L_x_559:
[----:B------:R-:W-:Y:S05]  /*27010*/  BSYNC B1 ;  /* 0x0000000000017941 */ /* 0x000fea0003800000 */
.L_x_558:
        /* <DEDUP_REMOVED lines=15> */
.L_x_561:
[----:B------:R-:W-:Y:S05]  /*27110*/  BSYNC B1 ;  /* 0x0000000000017941 */ /* 0x000fea0003800000 */
.L_x_560:
        /* <DEDUP_REMOVED lines=8> */
.L_x_563:
[----:B------:R-:W-:Y:S05]  /*271a0*/  BSYNC B1 ;  /* 0x0000000000017941 */ /* 0x000fea0003800000 */
.L_x_562:
        /* <DEDUP_REMOVED lines=9> */
.L_x_565:
[----:B------:R-:W-:Y:S05]  /*27240*/  BSYNC B1 ;  /* 0x0000000000017941 */ /* 0x000fea0003800000 */
.L_x_564:
        /* <DEDUP_REMOVED lines=14> */
.L_x_567:
[----:B------:R-:W-:Y:S05]  /*27330*/  BSYNC B1 ;  /* 0x0000000000017941 */ /* 0x000fea0003800000 */
.L_x_566:
        /* <DEDUP_REMOVED lines=9> */
.L_x_569:
[----:B------:R-:W-:Y:S05]  /*273d0*/  BSYNC B1 ;  /* 0x0000000000017941 */ /* 0x000fea0003800000 */
.L_x_568:
        /* <DEDUP_REMOVED lines=14> */
.L_x_571:
[----:B------:R-:W-:Y:S05]  /*274c0*/  BSYNC B1 ;  /* 0x0000000000017941 */ /* 0x000fea0003800000 */
.L_x_570:
        /* <DEDUP_REMOVED lines=15> */
.L_x_573:
[----:B------:R-:W-:Y:S05]  /*275c0*/  BSYNC B1 ;  /* 0x0000000000017941 */ /* 0x000fea0003800000 */
.L_x_572:
        /* <DEDUP_REMOVED lines=8> */
.L_x_575:
[----:B------:R-:W-:Y:S05]  /*27650*/  BSYNC B1 ;  /* 0x0000000000017941 */ /* 0x000fea0003800000 */
.L_x_574:
        /* <DEDUP_REMOVED lines=8> */
.L_x_577:
[----:B------:R-:W-:Y:S05]  /*276e0*/  BSYNC B1 ;  /* 0x0000000000017941 */ /* 0x000fea0003800000 */
.L_x_576:
        /* <DEDUP_REMOVED lines=8> */
.L_x_579:
[----:B------:R-:W-:Y:S05]  /*27770*/  BSYNC B1 ;  /* 0x0000000000017941 */ /* 0x000fea0003800000 */
.L_x_578:
        /* <DEDUP_REMOVED lines=13> */
.L_x_581:
[----:B------:R-:W-:Y:S05]  /*27850*/  BSYNC B1 ;  /* 0x0000000000017941 */ /* 0x000fea0003800000 */
.L_x_580:
        /* <DEDUP_REMOVED lines=10> */
.L_x_583:
[----:B------:R-:W-:Y:S05]  /*27900*/  BSYNC B1 ;  /* 0x0000000000017941 */ /* 0x000fea0003800000 */
.L_x_582:
        /* <DEDUP_REMOVED lines=15> */
.L_x_585:
[----:B------:R-:W-:Y:S05]  /*27a00*/  BSYNC B1 ;  /* 0x0000000000017941 */ /* 0x000fea0003800000 */
.L_x_584:
        /* <DEDUP_REMOVED lines=8> */
.L_x_587:
[----:B------:R-:W-:Y:S05]  /*27a90*/  BSYNC B1 ;  /* 0x0000000000017941 */ /* 0x000fea0003800000 */
.L_x_586:
        /* <DEDUP_REMOVED lines=9> */
.L_x_589:
[----:B------:R-:W-:Y:S05]  /*27b30*/  BSYNC B1 ;  /* 0x0000000000017941 */ /* 0x000fea0003800000 */
.L_x_588:
        /* <DEDUP_REMOVED lines=14> */
.L_x_591:
[----:B------:R-:W-:Y:S05]  /*27c20*/  BSYNC B1 ;  /* 0x0000000000017941 */ /* 0x000fea0003800000 */
.L_x_590:
        /* <DEDUP_REMOVED lines=9> */
.L_x_593:
[----:B------:R-:W-:Y:S05]  /*27cc0*/  BSYNC B1 ;  /* 0x0000000000017941 */ /* 0x000fea0003800000 */
.L_x_592:
        /* <DEDUP_REMOVED lines=14> */
.L_x_595:
[----:B------:R-:W-:Y:S05]  /*27db0*/  BSYNC B1 ;  /* 0x0000000000017941 */ /* 0x000fea0003800000 */
.L_x_594:
        /* <DEDUP_REMOVED lines=15> */
.L_x_597:
[----:B------:R-:W-:Y:S05]  /*27eb0*/  BSYNC B1 ;  /* 0x0000000000017941 */ /* 0x000fea0003800000 */
.L_x_596:
        /* <DEDUP_REMOVED lines=8> */
.L_x_599:
[----:B------:R-:W-:Y:S05]  /*27f40*/  BSYNC B1 ;  /* 0x0000000000017941 */ /* 0x000fea0003800000 */
.L_x_598:
        /* <DEDUP_REMOVED lines=8> */
.L_x_601:
[----:B------:R-:W-:Y:S05]  /*27fd0*/  BSYNC B1 ;  /* 0x0000000000017941 */ /* 0x000fea0003800000 */
.L_x_600:
        /* <DEDUP_REMOVED lines=8> */
.L_x_603:
[----:B------:R-:W-:Y:S05]  /*28060*/  BSYNC B1 ;  /* 0x0000000000017941 */ /* 0x000fea0003800000 */
.L_x_602:
        /* <DEDUP_REMOVED lines=13> */
.L_x_605:
[----:B------:R-:W-:Y:S05]  /*28140*/  BSYNC B1 ;  /* 0x0000000000017941 */ /* 0x000fea0003800000 */
.L_x_604:
        /* <DEDUP_REMOVED lines=10> */
.L_x_607:
[----:B------:R-:W-:Y:S05]  /*281f0*/  BSYNC B1 ;  /* 0x0000000000017941 */ /* 0x000fea0003800000 */
.L_x_606:
        /* <DEDUP_REMOVED lines=15> */
.L_x_609:
[----:B------:R-:W-:Y:S05]  /*282f0*/  BSYNC B1 ;  /* 0x0000000000017941 */ /* 0x000fea0003800000 */
.L_x_608:
        /* <DEDUP_REMOVED lines=8> */
.L_x_611:
[----:B------:R-:W-:Y:S05]  /*28380*/  BSYNC B1 ;  /* 0x0000000000017941 */ /* 0x000fea0003800000 */
.L_x_610:
        /* <DEDUP_REMOVED lines=9> */
.L_x_613:
[----:B------:R-:W-:Y:S05]  /*28420*/  BSYNC B1 ;  /* 0x0000000000017941 */ /* 0x000fea0003800000 */
.L_x_612:
        /* <DEDUP_REMOVED lines=14> */
.L_x_615:
[----:B------:R-:W-:Y:S05]  /*28510*/  BSYNC B1 ;  /* 0x0000000000017941 */ /* 0x000fea0003800000 */
.L_x_614:
        /* <DEDUP_REMOVED lines=9> */
.L_x_617:
[----:B------:R-:W-:Y:S05]  /*285b0*/  BSYNC B1 ;  /* 0x0000000000017941 */ /* 0x000fea0003800000 */
.L_x_616:
        /* <DEDUP_REMOVED lines=14> */
.L_x_619:
[----:B------:R-:W-:Y:S05]  /*286a0*/  BSYNC B1 ;  /* 0x0000000000017941 */ /* 0x000fea0003800000 */
.L_x_618:
        /* <DEDUP_REMOVED lines=15> */
.L_x_621:
[----:B------:R-:W-:Y:S05]  /*287a0*/  BSYNC B1 ;  /* 0x0000000000017941 */ /* 0x000fea0003800000 */
.L_x_620:
        /* <DEDUP_REMOVED lines=8> */
.L_x_623:
[----:B------:R-:W-:Y:S05]  /*28830*/  BSYNC B1 ;  /* 0x0000000000017941 */ /* 0x000fea0003800000 */
.L_x_622:
        /* <DEDUP_REMOVED lines=8> */
.L_x_625:
[----:B------:R-:W-:Y:S05]  /*288c0*/  BSYNC B1 ;  /* 0x0000000000017941 */ /* 0x000fea0003800000 */
.L_x_624:
        /* <DEDUP_REMOVED lines=8> */
.L_x_627:
[----:B------:R-:W-:Y:S05]  /*28950*/  BSYNC B1 ;  /* 0x0000000000017941 */ /* 0x000fea0003800000 */
.L_x_626:
        /* <DEDUP_REMOVED lines=13> */
.L_x_629:
[----:B------:R-:W-:Y:S05]  /*28a30*/  BSYNC B1 ;  /* 0x0000000000017941 */ /* 0x000fea0003800000 */
.L_x_628:
        /* <DEDUP_REMOVED lines=10> */
.L_x_631:
[----:B------:R-:W-:Y:S05]  /*28ae0*/  BSYNC B1 ;  /* 0x0000000000017941 */ /* 0x000fea0003800000 */
.L_x_630:
        /* <DEDUP_REMOVED lines=15> */
.L_x_633:
[----:B------:R-:W-:Y:S05]  /*28be0*/  BSYNC B1 ;  /* 0x0000000000017941 */ /* 0x000fea0003800000 */
.L_x_632:
        /* <DEDUP_REMOVED lines=8> */
.L_x_635:
[----:B------:R-:W-:Y:S05]  /*28c70*/  BSYNC B1 ;  /* 0x0000000000017941 */ /* 0x000fea0003800000 */
.L_x_634:
        /* <DEDUP_REMOVED lines=9> */
.L_x_637:
[----:B------:R-:W-:Y:S05]  /*28d10*/  BSYNC B1 ;  /* 0x0000000000017941 */ /* 0x000fea0003800000 */
.L_x_636:
        /* <DEDUP_REMOVED lines=14> */
.L_x_639:
[----:B------:R-:W-:Y:S05]  /*28e00*/  BSYNC B1 ;  /* 0x0000000000017941 */ /* 0x000fea0003800000 */
.L_x_638:
        /* <DEDUP_REMOVED lines=9> */
.L_x_641:
[----:B------:R-:W-:Y:S05]  /*28ea0*/  BSYNC B1 ;  /* 0x0000000000017941 */ /* 0x000fea0003800000 */
.L_x_640:
        /* <DEDUP_REMOVED lines=14> */
.L_x_643:
[----:B------:R-:W-:Y:S05]  /*28f90*/  BSYNC B1 ;  /* 0x0000000000017941 */ /* 0x000fea0003800000 */
.L_x_642:
        /* <DEDUP_REMOVED lines=15> */
.L_x_645:
[----:B------:R-:W-:Y:S05]  /*29090*/  BSYNC B1 ;  /* 0x0000000000017941 */ /* 0x000fea0003800000 */
.L_x_644:
        /* <DEDUP_REMOVED lines=8> */
.L_x_647:
[----:B------:R-:W-:Y:S05]  /*29120*/  BSYNC B1 ;  /* 0x0000000000017941 */ /* 0x000fea0003800000 */
.L_x_646:
[----:B0-----:R-:W2:Y:S01]  /*29130*/  LDL.LU R3, [R1+0xc8] ;  /* 0x0000c80001037983 */ /* 0x001ea20000300800 */
[----:B------:R-:W-:Y:S01]  /*29140*/  BSSY B1, `(.L_x_648) ;  /* 0x0000007000017945 */ /* 0x000fe20003800000 */
[----:B--2---:R-:W-:-:S05]  /*29150*/  @!P4 IMAD R3, R3, R17, R2 ;  /* 0x000000110303c224 */ /* 0x004fca00078e0202 */
[----:B------:R0:W-:Y:S01]  /*29160*/  @!P4 STG.E.U8 desc[UR50][R156.64+0x60], R3 ;  /* 0x000060039c00c986 */ /* 0x0001e2000c101132 */
[----:B------:R-:W-:Y:S05]  /*29170*/  @P3 BRA `(.L_x_649) ;  /* 0x00000000000c3947 */ /* 0x000fea0003800000 */
[----:B------:R-:W0:Y:S02]  /*29180*/  LDG.E.U8 R16, desc[UR50][R6.64+0x61] ;  /* 0x0000613206107981 */ /* 0x000e24000c1e1100 */
[----:B0-----:R-:W-:-:S05]  /*29190*/  PRMT R3, R16, 0x8880, RZ ;  /* 0x0000888010037816 */ /* 0x001fca00000000ff */
[----:B------:R-:W-:-:S07]  /*291a0*/  IMAD R2, R3, R18, RZ ;  /* 0x0000001203027224 */ /* 0x000fce00078e02ff */
.L_x_649:
[----:B------:R-:W-:Y:S05]  /*291b0*/  BSYNC B1 ;  /* 0x0000000000017941 */ /* 0x000fea0003800000 */
.L_x_648:
        /* <DEDUP_REMOVED lines=8> */
.L_x_651:
[----:B------:R-:W-:Y:S05]  /*29240*/  BSYNC B1 ;  /* 0x0000000000017941 */ /* 0x000fea0003800000 */
.L_x_650:
[----:B0-----:R-:W2:Y:S01]  /*29250*/  LDL.LU R3, [R1+0xd0] ;  /* 0x0000d00001037983 */ /* 0x001ea20000300800 */
[----:B------:R-:W-:Y:S01]  /*29260*/  ISETP.LT.OR P2, PT, R0, 0x6a, !P1 ;  /* 0x0000006a0000780c */ /* 0x000fe20004f41670 */
[----:B------:R-:W-:Y:S01]  /*29270*/  IMAD.U32 R155, RZ, RZ, UR45 ;  /* 0x0000002dff9b7e24 */ /* 0x000fe2000f8e00ff */
[----:B------:R-:W-:Y:S04]  /*29280*/  BSSY B1, `(.L_x_652) ;  /* 0x000000a000017945 */ /* 0x000fe80003800000 */
[----:B------:R-:W-:Y:S01]  /*29290*/  @!P5 IADD3 R154, P3, P4, R155, UR47, R4 ;  /* 0x0000002f9b9adc10 */ /* 0x000fe2000fc7e004 */
[----:B--2---:R-:W-:Y:S02]  /*292a0*/  @!P6 IMAD R153, R3, R17, R2 ;  /* 0x000000110399e224 */ /* 0x004fe400078e0202 */
[----:B------:R-:W-:-:S03]  /*292b0*/  IMAD.U32 R3, RZ, RZ, UR44 ;  /* 0x0000002cff037e24 */ /* 0x000fc6000f8e00ff */
[----:B------:R0:W-:Y:S01]  /*292c0*/  @!P6 STG.E.U8 desc[UR50][R10.64+0x68], R153 ;  /* 0x000068990a00e986 */ /* 0x0001e2000c101132 */
[----:B------:R-:W-:Y:S01]  /*292d0*/  ISETP.LT.OR P6, PT, R0, 0x6a, !P0 ;  /* 0x0000006a0000780c */ /* 0x000fe200047c1670 */
[----:B------:R-:W-:-:S12]  /*292e0*/  @P2 BRA `(.L_x_653) ;  /* 0x00000000000c2947 */ /* 0x000fd80003800000 */
[----:B------:R-:W0:Y:S02]  /*292f0*/  LDG.E.U8 R16, desc[UR50][R8.64+0x69] ;  /* 0x0000693208107981 */ /* 0x000e24000c1e1100 */
[----:B0-----:R-:W-:-:S05]  /*29300*/  PRMT R153, R16, 0x8880, RZ ;  /* 0x0000888010997816 */ /* 0x001fca00000000ff */
[----:B------:R-:W-:-:S07]  /*29310*/  IMAD R2, R153, R18, RZ ;  /* 0x0000001299027224 */ /* 0x000fce00078e02ff */
.L_x_653:
[----:B------:R-:W-:Y:S05]  /*29320*/  BSYNC B1 ;  /* 0x0000000000017941 */ /* 0x000fea0003800000 */
.L_x_652:
        /* <DEDUP_REMOVED lines=10> */
.L_x_655:
[----:B------:R-:W-:Y:S05]  /*293d0*/  BSYNC B1 ;  /* 0x0000000000017941 */ /* 0x000fea0003800000 */
.L_x_654:
[----:B------:R-:W2:Y:S01]  /*293e0*/  LDL.LU R3, [R1+0xd8] ;  /* 0x0000d80001037983 */ /* 0x000ea20000300800 */
[----:B0-----:R-:W-:Y:S01]  /*293f0*/  IMAD.U32 R153, RZ, RZ, UR44 ;  /* 0x0000002cff997e24 */ /* 0x001fe2000f8e00ff */
        /* <DEDUP_REMOVED lines=10> */
[----:B------:R-:W0:Y:S02]  /*294a0*/  LDG.E.U8 R16, desc[UR50][R6.64+0x69] ;  /* 0x0000693206107981 */ /* 0x000e24000c1e1100 */
[----:B0-----:R-:W-:-:S05]  /*294b0*/  PRMT R3, R16, 0x8880, RZ ;  /* 0x0000888010037816 */ /* 0x001fca00000000ff */
[----:B------:R-:W-:-:S07]  /*294c0*/  IMAD R2, R3, R18, RZ ;  /* 0x0000001203027224 */ /* 0x000fce00078e02ff */
.L_x_657:
[----:B------:R-:W-:Y:S05]  /*294d0*/  BSYNC B1 ;  /* 0x0000000000017941 */ /* 0x000fea0003800000 */
.L_x_656:
        /* <DEDUP_REMOVED lines=8> */
.L_x_659:
[----:B------:R-:W-:Y:S05]  /*29560*/  BSYNC B1 ;  /* 0x0000000000017941 */ /* 0x000fea0003800000 */
.L_x_658:
[----:B0-----:R-:W2:Y:S01]  /*29570*/  LDL.LU R3, [R1+0xe0] ;  /* 0x0000e00001037983 */ /* 0x001ea20000300800 */
[----:B------:R-:W-:Y:S01]  /*29580*/  BSSY B1, `(.L_x_660) ;  /* 0x0000008000017945 */ /* 0x000fe20003800000 */
[----:B------:R-:W-:Y:S02]  /*29590*/  IMAD.U32 R155, RZ, RZ, UR45 ;  /* 0x0000002dff9b7e24 */ /* 0x000fe4000f8e00ff */
[----:B--2---:R-:W-:-:S05]  /*295a0*/  @!P5 IMAD R3, R3, R17, R2 ;  /* 0x000000110303d224 */ /* 0x004fca00078e0202 */
[----:B------:R0:W-:Y:S01]  /*295b0*/  @!P5 STG.E.U8 desc[UR50][R10.64+0x70], R3 ;  /* 0x000070030a00d986 */ /* 0x0001e2000c101132 */
[----:B------:R-:W-:Y:S05]  /*295c0*/  @P4 BRA `(.L_x_661) ;  /* 0x00000000000c4947 */ /* 0x000fea0003800000 */
[----:B------:R-:W0:Y:S02]  /*295d0*/  LDG.E.U8 R16, desc[UR50][R8.64+0x71] ;  /* 0x0000713208107981 */ /* 0x000e24000c1e1100 */
[----:B0-----:R-:W-:-:S05]  /*295e0*/  PRMT R3, R16, 0x8880, RZ ;  /* 0x0000888010037816 */ /* 0x001fca00000000ff */
[----:B------:R-:W-:-:S07]  /*295f0*/  IMAD R2, R3, R18, RZ ;  /* 0x0000001203027224 */ /* 0x000fce00078e02ff */
.L_x_661:
[----:B------:R-:W-:Y:S05]  /*29600*/  BSYNC B1 ;  /* 0x0000000000017941 */ /* 0x000fea0003800000 */
.L_x_660:
[----:B0-----:R-:W2:Y:S01]  /*29610*/  LDL.LU R3, [R1+0xe4] ;  /* 0x0000e40001037983 */ /* 0x001ea20000300800 */
[----:B------:R-:W-:Y:S01]  /*29620*/  IMAD.U32 R153, RZ, RZ, UR44 ;  /* 0x0000002cff997e24 */ /* 0x000fe2000f8e00ff */
[--C-:B------:R-:W-:Y:S01]  /*29630*/  @!P2 IADD3 R154, P5, P6, R155, UR47, R4.reuse ;  /* 0x0000002f9b9aac10 */ /* 0x100fe2000febe004 */
[----:B------:R-:W-:Y:S01]  /*29640*/  BSSY B1, `(.L_x_662) ;  /* 0x000000b000017945 */ /* 0x000fe20003800000 */
[----:B------:R-:W-:Y:S02]  /*29650*/  MOV R157, UR45 ;  /* 0x0000002d009d7c02 */ /* 0x000fe40008000f00 */
[----:B------:R-:W-:Y:S02]  /*29660*/  @!P2 IADD3.X R155, R153, UR46, R5, P5, P6 ;  /* 0x0000002e999bac10 */ /* 0x000fe4000afec405 */
[----:B------:R-:W-:Y:S01]  /*29670*/  @!P3 IADD3 R156, P5, P6, R157, UR47, R4 ;  /* 0x0000002f9d9cbc10 */ /* 0x000fe2000febe004 */
[----:B--2---:R-:W-:-:S05]  /*29680*/  @!P4 IMAD R3, R3, R17, R2 ;  /* 0x000000110303c224 */ /* 0x004fca00078e0202 */
[----:B------:R0:W-:Y:S01]  /*29690*/  @!P4 STG.E.U8 desc[UR50][R10.64+0x71], R3 ;  /* 0x000071030a00c986 */ /* 0x0001e2000c101132 */
[----:B------:R-:W-:Y:S01]  /*296a0*/  ISETP.LT.OR P4, PT, R0, 0x79, !P0 ;  /* 0x000000790000780c */ /* 0x000fe20004781670 */
[----:B------:R-:W-:-:S12]  /*296b0*/  @P2 BRA `(.L_x_663) ;  /* 0x00000000000c2947 */ /* 0x000fd80003800000 */
[----:B------:R-:W0:Y:S02]  /*296c0*/  LDG.E.U8 R16, desc[UR50][R6.64+0x70] ;  /* 0x0000703206107981 */ /* 0x000e24000c1e1100 */
[----:B0-----:R-:W-:-:S05]  /*296d0*/  PRMT R3, R16, 0x8880, RZ ;  /* 0x0000888010037816 */ /* 0x001fca00000000ff */
[----:B------:R-:W-:-:S07]  /*296e0*/  IMAD R2, R3, R18, RZ ;  /* 0x0000001203027224 */ /* 0x000fce00078e02ff */
.L_x_663:
[----:B------:R-:W-:Y:S05]  /*296f0*/  BSYNC B1 ;  /* 0x0000000000017941 */ /* 0x000fea0003800000 */
.L_x_662:
[----:B0-----:R-:W2:Y:S01]  /*29700*/  LDL.LU R3, [R1+0xe8] ;  /* 0x0000e80001037983 */ /* 0x001ea20000300800 */
[----:B------:R-:W-:Y:S01]  /*29710*/  BSSY B1, `(.L_x_664) ;  /* 0x0000008000017945 */ /* 0x000fe20003800000 */
[----:B------:R-:W-:Y:S01]  /*29720*/  @!P3 IADD3.X R157, R153, UR46, R5, P5, P6 ;  /* 0x0000002e999dbc10 */ /* 0x000fe2000afec405 */
[----:B--2---:R-:W-:-:S05]  /*29730*/  @!P2 IMAD R3, R3, R17, R2 ;  /* 0x000000110303a224 */ /* 0x004fca00078e0202 */
[----:B------:R0:W-:Y:S01]  /*29740*/  @!P2 STG.E.U8 desc[UR50][R154.64+0x70], R3 ;  /* 0x000070039a00a986 */ /* 0x0001e2000c101132 */
[----:B------:R-:W-:Y:S05]  /*29750*/  @P3 BRA `(.L_x_665) ;  /* 0x00000000000c3947 */ /* 0x000fea0003800000 */
[----:B------:R-:W0:Y:S02]  /*29760*/  LDG.E.U8 R16, desc[UR50][R6.64+0x71] ;  /* 0x0000713206107981 */ /* 0x000e24000c1e1100 */
[----:B0-----:R-:W-:-:S05]  /*29770*/  PRMT R3, R16, 0x8880, RZ ;  /* 0x0000888010037816 */ /* 0x001fca00000000ff */
[----:B------:R-:W-:-:S07]  /*29780*/  IMAD R2, R3, R18, RZ ;  /* 0x0000001203027224 */ /* 0x000fce00078e02ff */
.L_x_665:
[----:B------:R-:W-:Y:S05]  /*29790*/  BSYNC B1 ;  /* 0x0000000000017941 */ /* 0x000fea0003800000 */
.L_x_664:
[----:B0-----:R-:W2:Y:S01]  /*297a0*/  LDL.LU R3, [R1+0xec] ;  /* 0x0000ec0001037983 */ /* 0x001ea20000300800 */
[----:B------:R-:W-:Y:S01]  /*297b0*/  ISETP.LT.OR P2, PT, R0, 0x79, !P1 ;  /* 0x000000790000780c */ /* 0x000fe20004f41670 */
[----:B------:R-:W-:Y:S01]  /*297c0*/  IMAD.U32 R155, RZ, RZ, UR45 ;  /* 0x0000002dff9b7e24 */ /* 0x000fe2000f8e00ff */
[----:B------:R-:W-:Y:S01]  /*297d0*/  BSSY B1, `(.L_x_666) ;  /* 0x000000b000017945 */ /* 0x000fe20003800000 */
[----:B------:R-:W-:Y:S02]  /*297e0*/  IMAD.U32 R153, RZ, RZ, UR44 ;  /* 0x0000002cff997e24 */ /* 0x000fe4000f8e00ff */
[----:B------:R-:W-:Y:S01]  /*297f0*/  IMAD.U32 R163, RZ, RZ, UR45 ;  /* 0x0000002dffa37e24 */ /* 0x000fe2000f8e00ff */
        /* <DEDUP_REMOVED lines=8> */
.L_x_667:
[----:B------:R-:W-:Y:S05]  /*29880*/  BSYNC B1 ;  /* 0x0000000000017941 */ /* 0x000fea0003800000 */
.L_x_666:
[----:B0-----:R-:W2:Y:S01]  /*29890*/  LDL.LU R3, [R1+0xf0] ;  /* 0x0000f00001037983 */ /* 0x001ea20000300800 */
        /* <DEDUP_REMOVED lines=14> */
.L_x_669:
[----:B------:R-:W-:Y:S05]  /*29980*/  BSYNC B1 ;  /* 0x0000000000017941 */ /* 0x000fea0003800000 */
.L_x_668:
[----:B------:R-:W2:Y:S01]  /*29990*/  LDL.LU R3, [R1+0xf4] ;  /* 0x0000f40001037983 */ /* 0x000ea20000300800 */
[----:B------:R-:W-:Y:S01]  /*299a0*/  BSSY B1, `(.L_x_670) ;  /* 0x0000007000017945 */ /* 0x000fe20003800000 */
[----:B--2---:R-:W-:-:S05]  /*299b0*/  @!P2 IMAD R3, R3, R17, R2 ;  /* 0x000000110303a224 */ /* 0x004fca00078e0202 */
[----:B------:R0:W-:Y:S01]  /*299c0*/  @!P2 STG.E.U8 desc[UR50][R10.64+0x79], R3 ;  /* 0x000079030a00a986 */ /* 0x0001e2000c101132 */
[----:B------:R-:W-:Y:S05]  /*299d0*/  @P4 BRA `(.L_x_671) ;  /* 0x00000000000c4947 */ /* 0x000fea0003800000 */
[----:B------:R-:W0:Y:S02]  /*299e0*/  LDG.E.U8 R16, desc[UR50][R6.64+0x78] ;  /* 0x0000783206107981 */ /* 0x000e24000c1e1100 */
[----:B0-----:R-:W-:-:S05]  /*299f0*/  PRMT R3, R16, 0x8880, RZ ;  /* 0x0000888010037816 */ /* 0x001fca00000000ff */
[----:B------:R-:W-:-:S07]  /*29a00*/  IMAD R2, R3, R18, RZ ;  /* 0x0000001203027224 */ /* 0x000fce00078e02ff */
.L_x_671:
[----:B------:R-:W-:Y:S05]  /*29a10*/  BSYNC B1 ;  /* 0x0000000000017941 */ /* 0x000fea0003800000 */
.L_x_670:
        /* <DEDUP_REMOVED lines=8> */
.L_x_673:
[----:B------:R-:W-:Y:S05]  /*29aa0*/  BSYNC B1 ;  /* 0x0000000000017941 */ /* 0x000fea0003800000 */
.L_x_672:
        /* <DEDUP_REMOVED lines=8> */
.L_x_675:
[----:B------:R-:W-:Y:S05]  /*29b30*/  BSYNC B1 ;  /* 0x0000000000017941 */ /* 0x000fea0003800000 */
.L_x_674:
        /* <DEDUP_REMOVED lines=13> */
.L_x_677:
[----:B------:R-:W-:Y:S05]  /*29c10*/  BSYNC B1 ;  /* 0x0000000000017941 */ /* 0x000fea0003800000 */
.L_x_676:
[----:B0-----:R-:W2:Y:S01]  /*29c20*/  LDL.LU R3, [R1+0x104] ;  /* 0x0001040001037983 */ /* 0x001ea20000300800 */
[----:B------:R-:W-:Y:S01]  /*29c30*/  BSSY B1, `(.L_x_678) ;  /* 0x0000009000017945 */ /* 0x000fe20003800000 */
[----:B------:R-:W-:Y:S01]  /*29c40*/  IMAD.U32 R157, RZ, RZ, UR45 ;  /* 0x0000002dff9d7e24 */ /* 0x000fe2000f8e00ff */
[----:B------:R-:W-:Y:S01]  /*29c50*/  @!P5 IADD3.X R155, R153, UR46, R5, P3, P4 ;  /* 0x0000002e999bdc10 */ /* 0x000fe20009fe8405 */
[----:B--2---:R-:W-:-:S05]  /*29c60*/  @!P2 IMAD R3, R3, R17, R2 ;  /* 0x000000110303a224 */ /* 0x004fca00078e0202 */
[----:B------:R0:W-:Y:S01]  /*29c70*/  @!P2 STG.E.U8 desc[UR50][R10.64+0x81], R3 ;  /* 0x000081030a00a986 */ /* 0x0001e2000c101132 */
[----:B------:R-:W-:Y:S05]  /*29c80*/  @P5 BRA `(.L_x_679) ;  /* 0x00000000000c5947 */ /* 0x000fea0003800000 */
[----:B------:R-:W0:Y:S02]  /*29c90*/  LDG.E.U8 R16, desc[UR50][R6.64+0x80] ;  /* 0x0000803206107981 */ /* 0x000e24000c1e1100 */
[----:B0-----:R-:W-:-:S05]  /*29ca0*/  PRMT R3, R16, 0x8880, RZ ;  /* 0x0000888010037816 */ /* 0x001fca00000000ff */
[----:B------:R-:W-:-:S07]  /*29cb0*/  IMAD R2, R3, R18, RZ ;  /* 0x0000001203027224 */ /* 0x000fce00078e02ff */
.L_x_679:
[----:B------:R-:W-:Y:S05]  /*29cc0*/  BSYNC B1 ;  /* 0x0000000000017941 */ /* 0x000fea0003800000 */
.L_x_678:
        /* <DEDUP_REMOVED lines=15> */
.L_x_681:
[----:B------:R-:W-:Y:S05]  /*29dc0*/  BSYNC B1 ;  /* 0x0000000000017941 */ /* 0x000fea0003800000 */
.L_x_680:
        /* <DEDUP_REMOVED lines=8> */
.L_x_683:
[----:B------:R-:W-:Y:S05]  /*29e50*/  BSYNC B1 ;  /* 0x0000000000017941 */ /* 0x000fea0003800000 */
.L_x_682:
        /* <DEDUP_REMOVED lines=9> */
.L_x_685:
[----:B------:R-:W-:Y:S05]  /*29ef0*/  BSYNC B1 ;  /* 0x0000000000017941 */ /* 0x000fea0003800000 */
.L_x_684:
        /* <DEDUP_REMOVED lines=14> */
.L_x_687:
[----:B------:R-:W-:Y:S05]  /*29fe0*/  BSYNC B1 ;  /* 0x0000000000017941 */ /* 0x000fea0003800000 */
.L_x_686:
        /* <DEDUP_REMOVED lines=9> */
.L_x_689:
[----:B------:R-:W-:Y:S05]  /*2a080*/  BSYNC B1 ;  /* 0x0000000000017941 */ /* 0x000fea0003800000 */
.L_x_688:
[----:B0-----:R-:W2:Y:S01]  /*2a090*/  LDL.LU R3, [R1+0x11c] ;  /* 0x00011c0001037983 */ /* 0x001ea20000300800 */
[----:B------:R-:W-:Y:S01]  /*2a0a0*/  ISETP.LT.OR P2, PT, R0, 0x91, !P1 ;  /* 0x000000910000780c */ /* 0x000fe20004f41670 */
[----:B------:R-:W-:Y:S01]  /*2a0b0*/  BSSY B1, `(.L_x_690) ;  /* 0x000000c000017945 */ /* 0x000fe20003800000 */
[----:B------:R-:W-:Y:S01]  /*2a0c0*/  MOV R155, UR45 ;  /* 0x0000002d009b7c02 */ /* 0x000fe20008000f00 */
        /* <DEDUP_REMOVED lines=10> */
.L_x_691:
[----:B------:R-:W-:Y:S05]  /*2a170*/  BSYNC B1 ;  /* 0x0000000000017941 */ /* 0x000fea0003800000 */
.L_x_690:
        /* <DEDUP_REMOVED lines=15> */
.L_x_693:
[----:B------:R-:W-:Y:S05]  /*2a270*/  BSYNC B1 ;  /* 0x0000000000017941 */ /* 0x000fea0003800000 */
.L_x_692:
        /* <DEDUP_REMOVED lines=8> */
.L_x_695:
[----:B------:R-:W-:Y:S05]  /*2a300*/  BSYNC B1 ;  /* 0x0000000000017941 */ /* 0x000fea0003800000 */
.L_x_694:
        /* <DEDUP_REMOVED lines=8> */
.L_x_697:
[----:B------:R-:W-:Y:S05]  /*2a390*/  BSYNC B1 ;  /* 0x0000000000017941 */ /* 0x000fea0003800000 */
.L_x_696:
        /* <DEDUP_REMOVED lines=8> */
.L_x_699:
[----:B------:R-:W-:Y:S05]  /*2a420*/  BSYNC B1 ;  /* 0x0000000000017941 */ /* 0x000fea0003800000 */
.L_x_698:
        /* <DEDUP_REMOVED lines=13> */
.L_x_701:
[----:B------:R-:W-:Y:S05]  /*2a500*/  BSYNC B1 ;  /* 0x0000000000017941 */ /* 0x000fea0003800000 */
.L_x_700:
        /* <DEDUP_REMOVED lines=10> */
.L_x_703:
[----:B------:R-:W-:Y:S05]  /*2a5b0*/  BSYNC B1 ;  /* 0x0000000000017941 */ /* 0x000fea0003800000 */
.L_x_702:
        /* <DEDUP_REMOVED lines=15> */
.L_x_705:
[----:B------:R-:W-:Y:S05]  /*2a6b0*/  BSYNC B1 ;  /* 0x0000000000017941 */ /* 0x000fea0003800000 */
.L_x_704:
        /* <DEDUP_REMOVED lines=8> */
.L_x_707:
[----:B------:R-:W-:Y:S05]  /*2a740*/  BSYNC B1 ;  /* 0x0000000000017941 */ /* 0x000fea0003800000 */
.L_x_706:
        /* <DEDUP_REMOVED lines=9> */
.L_x_709:
[----:B------:R-:W-:Y:S05]  /*2a7e0*/  BSYNC B1 ;  /* 0x0000000000017941 */ /* 0x000fea0003800000 */
.L_x_708:
        /* <DEDUP_REMOVED lines=14> */
.L_x_711:
[----:B------:R-:W-:Y:S05]  /*2a8d0*/  BSYNC B1 ;  /* 0x0000000000017941 */ /* 0x000fea0003800000 */
.L_x_710:
        /* <DEDUP_REMOVED lines=9> */
.L_x_713:
[----:B------:R-:W-:Y:S05]  /*2a970*/  BSYNC B1 ;  /* 0x0000000000017941 */ /* 0x000fea0003800000 */
.L_x_712:
[----:B0-----:R-:W2:Y:S01]  /*2a980*/  LDL.LU R3, [R1+0x14c] ;  /* 0x00014c0001037983 */ /* 0x001ea20000300800 */
[----:B------:R-:W-:Y:S01]  /*2a990*/  ISETP.LT.OR P2, PT, R0, 0xa9, !P1 ;  /* 0x000000a90000780c */ /* 0x000fe20004f41670 */
[----:B------:R-:W-:Y:S01]  /*2a9a0*/  IMAD.U32 R155, RZ, RZ, UR45 ;  /* 0x0000002dff9b7e24 */ /* 0x000fe2000f8e00ff */
[----:B------:R-:W-:Y:S01]  /*2a9b0*/  BSSY B1, `(.L_x_714) ;  /* 0x000000b000017945 */ /* 0x000fe20003800000 */
[----:B------:R-:W-:Y:S01]  /*2a9c0*/  MOV R153, UR44 ;  /* 0x0000002c00997c02 */ /* 0x000fe20008000f00 */
[----:B------:R-:W-:Y:S02]  /*2a9d0*/  IMAD.U32 R163, RZ, RZ, UR45 ;  /* 0x0000002dffa37e24 */ /* 0x000fe4000f8e00ff */
        /* <DEDUP_REMOVED lines=8> */
.L_x_715:
[----:B------:R-:W-:Y:S05]  /*2aa60*/  BSYNC B1 ;  /* 0x0000000000017941 */ /* 0x000fea0003800000 */
.L_x_714:
        /* <DEDUP_REMOVED lines=15> */
.L_x_717:
[----:B------:R-:W-:Y:S05]  /*2ab60*/  BSYNC B1 ;  /* 0x0000000000017941 */ /* 0x000fea0003800000 */
.L_x_716:
        /* <DEDUP_REMOVED lines=8> */
.L_x_719:
[----:B------:R-:W-:Y:S05]  /*2abf0*/  BSYNC B1 ;  /* 0x0000000000017941 */ /* 0x000fea0003800000 */
.L_x_718:
        /* <DEDUP_REMOVED lines=8> */
.L_x_721:
[----:B------:R-:W-:Y:S05]  /*2ac80*/  BSYNC B1 ;  /* 0x0000000000017941 */ /* 0x000fea0003800000 */
.L_x_720:
        /* <DEDUP_REMOVED lines=8> */
.L_x_723:
[----:B------:R-:W-:Y:S05]  /*2ad10*/  BSYNC B1 ;  /* 0x0000000000017941 */ /* 0x000fea0003800000 */
.L_x_722:
        /* <DEDUP_REMOVED lines=13> */
.L_x_725:
[----:B------:R-:W-:Y:S05]  /*2adf0*/  BSYNC B1 ;  /* 0x0000000000017941 */ /* 0x000fea0003800000 */
.L_x_724:
        /* <DEDUP_REMOVED lines=10> */
.L_x_727:
[----:B------:R-:W-:Y:S05]  /*2aea0*/  BSYNC B1 ;  /* 0x0000000000017941 */ /* 0x000fea0003800000 */
.L_x_726:
        /* <DEDUP_REMOVED lines=15> */
.L_x_729:
[----:B------:R-:W-:Y:S05]  /*2afa0*/  BSYNC B1 ;  /* 0x0000000000017941 */ /* 0x000fea0003800000 */
.L_x_728:
        /* <DEDUP_REMOVED lines=8> */
.L_x_731:
[----:B------:R-:W-:Y:S05]  /*2b030*/  BSYNC B1 ;  /* 0x0000000000017941 */ /* 0x000fea0003800000 */
.L_x_730:
        /* <DEDUP_REMOVED lines=9> */
.L_x_733:
[----:B------:R-:W-:Y:S05]  /*2b0d0*/  BSYNC B1 ;  /* 0x0000000000017941 */ /* 0x000fea0003800000 */
.L_x_732:
        /* <DEDUP_REMOVED lines=14> */
.L_x_735:
[----:B------:R-:W-:Y:S05]  /*2b1c0*/  BSYNC B1 ;  /* 0x0000000000017941 */ /* 0x000fea0003800000 */
.L_x_734:
        /* <DEDUP_REMOVED lines=9> */
.L_x_737:
[----:B------:R-:W-:Y:S05]  /*2b260*/  BSYNC B1 ;  /* 0x0000000000017941 */ /* 0x000fea0003800000 */
.L_x_736:
[----:B0-----:R-:W2:Y:S01]  /*2b270*/  LDL.LU R3, [R1+0x17c] ;  /* 0x00017c0001037983 */ /* 0x001ea20000300800 */
[----:B------:R-:W-:Y:S01]  /*2b280*/  ISETP.LT.OR P2, PT, R0, 0xc1, !P1 ;  /* 0x000000c10000780c */ /* 0x000fe20004f41670 */
[----:B------:R-:W-:Y:S01]  /*2b290*/  IMAD.U32 R155, RZ, RZ, UR45 ;  /* 0x0000002dff9b7e24 */ /* 0x000fe2000f8e00ff */
[----:B------:R-:W-:Y:S01]  /*2b2a0*/  BSSY B1, `(.L_x_738) ;  /* 0x000000b000017945 */ /* 0x000fe20003800000 */
[----:B------:R-:W-:Y:S01]  /*2b2b0*/  IMAD.U32 R153, RZ, RZ, UR44 ;  /* 0x0000002cff997e24 */ /* 0x000fe2000f8e00ff */
[----:B------:R-:W-:Y:S02]  /*2b2c0*/  MOV R163, UR45 ;  /* 0x0000002d00a37c02 */ /* 0x000fe40008000f00 */
        /* <DEDUP_REMOVED lines=8> */
.L_x_739:
[----:B------:R-:W-:Y:S05]  /*2b350*/  BSYNC B1 ;  /* 0x0000000000017941 */ /* 0x000fea0003800000 */
.L_x_738:
        /* <DEDUP_REMOVED lines=15> */
.L_x_741:
[----:B------:R-:W-:Y:S05]  /*2b450*/  BSYNC B1 ;  /* 0x0000000000017941 */ /* 0x000fea0003800000 */
.L_x_740:
        /* <DEDUP_REMOVED lines=8> */
.L_x_743:
[----:B------:R-:W-:Y:S05]  /*2b4e0*/  BSYNC B1 ;  /* 0x0000000000017941 */ /* 0x000fea0003800000 */
.L_x_742:
        /* <DEDUP_REMOVED lines=8> */
.L_x_745:
[----:B------:R-:W-:Y:S05]  /*2b570*/  BSYNC B1 ;  /* 0x0000000000017941 */ /* 0x000fea0003800000 */
.L_x_744:
        /* <DEDUP_REMOVED lines=8> */
.L_x_747:
[----:B------:R-:W-:Y:S05]  /*2b600*/  BSYNC B1 ;  /* 0x0000000000017941 */ /* 0x000fea0003800000 */
.L_x_746:
        /* <DEDUP_REMOVED lines=13> */
.L_x_749:
[----:B------:R-:W-:Y:S05]  /*2b6e0*/  BSYNC B1 ;  /* 0x0000000000017941 */ /* 0x000fea0003800000 */
.L_x_748:
        /* <DEDUP_REMOVED lines=10> */
.L_x_751:
[----:B------:R-:W-:Y:S05]  /*2b790*/  BSYNC B1 ;  /* 0x0000000000017941 */ /* 0x000fea0003800000 */
.L_x_750:
        /* <DEDUP_REMOVED lines=15> */
.L_x_753:
[----:B------:R-:W-:Y:S05]  /*2b890*/  BSYNC B1 ;  /* 0x0000000000017941 */ /* 0x000fea0003800000 */
.L_x_752:
        /* <DEDUP_REMOVED lines=8> */
.L_x_755:
[----:B------:R-:W-:Y:S05]  /*2b920*/  BSYNC B1 ;  /* 0x0000000000017941 */ /* 0x000fea0003800000 */
.L_x_754:
        /* <DEDUP_REMOVED lines=9> */
.L_x_757:
[----:B------:R-:W-:Y:S05]  /*2b9c0*/  BSYNC B1 ;  /* 0x0000000000017941 */ /* 0x000fea0003800000 */
.L_x_756:
        /* <DEDUP_REMOVED lines=14> */
.L_x_759:
[----:B------:R-:W-:Y:S05]  /*2bab0*/  BSYNC B1 ;  /* 0x0000000000017941 */ /* 0x000fea0003800000 */
.L_x_758:
        /* <DEDUP_REMOVED lines=9> */
.L_x_761:
[----:B------:R-:W-:Y:S05]  /*2bb50*/  BSYNC B1 ;  /* 0x0000000000017941 */ /* 0x000fea0003800000 */
.L_x_760:
[----:B0-----:R-:W2:Y:S01]  /*2bb60*/  LDL.LU R3, [R1+0x1ac] ;  /* 0x0001ac0001037983 */ /* 0x001ea20000300800 */
[C---:B------:R-:W-:Y:S01]  /*2bb70*/  ISETP.LT.OR P2, PT, R0.reuse, 0xd9, !P1 ;  /* 0x000000d90000780c */ /* 0x040fe20004f41670 */
[----:B------:R-:W-:Y:S01]  /*2bb80*/  IMAD.U32 R155, RZ, RZ, UR45 ;  /* 0x0000002dff9b7e24 */ /* 0x000fe2000f8e00ff */
[----:B------:R-:W-:Y:S01]  /*2bb90*/  BSSY B1, `(.L_x_762) ;  /* 0x000000b000017945 */ /* 0x000fe20003800000 */
[----:B------:R-:W-:Y:S01]  /*2bba0*/  ISETP.LT.OR P5, PT, R0, 0xda, !P0 ;  /* 0x000000da0000780c */ /* 0x000fe200047a1670 */
[----:B------:R-:W-:Y:S02]  /*2bbb0*/  IMAD.U32 R153, RZ, RZ, UR44 ;  /* 0x0000002cff997e24 */ /* 0x000fe4000f8e00ff */
[----:B------:R-:W-:Y:S02]  /*2bbc0*/  IMAD.U32 R163, RZ, RZ, UR45 ;  /* 0x0000002dffa37e24 */ /* 0x000fe4000f8e00ff */
[----:B--2---:R-:W-:-:S05]  /*2bbd0*/  @!P3 IMAD R3, R3, R17, R2 ;  /* 0x000000110303b224 */ /* 0x004fca00078e0202 */
[----:B------:R0:W-:Y:S01]  /*2bbe0*/  @!P3 STG.E.U8 desc[UR50][R156.64+0xd1], R3 ;  /* 0x0000d1039c00b986 */ /* 0x0001e2000c101132 */
[----:B------:R-:W-:Y:S01]  /*2bbf0*/  @!P4 IADD3 R154, P3, P6, R155, UR47, R4 ;  /* 0x0000002f9b9acc10 */ /* 0x000fe2000fe7e004 */
[----:B------:R-:W-:-:S12]  /*2bc00*/  @P2 BRA `(.L_x_763) ;  /* 0x00000000000c2947 */ /* 0x000fd80003800000 */
[----:B------:R-:W0:Y:S02]  /*2bc10*/  LDG.E.U8 R16, desc[UR50][R8.64+0xd8] ;  /* 0x0000d83208107981 */ /* 0x000e24000c1e1100 */
[----:B0-----:R-:W-:-:S05]  /*2bc20*/  PRMT R3, R16, 0x8880, RZ ;  /* 0x0000888010037816 */ /* 0x001fca00000000ff */
[----:B------:R-:W-:-:S07]  /*2bc30*/  IMAD R2, R3, R18, RZ ;  /* 0x0000001203027224 */ /* 0x000fce00078e02ff */
.L_x_763:
[----:B------:R-:W-:Y:S05]  /*2bc40*/  BSYNC B1 ;  /* 0x0000000000017941 */ /* 0x000fea0003800000 */
.L_x_762:
[----:B0-----:R-:W2:Y:S01]  /*2bc50*/  LDL.LU R3, [R1+0x1b0] ;  /* 0x0001b00001037983 */ /* 0x001ea20000300800 */
        /* <DEDUP_REMOVED lines=14> */
.L_x_765:
[----:B------:R-:W-:Y:S05]  /*2bd40*/  BSYNC B1 ;  /* 0x0000000000017941 */ /* 0x000fea0003800000 */
.L_x_764:
        /* <DEDUP_REMOVED lines=8> */
.L_x_767:
[----:B------:R-:W-:Y:S05]  /*2bdd0*/  BSYNC B1 ;  /* 0x0000000000017941 */ /* 0x000fea0003800000 */
.L_x_766:
        /* <DEDUP_REMOVED lines=8> */
.L_x_769:
[----:B------:R-:W-:Y:S05]  /*2be60*/  BSYNC B1 ;  /* 0x0000000000017941 */ /* 0x000fea0003800000 */
.L_x_768:
        /* <DEDUP_REMOVED lines=8> */
.L_x_771:
[----:B------:R-:W-:Y:S05]  /*2bef0*/  BSYNC B1 ;  /* 0x0000000000017941 */ /* 0x000fea0003800000 */
.L_x_770:
        /* <DEDUP_REMOVED lines=13> */
.L_x_773:
[----:B------:R-:W-:Y:S05]  /*2bfd0*/  BSYNC B1 ;  /* 0x0000000000017941 */ /* 0x000fea0003800000 */
.L_x_772:
        /* <DEDUP_REMOVED lines=10> */
.L_x_775:
[----:B------:R-:W-:Y:S05]  /*2c080*/  BSYNC B1 ;  /* 0x0000000000017941 */ /* 0x000fea0003800000 */
.L_x_774:
        /* <DEDUP_REMOVED lines=15> */
.L_x_777:
[----:B------:R-:W-:Y:S05]  /*2c180*/  BSYNC B1 ;  /* 0x0000000000017941 */ /* 0x000fea0003800000 */
.L_x_776:
        /* <DEDUP_REMOVED lines=8> */
.L_x_779:
[----:B------:R-:W-:Y:S05]  /*2c210*/  BSYNC B1 ;  /* 0x0000000000017941 */ /* 0x000fea0003800000 */
.L_x_778:
        /* <DEDUP_REMOVED lines=9> */
.L_x_781:
[----:B------:R-:W-:Y:S05]  /*2c2b0*/  BSYNC B1 ;  /* 0x0000000000017941 */ /* 0x000fea0003800000 */
.L_x_780:
        /* <DEDUP_REMOVED lines=14> */
.L_x_783:
[----:B------:R-:W-:Y:S05]  /*2c3a0*/  BSYNC B1 ;  /* 0x0000000000017941 */ /* 0x000fea0003800000 */
.L_x_782:
        /* <DEDUP_REMOVED lines=9> */
.L_x_785:
[----:B------:R-:W-:Y:S05]  /*2c440*/  BSYNC B1 ;  /* 0x0000000000017941 */ /* 0x000fea0003800000 */
.L_x_784:
        /* <DEDUP_REMOVED lines=14> */
.L_x_787:
[----:B------:R-:W-:Y:S05]  /*2c530*/  BSYNC B1 ;  /* 0x0000000000017941 */ /* 0x000fea0003800000 */
.L_x_786:
        /* <DEDUP_REMOVED lines=16> */
.L_x_789:
[----:B------:R-:W-:Y:S05]  /*2c640*/  BSYNC B1 ;  /* 0x0000000000017941 */ /* 0x000fea0003800000 */
.L_x_788:
        /* <DEDUP_REMOVED lines=8> */
.L_x_791:
[----:B------:R-:W-:Y:S05]  /*2c6d0*/  BSYNC B1 ;  /* 0x0000000000017941 */ /* 0x000fea0003800000 */
.L_x_790:
        /* <DEDUP_REMOVED lines=8> */
.L_x_793:
[----:B------:R-:W-:Y:S05]  /*2c760*/  BSYNC B1 ;  /* 0x0000000000017941 */ /* 0x000fea0003800000 */
.L_x_792:
        /* <DEDUP_REMOVED lines=8> */
.L_x_795:
[----:B------:R-:W-:Y:S05]  /*2c7f0*/  BSYNC B1 ;  /* 0x0000000000017941 */ /* 0x000fea0003800000 */
.L_x_794:
        /* <DEDUP_REMOVED lines=8> */
.L_x_797:
[----:B------:R-:W-:Y:S05]  /*2c880*/  BSYNC B1 ;  /* 0x0000000000017941 */ /* 0x000fea0003800000 */
.L_x_796:
[----:B0-----:R-:W2:Y:S01]  /*2c890*/  LDL.LU R3, [R1+0x1f4] ;  /* 0x0001f40001037983 */ /* 0x001ea20000300800 */
[----:B------:R-:W-:Y:S01]  /*2c8a0*/  ISETP.LT.OR P3, PT, R0, 0xfa, !P0 ;  /* 0x000000fa0000780c */ /* 0x000fe20004761670 */
[----:B------:R-:W-:Y:S01]  /*2c8b0*/  IMAD.U32 R153, RZ, RZ, UR45 ;  /* 0x0000002dff997e24 */ /* 0x000fe2000f8e00ff */
[----:B------:R-:W-:Y:S01]  /*2c8c0*/  IADD3 R163, P5, R15, 0x180, RZ ;  /* 0x000001800fa37810 */ /* 0x000fe20007fbe0ff */
[----:B------:R-:W-:Y:S01]  /*2c8d0*/  IMAD.U32 R15, RZ, RZ, UR44 ;  /* 0x0000002cff0f7e24 */ /* 0x000fe2000f8e00ff */
[----:B------:R-:W-:Y:S01]  /*2c8e0*/  MOV R157, UR45 ;  /* 0x0000002d009d7c02 */ /* 0x000fe20008000f00 */
[----:B------:R-:W-:Y:S01]  /*2c8f0*/  BSSY B1, `(.L_x_798) ;  /* 0x0000011000017945 */ /* 0x000fe20003800000 */
[----:B------:R-:W-:Y:S01]  /*2c900*/  ISETP.GE.AND P0, PT, R14, 0x181, PT ;  /* 0x000001810e00780c */ /* 0x000fe20003f06270 */
[----:B------:R-:W-:Y:S02]  /*2c910*/  IMAD.X R9, RZ, RZ, UR7, P5 ;  /* 0x00000007ff097e24 */ /* 0x000fe4000a8e06ff */
[----:B------:R-:W-:Y:S01]  /*2c920*/  IMAD.WIDE.U32 R154, R163, R12, R22 ;  /* 0x0000000ca39a7225 */ /* 0x000fe200078e0016 */
[----:B------:R-:W-:-:S03]  /*2c930*/  ISETP.LT.OR P4, PT, R0, 0x1, !P0 ;  /* 0x000000010000780c */ /* 0x000fc60004781670 */
[----:B------:R-:W-:Y:S01]  /*2c940*/  IMAD R162, R9, R12, RZ ;  /* 0x0000000c09a27224 */ /* 0x000fe200078e02ff */
[----:B------:R-:W-:Y:S01]  /*2c950*/  IADD3 R8, P5, R154, R20, RZ ;  /* 0x000000149a087210 */ /* 0x000fe20007fbe0ff */
[----:B--2---:R-:W-:-:S05]  /*2c960*/  @!P1 IMAD R3, R3, R17, R2 ;  /* 0x0000001103039224 */ /* 0x004fca00078e0202 */
[----:B------:R0:W-:Y:S01]  /*2c970*/  @!P1 STG.E.U8 desc[UR50][R10.64+0xf9], R3 ;  /* 0x0000f9030a009986 */ /* 0x0001e2000c101132 */
[----:B------:R-:W-:-:S04]  /*2c980*/  @!P2 IADD3 R156, P1, P6, R157, UR47, R4 ;  /* 0x0000002f9d9cac10 */ /* 0x000fc8000fe3e004 */
[----:B------:R-:W-:Y:S01]  /*2c990*/  @!P2 IADD3.X R157, R15, UR46, R5, P1, P6 ;  /* 0x0000002e0f9dac10 */ /* 0x000fe20008fec405 */
[----:B------:R-:W-:Y:S01]  /*2c9a0*/  IMAD R15, R163, R13, R162 ;  /* 0x0000000da30f7224 */ /* 0x000fe200078e02a2 */
[----:B0-----:R-:W-:Y:S01]  /*2c9b0*/  @!P3 IADD3 R10, P1, P6, R153, UR47, R4 ;  /* 0x0000002f990abc10 */ /* 0x001fe2000fe3e004 */
[----:B------:R-:W-:-:S12]  /*2c9c0*/  @P2 BRA `(.L_x_799) ;  /* 0x00000000000c2947 */ /* 0x000fd80003800000 */
[----:B------:R-:W2:Y:S02]  /*2c9d0*/  LDG.E.U8 R16, desc[UR50][R6.64+0xf8] ;  /* 0x0000f83206107981 */ /* 0x000ea4000c1e1100 */
[----:B--2---:R-:W-:-:S05]  /*2c9e0*/  PRMT R3, R16, 0x8880, RZ ;  /* 0x0000888010037816 */ /* 0x004fca00000000ff */
[----:B------:R-:W-:-:S07]  /*2c9f0*/  IMAD R2, R3, R18, RZ ;  /* 0x0000001203027224 */ /* 0x000fce00078e02ff */
.L_x_799:
[----:B------:R-:W-:Y:S05]  /*2ca00*/  BSYNC B1 ;  /* 0x0000000000017941 */ /* 0x000fea0003800000 */
.L_x_798:
[----:B------:R-:W2:Y:S01]  /*2ca10*/  LDL.LU R3, [R1+0x1f8] ;  /* 0x0001f80001037983 */ /* 0x000ea20000300800 */
[----:B------:R-:W-:Y:S01]  /*2ca20*/  BSSY B1, `(.L_x_800) ;  /* 0x0000009000017945 */ /* 0x000fe20003800000 */
[----:B------:R-:W-:Y:S01]  /*2ca30*/  IADD3.X R9, R21, R155, R15, P5, !PT ;  /* 0x0000009b15097210 */ /* 0x000fe20002ffe40f */
[----:B------:R-:W-:Y:S02]  /*2ca40*/  IMAD.U32 R13, RZ, RZ, UR44 ;  /* 0x0000002cff0d7e24 */ /* 0x000fe4000f8e00ff */
[----:B--2---:R-:W-:-:S05]  /*2ca50*/  @!P2 IMAD R3, R3, R17, R2 ;  /* 0x000000110303a224 */ /* 0x004fca00078e0202 */
[----:B------:R0:W-:Y:S01]  /*2ca60*/  @!P2 STG.E.U8 desc[UR50][R156.64+0xf8], R3 ;  /* 0x0000f8039c00a986 */ /* 0x0001e2000c101132 */
[----:B------:R-:W-:Y:S05]  /*2ca70*/  @P3 BRA `(.L_x_801) ;  /* 0x00000000000c3947 */ /* 0x000fea0003800000 */
[----:B------:R-:W0:Y:S02]  /*2ca80*/  LDG.E.U8 R16, desc[UR50][R6.64+0xf9] ;  /* 0x0000f93206107981 */ /* 0x000e24000c1e1100 */
[----:B0-----:R-:W-:-:S05]  /*2ca90*/  PRMT R3, R16, 0x8880, RZ ;  /* 0x0000888010037816 */ /* 0x001fca00000000ff */
[----:B------:R-:W-:-:S07]  /*2caa0*/  IMAD R2, R3, R18, RZ ;  /* 0x0000001203027224 */ /* 0x000fce00078e02ff */
.L_x_801:
[----:B------:R-:W-:Y:S05]  /*2cab0*/  BSYNC B1 ;  /* 0x0000000000017941 */ /* 0x000fea0003800000 */
.L_x_800:
[----:B0-----:R-:W2:Y:S01]  /*2cac0*/  LDL.LU R3, [R1+0x1fc] ;  /* 0x0001fc0001037983 */ /* 0x001ea20000300800 */
[----:B------:R-:W-:Y:S01]  /*2cad0*/  @!P3 IADD3.X R11, R13, UR46, R5, P1, P6 ;  /* 0x0000002e0d0bbc10 */ /* 0x000fe20008fec405 */
[----:B--2---:R-:W-:-:S05]  /*2cae0*/  @!P3 IMAD R3, R3, R17, R2 ;  /* 0x000000110303b224 */ /* 0x004fca00078e0202 */
[----:B------:R0:W-:Y:S04]  /*2caf0*/  @!P3 STG.E.U8 desc[UR50][R10.64+0xf9], R3 ;  /* 0x0000f9030a00b986 */ /* 0x0001e8000c101132 */
[----:B------:R-:W2:Y:S01]  /*2cb00*/  @!P4 LDG.E.U8 R16, desc[UR50][R8.64] ;  /* 0x000000320810c981 */ /* 0x000ea2000c1e1100 */
[----:B------:R-:W-:Y:S01]  /*2cb10*/  IMAD.U32 R153, RZ, RZ, UR11 ;  /* 0x0000000bff997e24 */ /* 0x000fe2000f8e00ff */
[----:B------:R-:W-:Y:S01]  /*2cb20*/  ISETP.GE.AND P1, PT, R14, 0x189, PT ;  /* 0x000001890e00780c */ /* 0x000fe20003f26270 */
[----:B------:R-:W-:Y:S01]  /*2cb30*/  IMAD.U32 R13, RZ, RZ, UR10 ;  /* 0x0000000aff0d7e24 */ /* 0x000fe2000f8e00ff */
[----:B------:R-:W-:Y:S01]  /*2cb40*/  BSSY B1, `(.L_x_802) ;  /* 0x0000013000017945 */ /* 0x000fe20003800000 */
[----:B------:R-:W-:Y:S01]  /*2cb50*/  IMAD R153, R153, 0x180, RZ ;  /* 0x0000018099997824 */ /* 0x000fe200078e02ff */
[C---:B------:R-:W-:Y:S01]  /*2cb60*/  ISETP.LT.OR P3, PT, R0.reuse, 0x1, !P1 ;  /* 0x000000010000780c */ /* 0x040fe20004f61670 */
[----:B------:R-:W-:Y:S01]  /*2cb70*/  IMAD.WIDE.U32 R4, R13, 0x180, R4 ;  /* 0x000001800d047825 */ /* 0x000fe200078e0004 */
[----:B------:R-:W-:-:S03]  /*2cb80*/  ISETP.LT.OR P2, PT, R0, 0x2, !P1 ;  /* 0x000000020000780c */ /* 0x000fc60004f41670 */
[----:B------:R-:W-:Y:S02]  /*2cb90*/  @!P4 IMAD.MOV.U32 R6, RZ, RZ, R4 ;  /* 0x000000ffff06c224 */ /* 0x000fe400078e0004 */
[----:B------:R-:W-:-:S03]  /*2cba0*/  IMAD.WIDE.U32 R12, R163, R12, R160 ;  /* 0x0000000ca30c7225 */ /* 0x000fc600078e00a0 */
[----:B------:R-:W-:Y:S01]  /*2cbb0*/  IADD3 R20, P6, P5, R158, R20, R12 ;  /* 0x000000149e147210 */ /* 0x000fe20007dde00c */
[----:B------:R-:W-:Y:S01]  /*2cbc0*/  IMAD.IADD R12, R15, 0x1, R13 ;  /* 0x000000010f0c7824 */ /* 0x000fe200078e020d */
[----:B--2---:R-:W-:-:S05]  /*2cbd0*/  @!P4 PRMT R7, R16, 0x8880, RZ ;  /* 0x000088801007c816 */ /* 0x004fca00000000ff */
[----:B------:R-:W-:Y:S02]  /*2cbe0*/  @!P4 IMAD R2, R7, R18, RZ ;  /* 0x000000120702c224 */ /* 0x000fe400078e02ff */
[----:B------:R-:W-:Y:S02]  /*2cbf0*/  IMAD.IADD R7, R5, 0x1, R153 ;  /* 0x0000000105077824 */ /* 0x000fe400078e0299 */
[----:B0-----:R-:W-:-:S05]  /*2cc00*/  @!P4 IMAD R3, R24, R17, R2 ;  /* 0x000000111803c224 */ /* 0x001fca00078e0202 */
[----:B------:R0:W-:Y:S01]  /*2cc10*/  @!P4 STG.E.U8 desc[UR50][R6.64], R3 ;  /* 0x000000030600c986 */ /* 0x0001e2000c101132 */
[----:B------:R-:W-:-:S13]  /*2cc20*/  ISETP.LT.OR P4, PT, R0, 0x2, !P0 ;  /* 0x000000020000780c */ /* 0x000fda0004781670 */
[----:B0-----:R-:W-:Y:S05]  /*2cc30*/  @P4 BRA `(.L_x_803) ;  /* 0x00000000000c4947 */ /* 0x001fea0003800000 */
[----:B------:R-:W2:Y:S02]  /*2cc40*/  LDG.E.U8 R16, desc[UR50][R8.64+0x1] ;  /* 0x0000013208107981 */ /* 0x000ea4000c1e1100 */
[----:B--2---:R-:W-:-:S05]  /*2cc50*/  PRMT R3, R16, 0x8880, RZ ;  /* 0x0000888010037816 */ /* 0x004fca00000000ff */
[----:B------:R-:W-:-:S07]  /*2cc60*/  IMAD R2, R3, R18, RZ ;  /* 0x0000001203027224 */ /* 0x000fce00078e02ff */
.L_x_803:
[----:B------:R-:W-:Y:S05]  /*2cc70*/  BSYNC B1 ;  /* 0x0000000000017941 */ /* 0x000fea0003800000 */
.L_x_802:
[----:B------:R-:W-:Y:S01]  /*2cc80*/  IADD3.X R21, R23, R21, R12, P6, P5 ;  /* 0x0000001517157210 */ /* 0x000fe200037ea40c */
[----:B------:R-:W-:Y:S01]  /*2cc90*/  @!P4 IMAD R25, R25, R17, R2 ;  /* 0x000000111919c224 */ /* 0x000fe200078e0202 */
[----:B------:R-:W-:Y:S01]  /*2cca0*/  @!P3 IADD3 R10, P5, R4, UR45, RZ ;  /* 0x0000002d040abc10 */ /* 0x000fe2000ffbe0ff */
[----:B------:R-:W-:Y:S01]  /*2ccb0*/  @!P4 IMAD.MOV.U32 R12, RZ, RZ, R4 ;  /* 0x000000ffff0cc224 */ /* 0x000fe200078e0004 */
[----:B------:R-:W-:Y:S01]  /*2ccc0*/  BSSY B1, `(.L_x_804) ;  /* 0x0000008000017945 */ /* 0x000fe20003800000 */
[----:B------:R-:W-:Y:S01]  /*2ccd0*/  @!P4 IMAD.MOV.U32 R13, RZ, RZ, R7 ;  /* 0x000000ffff0dc224 */ /* 0x000fe200078e0007 */
[----:B------:R-:W-:-:S04]  /*2cce0*/  @!P3 IADD3.X R11, R7, UR44, RZ, P5, !PT ;  /* 0x0000002c070bbc10 */ /* 0x000fc8000affe4ff */
[----:B------:R0:W-:Y:S01]  /*2ccf0*/  @!P4 STG.E.U8 desc[UR50][R12.64+0x1], R25 ;  /* 0x000001190c00c986 */ /* 0x0001e2000c101132 */
[----:B------:R-:W-:Y:S05]  /*2cd00*/  @P3 BRA `(.L_x_805) ;  /* 0x00000000000c3947 */ /* 0x000fea0003800000 */
[----:B------:R-:W2:Y:S02]  /*2cd10*/  LDG.E.U8 R16, desc[UR50][R20.64] ;  /* 0x0000003214107981 */ /* 0x000ea4000c1e1100 */
[----:B--2---:R-:W-:-:S05]  /*2cd20*/  PRMT R3, R16, 0x8880, RZ ;  /* 0x0000888010037816 */ /* 0x004fca00000000ff */
[----:B------:R-:W-:-:S07]  /*2cd30*/  IMAD R2, R3, R18, RZ ;  /* 0x0000001203027224 */ /* 0x000fce00078e02ff */
.L_x_805:
[----:B------:R-:W-:Y:S05]  /*2cd40*/  BSYNC B1 ;  /* 0x0000000000017941 */ /* 0x000fea0003800000 */
.L_x_804:
[----:B------:R-:W-:Y:S01]  /*2cd50*/  @!P3 IMAD R3, R26, R17, R2 ;  /* 0x000000111a03b224 */ /* 0x000fe200078e0202 */
[----:B------:R-:W-:Y:S01]  /*2cd60*/  @!P2 IADD3 R6, P5, R4, UR45, RZ ;  /* 0x0000002d0406ac10 */ /* 0x000fe2000ffbe0ff */
[----:B------:R-:W-:Y:S01]  /*2cd70*/  BSSY B1, `(.L_x_806) ;  /* 0x000000b000017945 */ /* 0x000fe20003800000 */
[C---:B------:R-:W-:Y:S02]  /*2cd80*/  ISETP.LT.OR P6, PT, R0.reuse, 0x9, !P0 ;  /* 0x000000090000780c */ /* 0x040fe400047c1670 */
[----:B------:R1:W-:Y:S01]  /*2cd90*/  @!P3 STG.E.U8 desc[UR50][R10.64], R3 ;  /* 0x000000030a00b986 */ /* 0x0003e2000c101132 */
[----:B------:R-:W-:Y:S02]  /*2cda0*/  @!P2 IADD3.X R7, R7, UR44, RZ, P5, !PT ;  /* 0x0000002c0707ac10 */ /* 0x000fe4000affe4ff */
[C---:B------:R-:W-:Y:S02]  /*2cdb0*/  ISETP.LT.OR P3, PT, R0.reuse, 0xa, !P0 ;  /* 0x0000000a0000780c */ /* 0x040fe40004761670 */
[----:B------:R-:W-:-:S02]  /*2cdc0*/  ISETP.LT.OR P4, PT, R0, 0x9, !P1 ;  /* 0x000000090000780c */ /* 0x000fc40004f81670 */
[----:B------:R-:W-:Y:S01]  /*2cdd0*/  ISETP.LT.OR P5, PT, R0, 0xa, !P1 ;  /* 0x0000000a0000780c */ /* 0x000fe20004fa1670 */
[----:B------:R-:W-:-:S12]  /*2cde0*/  @P2 BRA `(.L_x_807) ;  /* 0x00000000000c2947 */ /* 0x000fd80003800000 */
[----:B------:R-:W1:Y:S02]  /*2cdf0*/  LDG.E.U8 R16, desc[UR50][R20.64+0x1] ;  /* 0x0000013214107981 */ /* 0x000e64000c1e1100 */
[----:B-1----:R-:W-:-:S05]  /*2ce00*/  PRMT R3, R16, 0x8880, RZ ;  /* 0x0000888010037816 */ /* 0x002fca00000000ff */
[----:B------:R-:W-:-:S07]  /*2ce10*/  IMAD R2, R3, R18, RZ ;  /* 0x0000001203027224 */ /* 0x000fce00078e02ff */
.L_x_807:
[----:B------:R-:W-:Y:S05]  /*2ce20*/  BSYNC B1 ;  /* 0x0000000000017941 */ /* 0x000fea0003800000 */
.L_x_806:
[----:B------:R-:W-:Y:S01]  /*2ce30*/  @!P2 IMAD R27, R27, R17, R2 ;  /* 0x000000111b1ba224 */ /* 0x000fe200078e0202 */
[----:B------:R-:W-:Y:S01]  /*2ce40*/  BSSY B1, `(.L_x_808) ;  /* 0x0000007000017945 */ /* 0x000fe20003800000 */
[----:B-1----:R-:W-:-:S03]  /*2ce50*/  IADD3 R3, R153, R5, RZ ;  /* 0x0000000599037210 */ /* 0x002fc60007ffe0ff */
[----:B------:R1:W-:Y:S01]  /*2ce60*/  @!P2 STG.E.U8 desc[UR50][R6.64+0x1], R27 ;  /* 0x0000011b0600a986 */ /* 0x0003e2000c101132 */
[----:B------:R-:W-:Y:S05]  /*2ce70*/  @P6 BRA `(.L_x_809) ;  /* 0x00000000000c6947 */ /* 0x000fea0003800000 */
[----:B------:R-:W1:Y:S02]  /*2ce80*/  LDG.E.U8 R16, desc[UR50][R8.64+0x8] ;  /* 0x0000083208107981 */ /* 0x000e64000c1e1100 */
[----:B-1----:R-:W-:-:S05]  /*2ce90*/  PRMT R7, R16, 0x8880, RZ ;  /* 0x0000888010077816 */ /* 0x002fca00000000ff */
[----:B------:R-:W-:-:S07]  /*2cea0*/  IMAD R2, R7, R18, RZ ;  /* 0x0000001207027224 */ /* 0x000fce00078e02ff */
.L_x_809:
[----:B------:R-:W-:Y:S05]  /*2ceb0*/  BSYNC B1 ;  /* 0x0000000000017941 */ /* 0x000fea0003800000 */
.L_x_808:
[----:B------:R-:W-:Y:S01]  /*2cec0*/  @!P6 IMAD R11, R28, R17, R2 ;  /* 0x000000111c0be224 */ /* 0x000fe200078e0202 */
[----:B------:R-:W-:Y:S01]  /*2ced0*/  BSSY B1, `(.L_x_810) ;  /* 0x0000008000017945 */ /* 0x000fe20003800000 */
[----:B-1----:R-:W-:Y:S02]  /*2cee0*/  @!P6 IMAD.MOV.U32 R6, RZ, RZ, R4 ;  /* 0x000000ffff06e224 */ /* 0x002fe400078e0004 */
[----:B------:R-:W-:-:S05]  /*2cef0*/  @!P6 IMAD.MOV.U32 R7, RZ, RZ, R3 ;  /* 0x000000ffff07e224 */ /* 0x000fca00078e0003 */
[----:B------:R1:W-:Y:S01]  /*2cf00*/  @!P6 STG.E.U8 desc[UR50][R6.64+0x8], R11 ;  /* 0x0000080b0600e986 */ /* 0x0003e2000c101132 */
[----:B------:R-:W-:Y:S05]  /*2cf10*/  @P3 BRA `(.L_x_811) ;  /* 0x00000000000c3947 */ /* 0x000fea0003800000 */
[----:B------:R-:W1:Y:S02]  /*2cf20*/  LDG.E.U8 R16, desc[UR50][R8.64+0x9] ;  /* 0x0000093208107981 */ /* 0x000e64000c1e1100 */
[----:B-1----:R-:W-:-:S05]  /*2cf30*/  PRMT R7, R16, 0x8880, RZ ;  /* 0x0000888010077816 */ /* 0x002fca00000000ff */
[----:B------:R-:W-:-:S07]  /*2cf40*/  IMAD R2, R7, R18, RZ ;  /* 0x0000001207027224 */ /* 0x000fce00078e02ff */
.L_x_811:
[----:B------:R-:W-:Y:S05]  /*2cf50*/  BSYNC B1 ;  /* 0x0000000000017941 */ /* 0x000fea0003800000 */
.L_x_810:
[----:B------:R-:W-:Y:S01]  /*2cf60*/  @!P3 IMAD R29, R29, R17, R2 ;  /* 0x000000111d1db224 */ /* 0x000fe200078e0202 */
[----:B------:R-:W-:Y:S01]  /*2cf70*/  BSSY B1, `(.L_x_812) ;  /* 0x000000c000017945 */ /* 0x000fe20003800000 */
[----:B------:R-:W-:Y:S01]  /*2cf80*/  @!P3 IMAD.MOV.U32 R10, RZ, RZ, R4 ;  /* 0x000000ffff0ab224 */ /* 0x000fe200078e0004 */
[----:B------:R-:W-:Y:S01]  /*2cf90*/  ISETP.LT.OR P2, PT, R0, 0x11, !P1 ;  /* 0x000000110000780c */ /* 0x000fe20004f41670 */
[----:B-1----:R-:W-:Y:S01]  /*2cfa0*/  @!P3 IMAD.MOV.U32 R11, RZ, RZ, R3 ;  /* 0x000000ffff0bb224 */ /* 0x002fe200078e0003 */
[----:B0-----:R-:W-:-:S04]  /*2cfb0*/  @!P5 IADD3 R12, P6, R4, UR45, RZ ;  /* 0x0000002d040cdc10 */ /* 0x001fc8000ffde0ff */
[----:B------:R0:W-:Y:S01]  /*2cfc0*/  @!P3 STG.E.U8 desc[UR50][R10.64+0x9], R29 ;  /* 0x0000091d0a00b986 */ /* 0x0001e2000c101132 */
[----:B------:R-:W-:-:S04]  /*2cfd0*/  @!P4 IADD3 R6, P3, R4, UR45, RZ ;  /* 0x0000002d0406cc10 */ /* 0x000fc8000ff7e0ff */
[----:B------:R-:W-:Y:S01]  /*2cfe0*/  @!P4 IADD3.X R7, R3, UR44, RZ, P3, !PT ;  /* 0x0000002c0307cc10 */ /* 0x000fe20009ffe4ff */
[----:B------:R-:W-:Y:S08]  /*2cff0*/  @P4 BRA `(.L_x_813) ;  /* 0x00000000000c4947 */ /* 0x000ff00003800000 */
[----:B------:R-:W0:Y:S02]  /*2d000*/  LDG.E.U8 R16, desc[UR50][R20.64+0x8] ;  /* 0x0000083214107981 */ /* 0x000e24000c1e1100 */
[----:B0-----:R-:W-:-:S05]  /*2d010*/  PRMT R11, R16, 0x8880, RZ ;  /* 0x00008880100b7816 */ /* 0x001fca00000000ff */
[----:B------:R-:W-:-:S07]  /*2d020*/  IMAD R2, R11, R18, RZ ;  /* 0x000000120b027224 */ /* 0x000fce00078e02ff */
.L_x_813:
[----:B------:R-:W-:Y:S05]  /*2d030*/  BSYNC B1 ;  /* 0x0000000000017941 */ /* 0x000fea0003800000 */
.L_x_812:
[----:B0-----:R-:W-:Y:S01]  /*2d040*/  @!P4 IMAD R11, R30, R17, R2 ;  /* 0x000000111e0bc224 */ /* 0x001fe200078e0202 */
[----:B------:R-:W-:Y:S01]  /*2d050*/  BSSY B1, `(.L_x_814) ;  /* 0x0000007000017945 */ /* 0x000fe20003800000 */
[----:B------:R-:W-:-:S03]  /*2d060*/  @!P5 IADD3.X R13, R3, UR44, RZ, P6, !PT ;  /* 0x0000002c030ddc10 */ /* 0x000fc6000b7fe4ff */
[----:B------:R0:W-:Y:S01]  /*2d070*/  @!P4 STG.E.U8 desc[UR50][R6.64+0x8], R11 ;  /* 0x0000080b0600c986 */ /* 0x0001e2000c101132 */
[----:B------:R-:W-:Y:S05]  /*2d080*/  @P5 BRA `(.L_x_815) ;  /* 0x00000000000c5947 */ /* 0x000fea0003800000 */
[----:B------:R-:W0:Y:S02]  /*2d090*/  LDG.E.U8 R16, desc[UR50][R20.64+0x9] ;  /* 0x0000093214107981 */ /* 0x000e24000c1e1100 */
[----:B0-----:R-:W-:-:S05]  /*2d0a0*/  PRMT R7, R16, 0x8880, RZ ;  /* 0x0000888010077816 */ /* 0x001fca00000000ff */
[----:B------:R-:W-:-:S07]  /*2d0b0*/  IMAD R2, R7, R18, RZ ;  /* 0x0000001207027224 */ /* 0x000fce00078e02ff */
.L_x_815:
[----:B------:R-:W-:Y:S05]  /*2d0c0*/  BSYNC B1 ;  /* 0x0000000000017941 */ /* 0x000fea0003800000 */
.L_x_814:
[C---:B------:R-:W-:Y:S01]  /*2d0d0*/  ISETP.LT.OR P4, PT, R0.reuse, 0x11, !P0 ;  /* 0x000000110000780c */ /* 0x040fe20004781670 */
[----:B------:R-:W-:Y:S01]  /*2d0e0*/  @!P5 IMAD R31, R31, R17, R2 ;  /* 0x000000111f1fd224 */ /* 0x000fe200078e0202 */
[----:B------:R-:W-:Y:S01]  /*2d0f0*/  BSSY B1, `(.L_x_816) ;  /* 0x0000009000017945 */ /* 0x000fe20003800000 */
[----:B------:R-:W-:Y:S02]  /*2d100*/  ISETP.LT.OR P3, PT, R0, 0x12, !P1 ;  /* 0x000000120000780c */ /* 0x000fe40004f61670 */
[----:B------:R-:W-:Y:S01]  /*2d110*/  @!P2 IADD3 R10, P6, R4, UR45, RZ ;  /* 0x0000002d040aac10 */ /* 0x000fe2000ffde0ff */
[----:B------:R1:W-:Y:S01]  /*2d120*/  @!P5 STG.E.U8 desc[UR50][R12.64+0x9], R31 ;  /* 0x0000091f0c00d986 */ /* 0x0003e2000c101132 */
[----:B------:R-:W-:-:S06]  /*2d130*/  ISETP.LT.OR P5, PT, R0, 0x12, !P0 ;  /* 0x000000120000780c */ /* 0x000fcc00047a1670 */
[----:B------:R-:W-:Y:S07]  /*2d140*/  @P4 BRA `(.L_x_817) ;  /* 0x00000000000c4947 */ /* 0x000fee0003800000 */
[----:B------:R-:W0:Y:S02]  /*2d150*/  LDG.E.U8 R16, desc[UR50][R8.64+0x10] ;  /* 0x0000103208107981 */ /* 0x000e24000c1e1100 */
[----:B0-----:R-:W-:-:S05]  /*2d160*/  PRMT R7, R16, 0x8880, RZ ;  /* 0x0000888010077816 */ /* 0x001fca00000000ff */
[----:B------:R-:W-:-:S07]  /*2d170*/  IMAD R2, R7, R18, RZ ;  /* 0x0000001207027224 */ /* 0x000fce00078e02ff */
.L_x_817:
[----:B------:R-:W-:Y:S05]  /*2d180*/  BSYNC B1 ;  /* 0x0000000000017941 */ /* 0x000fea0003800000 */
.L_x_816:
[----:B-1----:R-:W-:Y:S01]  /*2d190*/  @!P4 IMAD R13, R32, R17, R2 ;  /* 0x00000011200dc224 */ /* 0x002fe200078e0202 */
[----:B------:R-:W-:Y:S01]  /*2d1a0*/  BSSY B1, `(.L_x_818) ;  /* 0x0000008000017945 */ /* 0x000fe20003800000 */
[----:B0-----:R-:W-:Y:S02]  /*2d1b0*/  @!P4 IMAD.MOV.U32 R6, RZ, RZ, R4 ;  /* 0x000000ffff06c224 */ /* 0x001fe400078e0004 */
[----:B------:R-:W-:-:S05]  /*2d1c0*/  @!P4 IMAD.MOV.U32 R7, RZ, RZ, R3 ;  /* 0x000000ffff07c224 */ /* 0x000fca00078e0003 */
[----:B------:R0:W-:Y:S01]  /*2d1d0*/  @!P4 STG.E.U8 desc[UR50][R6.64+0x10], R13 ;  /* 0x0000100d0600c986 */ /* 0x0001e2000c101132 */
[----:B------:R-:W-:Y:S05]  /*2d1e0*/  @P5 BRA `(.L_x_819) ;  /* 0x00000000000c5947 */ /* 0x000fea0003800000 */
[----:B------:R-:W0:Y:S02]  /*2d1f0*/  LDG.E.U8 R16, desc[UR50][R8.64+0x11] ;  /* 0x0000113208107981 */ /* 0x000e24000c1e1100 */
[----:B0-----:R-:W-:-:S05]  /*2d200*/  PRMT R7, R16, 0x8880, RZ ;  /* 0x0000888010077816 */ /* 0x001fca00000000ff */
[----:B------:R-:W-:-:S07]  /*2d210*/  IMAD R2, R7, R18, RZ ;  /* 0x0000001207027224 */ /* 0x000fce00078e02ff */
.L_x_819:
[----:B------:R-:W-:Y:S05]  /*2d220*/  BSYNC B1 ;  /* 0x0000000000017941 */ /* 0x000fea0003800000 */
.L_x_818:
[----:B------:R-:W-:Y:S01]  /*2d230*/  @!P5 IMAD R33, R33, R17, R2 ;  /* 0x000000112121d224 */ /* 0x000fe200078e0202 */
[----:B------:R-:W-:Y:S01]  /*2d240*/  BSSY B1, `(.L_x_820) ;  /* 0x0000009000017945 */ /* 0x000fe20003800000 */
[----:B0-----:R-:W-:Y:S01]  /*2d250*/  @!P5 IMAD.MOV.U32 R6, RZ, RZ, R4 ;  /* 0x000000ffff06d224 */ /* 0x001fe200078e0004 */
[----:B------:R-:W-:Y:S01]  /*2d260*/  @!P2 IADD3.X R11, R3, UR44, RZ, P6, !PT ;  /* 0x0000002c030bac10 */ /* 0x000fe2000b7fe4ff */
[----:B------:R-:W-:-:S05]  /*2d270*/  @!P5 IMAD.MOV.U32 R7, RZ, RZ, R3 ;  /* 0x000000ffff07d224 */ /* 0x000fca00078e0003 */
[----:B------:R0:W-:Y:S01]  /*2d280*/  @!P5 STG.E.U8 desc[UR50][R6.64+0x11], R33 ;  /* 0x000011210600d986 */ /* 0x0001e2000c101132 */
[----:B------:R-:W-:Y:S05]  /*2d290*/  @P2 BRA `(.L_x_821) ;  /* 0x00000000000c2947 */ /* 0x000fea0003800000 */
[----:B------:R-:W0:Y:S02]  /*2d2a0*/  LDG.E.U8 R16, desc[UR50][R20.64+0x10] ;  /* 0x0000103214107981 */ /* 0x000e24000c1e1100 */
[----:B0-----:R-:W-:-:S05]  /*2d2b0*/  PRMT R7, R16, 0x8880, RZ ;  /* 0x0000888010077816 */ /* 0x001fca00000000ff */
[----:B------:R-:W-:-:S07]  /*2d2c0*/  IMAD R2, R7, R18, RZ ;  /* 0x0000001207027224 */ /* 0x000fce00078e02ff */
.L_x_821:
[----:B------:R-:W-:Y:S05]  /*2d2d0*/  BSYNC B1 ;  /* 0x0000000000017941 */ /* 0x000fea0003800000 */
.L_x_820:
[----:B------:R-:W-:Y:S01]  /*2d2e0*/  @!P2 IMAD R13, R34, R17, R2 ;  /* 0x00000011220da224 */ /* 0x000fe200078e0202 */
[----:B0-----:R-:W-:Y:S01]  /*2d2f0*/  @!P3 IADD3 R6, P5, R4, UR45, RZ ;  /* 0x0000002d0406bc10 */ /* 0x001fe2000ffbe0ff */
        /* <DEDUP_REMOVED lines=8> */
[----:B------:R-:W0:Y:S02]  /*2d380*/  LDG.E.U8 R16, desc[UR50][R20.64+0x11] ;  /* 0x0000113214107981 */ /* 0x000e24000c1e1100 */
[----:B0-----:R-:W-:-:S05]  /*2d390*/  PRMT R11, R16, 0x8880, RZ ;  /* 0x00008880100b7816 */ /* 0x001fca00000000ff */
[----:B------:R-:W-:-:S07]  /*2d3a0*/  IMAD R2, R11, R18, RZ ;  /* 0x000000120b027224 */ /* 0x000fce00078e02ff */
.L_x_823:
[----:B------:R-:W-:Y:S05]  /*2d3b0*/  BSYNC B1 ;  /* 0x0000000000017941 */ /* 0x000fea0003800000 */
.L_x_822:
[----:B------:R-:W-:Y:S01]  /*2d3c0*/  @!P3 IMAD R35, R35, R17, R2 ;  /* 0x000000112323b224 */ /* 0x000fe200078e0202 */
[----:B------:R-:W-:Y:S04]  /*2d3d0*/  BSSY B1, `(.L_x_824) ;  /* 0x0000006000017945 */ /* 0x000fe80003800000 */
[----:B------:R1:W-:Y:S01]  /*2d3e0*/  @!P3 STG.E.U8 desc[UR50][R6.64+0x11], R35 ;  /* 0x000011230600b986 */ /* 0x0003e2000c101132 */
[----:B------:R-:W-:Y:S05]  /*2d3f0*/  @P6 BRA `(.L_x_825) ;  /* 0x00000000000c6947 */ /* 0x000fea0003800000 */
[----:B------:R-:W1:Y:S02]  /*2d400*/  LDG.E.U8 R16, desc[UR50][R8.64+0x18] ;  /* 0x0000183208107981 */ /* 0x000e64000c1e1100 */
[----:B-1----:R-:W-:-:S05]  /*2d410*/  PRMT R7, R16, 0x8880, RZ ;  /* 0x0000888010077816 */ /* 0x002fca00000000ff */
[----:B------:R-:W-:-:S07]  /*2d420*/  IMAD R2, R7, R18, RZ ;  /* 0x0000001207027224 */ /* 0x000fce00078e02ff */
.L_x_825:
[----:B------:R-:W-:Y:S05]  /*2d430*/  BSYNC B1 ;  /* 0x0000000000017941 */ /* 0x000fea0003800000 */
.L_x_824:
[----:B0-----:R-:W-:Y:S01]  /*2d440*/  @!P6 IMAD R11, R36, R17, R2 ;  /* 0x00000011240be224 */ /* 0x001fe200078e0202 */
[----:B------:R-:W-:Y:S01]  /*2d450*/  BSSY B1, `(.L_x_826) ;  /* 0x0000008000017945 */ /* 0x000fe20003800000 */
[----:B-1----:R-:W-:Y:S02]  /*2d460*/  @!P6 IMAD.MOV.U32 R6, RZ, RZ, R4 ;  /* 0x000000ffff06e224 */ /* 0x002fe400078e0004 */
[----:B------:R-:W-:-:S05]  /*2d470*/  @!P6 IMAD.MOV.U32 R7, RZ, RZ, R3 ;  /* 0x000000ffff07e224 */ /* 0x000fca00078e0003 */
[----:B------:R0:W-:Y:S01]  /*2d480*/  @!P6 STG.E.U8 desc[UR50][R6.64+0x18], R11 ;  /* 0x0000180b0600e986 */ /* 0x0001e2000c101132 */
[----:B------:R-:W-:Y:S05]  /*2d490*/  @P2 BRA `(.L_x_827) ;  /* 0x00000000000c2947 */ /* 0x000fea0003800000 */
[----:B------:R-:W0:Y:S02]  /*2d4a0*/  LDG.E.U8 R16, desc[UR50][R8.64+0x19] ;  /* 0x0000193208107981 */ /* 0x000e24000c1e1100 */
[----:B0-----:R-:W-:-:S05]  /*2d4b0*/  PRMT R7, R16, 0x8880, RZ ;  /* 0x0000888010077816 */ /* 0x001fca00000000ff */
[----:B------:R-:W-:-:S07]  /*2d4c0*/  IMAD R2, R7, R18, RZ ;  /* 0x0000001207027224 */ /* 0x000fce00078e02ff */
.L_x_827:
[----:B------:R-:W-:Y:S05]  /*2d4d0*/  BSYNC B1 ;  /* 0x0000000000017941 */ /* 0x000fea0003800000 */
.L_x_826:
[----:B------:R-:W-:Y:S01]  /*2d4e0*/  @!P2 IMAD R37, R37, R17, R2 ;  /* 0x000000112525a224 */ /* 0x000fe200078e0202 */
[----:B0-----:R-:W-:Y:S01]  /*2d4f0*/  @!P2 MOV R7, R3 ;  /* 0x000000030007a202 */ /* 0x001fe20000000f00 */
[----:B------:R-:W-:Y:S01]  /*2d500*/  @!P2 IMAD.MOV.U32 R6, RZ, RZ, R4 ;  /* 0x000000ffff06a224 */ /* 0x000fe200078e0004 */
[----:B------:R-:W-:Y:S01]  /*2d510*/  BSSY B1, `(.L_x_828) ;  /* 0x000000a000017945 */ /* 0x000fe20003800000 */
[----:B------:R-:W-:Y:S02]  /*2d520*/  ISETP.LT.OR P3, PT, R0, 0x21, !P1 ;  /* 0x000000210000780c */ /* 0x000fe40004f61670 */
[C---:B------:R-:W-:Y:S01]  /*2d530*/  @!P5 IADD3 R12, P6, R4.reuse, UR45, RZ ;  /* 0x0000002d040cdc10 */ /* 0x040fe2000ffde0ff */
[----:B------:R0:W-:Y:S01]  /*2d540*/  @!P2 STG.E.U8 desc[UR50][R6.64+0x19], R37 ;  /* 0x000019250600a986 */ /* 0x0001e2000c101132 */
[----:B------:R-:W-:-:S04]  /*2d550*/  @!P4 IADD3 R10, P2, R4, UR45, RZ ;  /* 0x0000002d040acc10 */ /* 0x000fc8000ff5e0ff */
[----:B------:R-:W-:Y:S01]  /*2d560*/  @!P4 IADD3.X R11, R3, UR44, RZ, P2, !PT ;  /* 0x0000002c030bcc10 */ /* 0x000fe200097fe4ff */
[----:B------:R-:W-:Y:S08]  /*2d570*/  @P4 BRA `(.L_x_829) ;  /* 0x00000000000c4947 */ /* 0x000ff00003800000 */
[----:B------:R-:W0:Y:S02]  /*2d580*/  LDG.E.U8 R16, desc[UR50][R20.64+0x18] ;  /* 0x0000183214107981 */ /* 0x000e24000c1e1100 */
[----:B0-----:R-:W-:-:S05]  /*2d590*/  PRMT R7, R16, 0x8880, RZ ;  /* 0x0000888010077816 */ /* 0x001fca00000000ff */
[----:B------:R-:W-:-:S07]  /*2d5a0*/  IMAD R2, R7, R18, RZ ;  /* 0x0000001207027224 */ /* 0x000fce00078e02ff */
.L_x_829:
[----:B------:R-:W-:Y:S05]  /*2d5b0*/  BSYNC B1 ;  /* 0x0000000000017941 */ /* 0x000fea0003800000 */
.L_x_828:
        /* <DEDUP_REMOVED lines=8> */
.L_x_831:
[----:B------:R-:W-:Y:S05]  /*2d640*/  BSYNC B1 ;  /* 0x0000000000017941 */ /* 0x000fea0003800000 */
.L_x_830:
[C---:B------:R-:W-:Y:S01]  /*2d650*/  ISETP.LT.OR P4, PT, R0.reuse, 0x21, !P0 ;  /* 0x000000210000780c */ /* 0x040fe20004781670 */
[----:B------:R-:W-:Y:S01]  /*2d660*/  @!P5 IMAD R39, R39, R17, R2 ;  /* 0x000000112727d224 */ /* 0x000fe200078e0202 */
[----:B------:R-:W-:Y:S01]  /*2d670*/  BSSY B1, `(.L_x_832) ;  /* 0x0000009000017945 */ /* 0x000fe20003800000 */
[----:B------:R-:W-:Y:S02]  /*2d680*/  ISETP.LT.OR P2, PT, R0, 0x22, !P1 ;  /* 0x000000220000780c */ /* 0x000fe40004f41670 */
[----:B0-----:R-:W-:Y:S01]  /*2d690*/  @!P3 IADD3 R10, P6, R4, UR45, RZ ;  /* 0x0000002d040abc10 */ /* 0x001fe2000ffde0ff */
[----:B------:R0:W-:Y:S01]  /*2d6a0*/  @!P5 STG.E.U8 desc[UR50][R12.64+0x19], R39 ;  /* 0x000019270c00d986 */ /* 0x0001e2000c101132 */
[----:B------:R-:W-:-:S06]  /*2d6b0*/  ISETP.LT.OR P5, PT, R0, 0x22, !P0 ;  /* 0x000000220000780c */ /* 0x000fcc00047a1670 */
[----:B------:R-:W-:Y:S07]  /*2d6c0*/  @P4 BRA `(.L_x_833) ;  /* 0x00000000000c4947 */ /* 0x000fee0003800000 */
[----:B------:R-:W2:Y:S02]  /*2d6d0*/  LDG.E.U8 R16, desc[UR50][R8.64+0x20] ;  /* 0x0000203208107981 */ /* 0x000ea4000c1e1100 */
[----:B--2---:R-:W-:-:S05]  /*2d6e0*/  PRMT R7, R16, 0x8880, RZ ;  /* 0x0000888010077816 */ /* 0x004fca00000000ff */
[----:B------:R-:W-:-:S07]  /*2d6f0*/  IMAD R2, R7, R18, RZ ;  /* 0x0000001207027224 */ /* 0x000fce00078e02ff */
.L_x_833:
[----:B------:R-:W-:Y:S05]  /*2d700*/  BSYNC B1 ;  /* 0x0000000000017941 */ /* 0x000fea0003800000 */
.L_x_832:
[----:B0-----:R-:W-:Y:S01]  /*2d710*/  @!P4 IMAD R13, R40, R17, R2 ;  /* 0x00000011280dc224 */ /* 0x001fe200078e0202 */
[----:B------:R-:W-:Y:S01]  /*2d720*/  BSSY B1, `(.L_x_834) ;  /* 0x0000008000017945 */ /* 0x000fe20003800000 */
[----:B------:R-:W-:Y:S02]  /*2d730*/  @!P4 IMAD.MOV.U32 R6, RZ, RZ, R4 ;  /* 0x000000ffff06c224 */ /* 0x000fe400078e0004 */
[----:B------:R-:W-:-:S05]  /*2d740*/  @!P4 IMAD.MOV.U32 R7, RZ, RZ, R3 ;  /* 0x000000ffff07c224 */ /* 0x000fca00078e0003 */
[----:B------:R0:W-:Y:S01]  /*2d750*/  @!P4 STG.E.U8 desc[UR50][R6.64+0x20], R13 ;  /* 0x0000200d0600c986 */ /* 0x0001e2000c101132 */
[----:B------:R-:W-:Y:S05]  /*2d760*/  @P5 BRA `(.L_x_835) ;  /* 0x00000000000c5947 */ /* 0x000fea0003800000 */
[----:B------:R-:W0:Y:S02]  /*2d770*/  LDG.E.U8 R16, desc[UR50][R8.64+0x21] ;  /* 0x0000213208107981 */ /* 0x000e24000c1e1100 */
[----:B0-----:R-:W-:-:S05]  /*2d780*/  PRMT R7, R16, 0x8880, RZ ;  /* 0x0000888010077816 */ /* 0x001fca00000000ff */
[----:B------:R-:W-:-:S07]  /*2d790*/  IMAD R2, R7, R18, RZ ;  /* 0x0000001207027224 */ /* 0x000fce00078e02ff */
.L_x_835:
[----:B------:R-:W-:Y:S05]  /*2d7a0*/  BSYNC B1 ;  /* 0x0000000000017941 */ /* 0x000fea0003800000 */
.L_x_834:
        /* <DEDUP_REMOVED lines=10> */
.L_x_837:
[----:B------:R-:W-:Y:S05]  /*2d850*/  BSYNC B1 ;  /* 0x0000000000017941 */ /* 0x000fea0003800000 */
.L_x_836:
        /* <DEDUP_REMOVED lines=13> */
.L_x_839:
[----:B------:R-:W-:Y:S05]  /*2d930*/  BSYNC B1 ;  /* 0x0000000000017941 */ /* 0x000fea0003800000 */
.L_x_838:
[----:B------:R-:W-:Y:S01]  /*2d940*/  @!P2 IMAD R43, R43, R17, R2 ;  /* 0x000000112b2ba224 */ /* 0x000fe200078e0202 */
[----:B------:R-:W-:Y:S04]  /*2d950*/  BSSY B1, `(.L_x_840) ;  /* 0x0000006000017945 */ /* 0x000fe80003800000 */
[----:B------:R1:W-:Y:S01]  /*2d960*/  @!P2 STG.E.U8 desc[UR50][R6.64+0x21], R43 ;  /* 0x0000212b0600a986 */ /* 0x0003e2000c101132 */
[----:B------:R-:W-:Y:S05]  /*2d970*/  @P6 BRA `(.L_x_841) ;  /* 0x00000000000c6947 */ /* 0x000fea0003800000 */
[----:B------:R-:W1:Y:S02]  /*2d980*/  LDG.E.U8 R16, desc[UR50][R8.64+0x28] ;  /* 0x0000283208107981 */ /* 0x000e64000c1e1100 */
[----:B-1----:R-:W-:-:S05]  /*2d990*/  PRMT R7, R16, 0x8880, RZ ;  /* 0x0000888010077816 */ /* 0x002fca00000000ff */
[----:B------:R-:W-:-:S07]  /*2d9a0*/  IMAD R2, R7, R18, RZ ;  /* 0x0000001207027224 */ /* 0x000fce00078e02ff */
.L_x_841:
[----:B------:R-:W-:Y:S05]  /*2d9b0*/  BSYNC B1 ;  /* 0x0000000000017941 */ /* 0x000fea0003800000 */
.L_x_840:
        /* <DEDUP_REMOVED lines=9> */
.L_x_843:
[----:B------:R-:W-:Y:S05]  /*2da50*/  BSYNC B1 ;  /* 0x0000000000017941 */ /* 0x000fea0003800000 */
.L_x_842:
[----:B------:R-:W-:Y:S01]  /*2da60*/  @!P3 IMAD R45, R45, R17, R2 ;  /* 0x000000112d2db224 */ /* 0x000fe200078e0202 */
[----:B------:R-:W-:Y:S01]  /*2da70*/  BSSY B1, `(.L_x_844) ;  /* 0x000000c000017945 */ /* 0x000fe20003800000 */
[----:B0-----:R-:W-:Y:S01]  /*2da80*/  @!P3 IMAD.MOV.U32 R6, RZ, RZ, R4 ;  /* 0x000000ffff06b224 */ /* 0x001fe200078e0004 */
[----:B------:R-:W-:Y:S01]  /*2da90*/  ISETP.LT.OR P2, PT, R0, 0x31, !P1 ;  /* 0x000000310000780c */ /* 0x000fe20004f41670 */
[----:B------:R-:W-:Y:S01]  /*2daa0*/  @!P3 IMAD.MOV.U32 R7, RZ, RZ, R3 ;  /* 0x000000ffff07b224 */ /* 0x000fe200078e0003 */
[----:B------:R-:W-:-:S04]  /*2dab0*/  @!P5 IADD3 R12, P6, R4, UR45, RZ ;  /* 0x0000002d040cdc10 */ /* 0x000fc8000ffde0ff */
[----:B------:R0:W-:Y:S01]  /*2dac0*/  @!P3 STG.E.U8 desc[UR50][R6.64+0x29], R45 ;  /* 0x0000292d0600b986 */ /* 0x0001e2000c101132 */
[----:B------:R-:W-:-:S04]  /*2dad0*/  @!P4 IADD3 R10, P3, R4, UR45, RZ ;  /* 0x0000002d040acc10 */ /* 0x000fc8000ff7e0ff */
[----:B------:R-:W-:Y:S01]  /*2dae0*/  @!P4 IADD3.X R11, R3, UR44, RZ, P3, !PT ;  /* 0x0000002c030bcc10 */ /* 0x000fe20009ffe4ff */
[----:B------:R-:W-:Y:S08]  /*2daf0*/  @P4 BRA `(.L_x_845) ;  /* 0x00000000000c4947 */ /* 0x000ff00003800000 */
[----:B------:R-:W0:Y:S02]  /*2db00*/  LDG.E.U8 R16, desc[UR50][R20.64+0x28] ;  /* 0x0000283214107981 */ /* 0x000e24000c1e1100 */
[----:B0-----:R-:W-:-:S05]  /*2db10*/  PRMT R7, R16, 0x8880, RZ ;  /* 0x0000888010077816 */ /* 0x001fca00000000ff */
[----:B------:R-:W-:-:S07]  /*2db20*/  IMAD R2, R7, R18, RZ ;  /* 0x0000001207027224 */ /* 0x000fce00078e02ff */
.L_x_845:
[----:B------:R-:W-:Y:S05]  /*2db30*/  BSYNC B1 ;  /* 0x0000000000017941 */ /* 0x000fea0003800000 */
.L_x_844:
        /* <DEDUP_REMOVED lines=8> */
.L_x_847:
[----:B------:R-:W-:Y:S05]  /*2dbc0*/  BSYNC B1 ;  /* 0x0000000000017941 */ /* 0x000fea0003800000 */
.L_x_846:
        /* <DEDUP_REMOVED lines=11> */
.L_x_849:
[----:B------:R-:W-:Y:S05]  /*2dc80*/  BSYNC B1 ;  /* 0x0000000000017941 */ /* 0x000fea0003800000 */
.L_x_848:
        /* <DEDUP_REMOVED lines=9> */
.L_x_851:
[----:B------:R-:W-:Y:S05]  /*2dd20*/  BSYNC B1 ;  /* 0x0000000000017941 */ /* 0x000fea0003800000 */
.L_x_850:
[----:B------:R-:W-:Y:S01]  /*2dd30*/  @!P5 IMAD R49, R49, R17, R2 ;  /* 0x000000113131d224 */ /* 0x000fe200078e0202 */
[----:B0-----:R-:W-:Y:S01]  /*2dd40*/  @!P5 MOV R7, R3 ;  /* 0x000000030007d202 */ /* 0x001fe20000000f00 */
[----:B------:R-:W-:Y:S01]  /*2dd50*/  @!P5 IMAD.MOV.U32 R6, RZ, RZ, R4 ;  /* 0x000000ffff06d224 */ /* 0x000fe200078e0004 */
[----:B------:R-:W-:Y:S01]  /*2dd60*/  BSSY B1, `(.L_x_852) ;  /* 0x0000007000017945 */ /* 0x000fe20003800000 */
[----:B------:R-:W-:-:S03]  /*2dd70*/  @!P2 IADD3.X R11, R3, UR44, RZ, P6, !PT ;  /* 0x0000002c030bac10 */ /* 0x000fc6000b7fe4ff */
[----:B------:R0:W-:Y:S01]  /*2dd80*/  @!P5 STG.E.U8 desc[UR50][R6.64+0x31], R49 ;  /* 0x000031310600d986 */ /* 0x0001e2000c101132 */
[----:B------:R-:W-:Y:S05]  /*2dd90*/  @P2 BRA `(.L_x_853) ;  /* 0x00000000000c2947 */ /* 0x000fea0003800000 */
[----:B------:R-:W0:Y:S02]  /*2dda0*/  LDG.E.U8 R16, desc[UR50][R20.64+0x30] ;  /* 0x0000303214107981 */ /* 0x000e24000c1e1100 */
[----:B0-----:R-:W-:-:S05]  /*2ddb0*/  PRMT R7, R16, 0x8880, RZ ;  /* 0x0000888010077816 */ /* 0x001fca00000000ff */
[----:B------:R-:W-:-:S07]  /*2ddc0*/  IMAD R2, R7, R18, RZ ;  /* 0x0000001207027224 */ /* 0x000fce00078e02ff */
.L_x_853:
[----:B------:R-:W-:Y:S05]  /*2ddd0*/  BSYNC B1 ;  /* 0x0000000000017941 */ /* 0x000fea0003800000 */
.L_x_852:
        /* <DEDUP_REMOVED lines=13> */
.L_x_855:
[----:B------:R-:W-:Y:S05]  /*2deb0*/  BSYNC B1 ;  /* 0x0000000000017941 */ /* 0x000fea0003800000 */
.L_x_854:
[----:B------:R-:W-:Y:S01]  /*2dec0*/  @!P3 IMAD R51, R51, R17, R2 ;  /* 0x000000113333b224 */ /* 0x000fe200078e0202 */
[----:B------:R-:W-:Y:S04]  /*2ded0*/  BSSY B1, `(.L_x_856) ;  /* 0x0000006000017945 */ /* 0x000fe80003800000 */
[----:B------:R1:W-:Y:S01]  /*2dee0*/  @!P3 STG.E.U8 desc[UR50][R6.64+0x31], R51 ;  /* 0x000031330600b986 */ /* 0x0003e2000c101132 */
[----:B------:R-:W-:Y:S05]  /*2def0*/  @P6 BRA `(.L_x_857) ;  /* 0x00000000000c6947 */ /* 0x000fea0003800000 */
[----:B------:R-:W1:Y:S02]  /*2df00*/  LDG.E.U8 R16, desc[UR50][R8.64+0x38] ;  /* 0x0000383208107981 */ /* 0x000e64000c1e1100 */
[----:B-1----:R-:W-:-:S05]  /*2df10*/  PRMT R7, R16, 0x8880, RZ ;  /* 0x0000888010077816 */ /* 0x002fca00000000ff */
[----:B------:R-:W-:-:S07]  /*2df20*/  IMAD R2, R7, R18, RZ ;  /* 0x0000001207027224 */ /* 0x000fce00078e02ff */
.L_x_857:
[----:B------:R-:W-:Y:S05]  /*2df30*/  BSYNC B1 ;  /* 0x0000000000017941 */ /* 0x000fea0003800000 */
.L_x_856:
        /* <DEDUP_REMOVED lines=9> */
.L_x_859:
[----:B------:R-:W-:Y:S05]  /*2dfd0*/  BSYNC B1 ;  /* 0x0000000000017941 */ /* 0x000fea0003800000 */
.L_x_858:
        /* <DEDUP_REMOVED lines=13> */
.L_x_861:
[----:B------:R-:W-:Y:S05]  /*2e0b0*/  BSYNC B1 ;  /* 0x0000000000017941 */ /* 0x000fea0003800000 */
.L_x_860:
        /* <DEDUP_REMOVED lines=8> */
.L_x_863:
[----:B------:R-:W-:Y:S05]  /*2e140*/  BSYNC B1 ;  /* 0x0000000000017941 */ /* 0x000fea0003800000 */
.L_x_862:
        /* <DEDUP_REMOVED lines=11> */
.L_x_865:
[----:B------:R-:W-:Y:S05]  /*2e200*/  BSYNC B1 ;  /* 0x0000000000017941 */ /* 0x000fea0003800000 */
.L_x_864:
        /* <DEDUP_REMOVED lines=9> */
.L_x_867:
[----:B------:R-:W-:Y:S05]  /*2e2a0*/  BSYNC B1 ;  /* 0x0000000000017941 */ /* 0x000fea0003800000 */
.L_x_866:
        /* <DEDUP_REMOVED lines=10> */
.L_x_869:
[----:B------:R-:W-:Y:S05]  /*2e350*/  BSYNC B1 ;  /* 0x0000000000017941 */ /* 0x000fea0003800000 */
.L_x_868:
        /* <DEDUP_REMOVED lines=13> */
.L_x_871:
[----:B------:R-:W-:Y:S05]  /*2e430*/  BSYNC B1 ;  /* 0x0000000000017941 */ /* 0x000fea0003800000 */
.L_x_870:
[----:B------:R-:W-:Y:S01]  /*2e440*/  @!P2 IMAD R59, R59, R17, R2 ;  /* 0x000000113b3ba224 */ /* 0x000fe200078e0202 */
[----:B------:R-:W-:Y:S04]  /*2e450*/  BSSY B1, `(.L_x_872) ;  /* 0x0000006000017945 */ /* 0x000fe80003800000 */
[----:B------:R1:W-:Y:S01]  /*2e460*/  @!P2 STG.E.U8 desc[UR50][R6.64+0x41], R59 ;  /* 0x0000413b0600a986 */ /* 0x0003e2000c101132 */
[----:B------:R-:W-:Y:S05]  /*2e470*/  @P6 BRA `(.L_x_873) ;  /* 0x00000000000c6947 */ /* 0x000fea0003800000 */
[----:B------:R-:W1:Y:S02]  /*2e480*/  LDG.E.U8 R16, desc[UR50][R8.64+0x48] ;  /* 0x0000483208107981 */ /* 0x000e64000c1e1100 */
[----:B-1----:R-:W-:-:S05]  /*2e490*/  PRMT R7, R16, 0x8880, RZ ;  /* 0x0000888010077816 */ /* 0x002fca00000000ff */
[----:B------:R-:W-:-:S07]  /*2e4a0*/  IMAD R2, R7, R18, RZ ;  /* 0x0000001207027224 */ /* 0x000fce00078e02ff */
.L_x_873:
[----:B------:R-:W-:Y:S05]  /*2e4b0*/  BSYNC B1 ;  /* 0x0000000000017941 */ /* 0x000fea0003800000 */
.L_x_872:
        /* <DEDUP_REMOVED lines=9> */
.L_x_875:
[----:B------:R-:W-:Y:S05]  /*2e550*/  BSYNC B1 ;  /* 0x0000000000017941 */ /* 0x000fea0003800000 */
.L_x_874:
        /* <DEDUP_REMOVED lines=13> */
.L_x_877:
[----:B------:R-:W-:Y:S05]  /*2e630*/  BSYNC B1 ;  /* 0x0000000000017941 */ /* 0x000fea0003800000 */
.L_x_876:
        /* <DEDUP_REMOVED lines=8> */
.L_x_879:
[----:B------:R-:W-:Y:S05]  /*2e6c0*/  BSYNC B1 ;  /* 0x0000000000017941 */ /* 0x000fea0003800000 */
.L_x_878:
        /* <DEDUP_REMOVED lines=11> */
.L_x_881:
[----:B------:R-:W-:Y:S05]  /*2e780*/  BSYNC B1 ;  /* 0x0000000000017941 */ /* 0x000fea0003800000 */
.L_x_880:
        /* <DEDUP_REMOVED lines=9> */
.L_x_883:
[----:B------:R-:W-:Y:S05]  /*2e820*/  BSYNC B1 ;  /* 0x0000000000017941 */ /* 0x000fea0003800000 */
.L_x_882:
        /* <DEDUP_REMOVED lines=10> */
.L_x_885:
[----:B------:R-:W-:Y:S05]  /*2e8d0*/  BSYNC B1 ;  /* 0x0000000000017941 */ /* 0x000fea0003800000 */
.L_x_884:
        /* <DEDUP_REMOVED lines=13> */
.L_x_887:
[----:B------:R-:W-:Y:S05]  /*2e9b0*/  BSYNC B1 ;  /* 0x0000000000017941 */ /* 0x000fea0003800000 */
.L_x_886:
[----:B------:R-:W-:Y:S01]  /*2e9c0*/  @!P3 IMAD R67, R67, R17, R2 ;  /* 0x000000114343b224 */ /* 0x000fe200078e0202 */
[----:B------:R-:W-:Y:S04]  /*2e9d0*/  BSSY B1, `(.L_x_888) ;  /* 0x0000006000017945 */ /* 0x000fe80003800000 */
[----:B------:R1:W-:Y:S01]  /*2e9e0*/  @!P3 STG.E.U8 desc[UR50][R6.64+0x51], R67 ;  /* 0x000051430600b986 */ /* 0x0003e2000c101132 */
[----:B------:R-:W-:Y:S05]  /*2e9f0*/  @P6 BRA `(.L_x_889) ;  /* 0x00000000000c6947 */ /* 0x000fea0003800000 */
[----:B------:R-:W1:Y:S02]  /*2ea00*/  LDG.E.U8 R16, desc[UR50][R8.64+0x58] ;  /* 0x0000583208107981 */ /* 0x000e64000c1e1100 */
[----:B-1----:R-:W-:-:S05]  /*2ea10*/  PRMT R7, R16, 0x8880, RZ ;  /* 0x0000888010077816 */ /* 0x002fca00000000ff */
[----:B------:R-:W-:-:S07]  /*2ea20*/  IMAD R2, R7, R18, RZ ;  /* 0x0000001207027224 */ /* 0x000fce00078e02ff */
.L_x_889:
[----:B------:R-:W-:Y:S05]  /*2ea30*/  BSYNC B1 ;  /* 0x0000000000017941 */ /* 0x000fea0003800000 */
.L_x_888:
        /* <DEDUP_REMOVED lines=9> */
.L_x_891:
[----:B------:R-:W-:Y:S05]  /*2ead0*/  BSYNC B1 ;  /* 0x0000000000017941 */ /* 0x000fea0003800000 */
.L_x_890:
        /* <DEDUP_REMOVED lines=13> */
.L_x_893:
[----:B------:R-:W-:Y:S05]  /*2ebb0*/  BSYNC B1 ;  /* 0x0000000000017941 */ /* 0x000fea0003800000 */
.L_x_892:
        /* <DEDUP_REMOVED lines=8> */
.L_x_895:
[----:B------:R-:W-:Y:S05]  /*2ec40*/  BSYNC B1 ;  /* 0x0000000000017941 */ /* 0x000fea0003800000 */
.L_x_894:
        /* <DEDUP_REMOVED lines=11> */
.L_x_897:
[----:B------:R-:W-:Y:S05]  /*2ed00*/  BSYNC B1 ;  /* 0x0000000000017941 */ /* 0x000fea0003800000 */
.L_x_896:
        /* <DEDUP_REMOVED lines=9> */
.L_x_899:
[----:B------:R-:W-:Y:S05]  /*2eda0*/  BSYNC B1 ;  /* 0x0000000000017941 */ /* 0x000fea0003800000 */
.L_x_898:
        /* <DEDUP_REMOVED lines=10> */
.L_x_901:
[----:B------:R-:W-:Y:S05]  /*2ee50*/  BSYNC B1 ;  /* 0x0000000000017941 */ /* 0x000fea0003800000 */
.L_x_900:
        /* <DEDUP_REMOVED lines=13> */
.L_x_903:
[----:B------:R-:W-:Y:S05]  /*2ef30*/  BSYNC B1 ;  /* 0x0000000000017941 */ /* 0x000fea0003800000 */
.L_x_902:
[----:B------:R-:W-:Y:S01]  /*2ef40*/  @!P2 IMAD R75, R75, R17, R2 ;  /* 0x000000114b4ba224 */ /* 0x000fe200078e0202 */
[----:B------:R-:W-:Y:S04]  /*2ef50*/  BSSY B1, `(.L_x_904) ;  /* 0x0000006000017945 */ /* 0x000fe80003800000 */
[----:B------:R1:W-:Y:S01]  /*2ef60*/  @!P2 STG.E.U8 desc[UR50][R6.64+0x61], R75 ;  /* 0x0000614b0600a986 */ /* 0x0003e2000c101132 */
[----:B------:R-:W-:Y:S05]  /*2ef70*/  @P6 BRA `(.L_x_905) ;  /* 0x00000000000c6947 */ /* 0x000fea0003800000 */
[----:B------:R-:W1:Y:S02]  /*2ef80*/  LDG.E.U8 R16, desc[UR50][R8.64+0x68] ;  /* 0x0000683208107981 */ /* 0x000e64000c1e1100 */
[----:B-1----:R-:W-:-:S05]  /*2ef90*/  PRMT R7, R16, 0x8880, RZ ;  /* 0x0000888010077816 */ /* 0x002fca00000000ff */
[----:B------:R-:W-:-:S07]  /*2efa0*/  IMAD R2, R7, R18, RZ ;  /* 0x0000001207027224 */ /* 0x000fce00078e02ff */
.L_x_905:
[----:B------:R-:W-:Y:S05]  /*2efb0*/  BSYNC B1 ;  /* 0x0000000000017941 */ /* 0x000fea0003800000 */
.L_x_904:
        /* <DEDUP_REMOVED lines=9> */
.L_x_907:
[----:B------:R-:W-:Y:S05]  /*2f050*/  BSYNC B1 ;  /* 0x0000000000017941 */ /* 0x000fea0003800000 */
.L_x_906:
        /* <DEDUP_REMOVED lines=13> */
.L_x_909:
[----:B------:R-:W-:Y:S05]  /*2f130*/  BSYNC B1 ;  /* 0x0000000000017941 */ /* 0x000fea0003800000 */
.L_x_908:
        /* <DEDUP_REMOVED lines=8> */
.L_x_911:
[----:B------:R-:W-:Y:S05]  /*2f1c0*/  BSYNC B1 ;  /* 0x0000000000017941 */ /* 0x000fea0003800000 */
.L_x_910:
        /* <DEDUP_REMOVED lines=11> */
.L_x_913:
[----:B------:R-:W-:Y:S05]  /*2f280*/  BSYNC B1 ;  /* 0x0000000000017941 */ /* 0x000fea0003800000 */
.L_x_912:
        /* <DEDUP_REMOVED lines=9> */
.L_x_915:
[----:B------:R-:W-:Y:S05]  /*2f320*/  BSYNC B1 ;  /* 0x0000000000017941 */ /* 0x000fea0003800000 */
.L_x_914:
        /* <DEDUP_REMOVED lines=10> */
.L_x_917:
[----:B------:R-:W-:Y:S05]  /*2f3d0*/  BSYNC B1 ;  /* 0x0000000000017941 */ /* 0x000fea0003800000 */
.L_x_916:
        /* <DEDUP_REMOVED lines=13> */
.L_x_919:
[----:B------:R-:W-:Y:S05]  /*2f4b0*/  BSYNC B1 ;  /* 0x0000000000017941 */ /* 0x000fea0003800000 */
.L_x_918:
[----:B------:R-:W-:Y:S01]  /*2f4c0*/  @!P4 IMAD R83, R83, R17, R2 ;  /* 0x000000115353c224 */ /* 0x000fe200078e0202 */
[----:B------:R-:W-:Y:S04]  /*2f4d0*/  BSSY B1, `(.L_x_920) ;  /* 0x0000006000017945 */ /* 0x000fe80003800000 */
[----:B------:R1:W-:Y:S01]  /*2f4e0*/  @!P4 STG.E.U8 desc[UR50][R6.64+0x71], R83 ;  /* 0x000071530600c986 */ /* 0x0003e2000c101132 */
[----:B------:R-:W-:Y:S05]  /*2f4f0*/  @P5 BRA `(.L_x_921) ;  /* 0x00000000000c5947 */ /* 0x000fea0003800000 */
[----:B------:R-:W1:Y:S02]  /*2f500*/  LDG.E.U8 R16, desc[UR50][R8.64+0x78] ;  /* 0x0000783208107981 */ /* 0x000e64000c1e1100 */
[----:B-1----:R-:W-:-:S05]  /*2f510*/  PRMT R7, R16, 0x8880, RZ ;  /* 0x0000888010077816 */ /* 0x002fca00000000ff */
[----:B------:R-:W-:-:S07]  /*2f520*/  IMAD R2, R7, R18, RZ ;  /* 0x0000001207027224 */ /* 0x000fce00078e02ff */
.L_x_921:
[----:B------:R-:W-:Y:S05]  /*2f530*/  BSYNC B1 ;  /* 0x0000000000017941 */ /* 0x000fea0003800000 */
.L_x_920:
        /* <DEDUP_REMOVED lines=9> */
.L_x_923:
[----:B------:R-:W-:Y:S05]  /*2f5d0*/  BSYNC B1 ;  /* 0x0000000000017941 */ /* 0x000fea0003800000 */
.L_x_922:
        /* <DEDUP_REMOVED lines=13> */
.L_x_925:
[----:B------:R-:W-:Y:S05]  /*2f6b0*/  BSYNC B1 ;  /* 0x0000000000017941 */ /* 0x000fea0003800000 */
.L_x_924:
        /* <DEDUP_REMOVED lines=8> */
.L_x_927:
[----:B------:R-:W-:Y:S05]  /*2f740*/  BSYNC B1 ;  /* 0x0000000000017941 */ /* 0x000fea0003800000 */
.L_x_926:
[C---:B------:R-:W-:Y:S01]  /*2f750*/  ISETP.LT.OR P2, PT, R0.reuse, 0x81, !P0 ;  /* 0x000000810000780c */ /* 0x040fe20004741670 */
[----:B------:R-:W-:Y:S01]  /*2f760*/  @!P6 IMAD R87, R87, R17, R2 ;  /* 0x000000115757e224 */ /* 0x000fe200078e0202 */
[----:B------:R-:W-:Y:S01]  /*2f770*/  BSSY B1, `(.L_x_928) ;  /* 0x0000009000017945 */ /* 0x000fe20003800000 */
[C---:B------:R-:W-:Y:S02]  /*2f780*/  ISETP.LT.OR P5, PT, R0.reuse, 0x82, !P0 ;  /* 0x000000820000780c */ /* 0x040fe400047a1670 */
[----:B------:R-:W-:Y:S01]  /*2f790*/  ISETP.LT.OR P3, PT, R0, 0x82, !P1 ;  /* 0x000000820000780c */ /* 0x000fe20004f61670 */
[----:B------:R1:W-:Y:S01]  /*2f7a0*/  @!P6 STG.E.U8 desc[UR50][R12.64+0x79], R87 ;  /* 0x000079570c00e986 */ /* 0x0003e2000c101132 */
[----:B0-----:R-:W-:-:S06]  /*2f7b0*/  @!P4 IADD3 R10, P6, R4, UR45, RZ ;  /* 0x0000002d040acc10 */ /* 0x001fcc000ffde0ff */
[----:B------:R-:W-:Y:S07]  /*2f7c0*/  @P2 BRA `(.L_x_929) ;  /* 0x00000000000c2947 */ /* 0x000fee0003800000 */
[----:B------:R-:W2:Y:S02]  /*2f7d0*/  LDG.E.U8 R16, desc[UR50][R8.64+0x80] ;  /* 0x0000803208107981 */ /* 0x000ea4000c1e1100 */
[----:B--2---:R-:W-:-:S05]  /*2f7e0*/  PRMT R7, R16, 0x8880, RZ ;  /* 0x0000888010077816 */ /* 0x004fca00000000ff */
[----:B------:R-:W-:-:S07]  /*2f7f0*/  IMAD R2, R7, R18, RZ ;  /* 0x0000001207027224 */ /* 0x000fce00078e02ff */
.L_x_929:
[----:B------:R-:W-:Y:S05]  /*2f800*/  BSYNC B1 ;  /* 0x0000000000017941 */ /* 0x000fea0003800000 */
.L_x_928:
[----:B-1----:R-:W-:Y:S01]  /*2f810*/  @!P2 IMAD R13, R88, R17, R2 ;  /* 0x00000011580da224 */ /* 0x002fe200078e0202 */
        /* <DEDUP_REMOVED lines=8> */
.L_x_931:
[----:B------:R-:W-:Y:S05]  /*2f8a0*/  BSYNC B1 ;  /* 0x0000000000017941 */ /* 0x000fea0003800000 */
.L_x_930:
        /* <DEDUP_REMOVED lines=10> */
.L_x_933:
[----:B------:R-:W-:Y:S05]  /*2f950*/  BSYNC B1 ;  /* 0x0000000000017941 */ /* 0x000fea0003800000 */
.L_x_932:
        /* <DEDUP_REMOVED lines=13> */
.L_x_935:
[----:B------:R-:W-:Y:S05]  /*2fa30*/  BSYNC B1 ;  /* 0x0000000000017941 */ /* 0x000fea0003800000 */
.L_x_934:
[----:B------:R-:W-:Y:S01]  /*2fa40*/  @!P3 IMAD R91, R91, R17, R2 ;  /* 0x000000115b5bb224 */ /* 0x000fe200078e0202 */
[----:B------:R-:W-:Y:S04]  /*2fa50*/  BSSY B1, `(.L_x_936) ;  /* 0x0000006000017945 */ /* 0x000fe80003800000 */
[----:B------:R1:W-:Y:S01]  /*2fa60*/  @!P3 STG.E.U8 desc[UR50][R6.64+0x81], R91 ;  /* 0x0000815b0600b986 */ /* 0x0003e2000c101132 */
[----:B------:R-:W-:Y:S05]  /*2fa70*/  @P2 BRA `(.L_x_937) ;  /* 0x00000000000c2947 */ /* 0x000fea0003800000 */
[----:B------:R-:W1:Y:S02]  /*2fa80*/  LDG.E.U8 R16, desc[UR50][R8.64+0x88] ;  /* 0x0000883208107981 */ /* 0x000e64000c1e1100 */
[----:B-1----:R-:W-:-:S05]  /*2fa90*/  PRMT R7, R16, 0x8880, RZ ;  /* 0x0000888010077816 */ /* 0x002fca00000000ff */
[----:B------:R-:W-:-:S07]  /*2faa0*/  IMAD R2, R7, R18, RZ ;  /* 0x0000001207027224 */ /* 0x000fce00078e02ff */
.L_x_937:
[----:B------:R-:W-:Y:S05]  /*2fab0*/  BSYNC B1 ;  /* 0x0000000000017941 */ /* 0x000fea0003800000 */
.L_x_936:
        /* <DEDUP_REMOVED lines=9> */
.L_x_939:
[----:B------:R-:W-:Y:S05]  /*2fb50*/  BSYNC B1 ;  /* 0x0000000000017941 */ /* 0x000fea0003800000 */
.L_x_938:
        /* <DEDUP_REMOVED lines=13> */
.L_x_941:
[----:B------:R-:W-:Y:S05]  /*2fc30*/  BSYNC B1 ;  /* 0x0000000000017941 */ /* 0x000fea0003800000 */
.L_x_940:
        /* <DEDUP_REMOVED lines=8> */
.L_x_943:
[----:B------:R-:W-:Y:S05]  /*2fcc0*/  BSYNC B1 ;  /* 0x0000000000017941 */ /* 0x000fea0003800000 */
.L_x_942:
        /* <DEDUP_REMOVED lines=11> */
.L_x_945:
[----:B------:R-:W-:Y:S05]  /*2fd80*/  BSYNC B1 ;  /* 0x0000000000017941 */ /* 0x000fea0003800000 */
.L_x_944:
        /* <DEDUP_REMOVED lines=9> */
.L_x_947:
[----:B------:R-:W-:Y:S05]  /*2fe20*/  BSYNC B1 ;  /* 0x0000000000017941 */ /* 0x000fea0003800000 */
.L_x_946:
        /* <DEDUP_REMOVED lines=10> */
.L_x_949:
[----:B------:R-:W-:Y:S05]  /*2fed0*/  BSYNC B1 ;  /* 0x0000000000017941 */ /* 0x000fea0003800000 */
.L_x_948:
        /* <DEDUP_REMOVED lines=13> */
.L_x_951:
[----:B------:R-:W-:Y:S05]  /*2ffb0*/  BSYNC B1 ;  /* 0x0000000000017941 */ /* 0x000fea0003800000 */
.L_x_950:
[----:B------:R-:W-:Y:S01]  /*2ffc0*/  @!P4 IMAD R99, R99, R17, R2 ;  /* 0x000000116363c224 */ /* 0x000fe200078e0202 */
[----:B------:R-:W-:Y:S04]  /*2ffd0*/  BSSY B1, `(.L_x_952) ;  /* 0x0000006000017945 */ /* 0x000fe80003800000 */
[----:B------:R1:W-:Y:S01]  /*2ffe0*/  @!P4 STG.E.U8 desc[UR50][R6.64+0x91], R99 ;  /* 0x000091630600c986 */ /* 0x0003e2000c101132 */
[----:B------:R-:W-:Y:S05]  /*2fff0*/  @P3 BRA `(.L_x_953) ;  /* 0x00000000000c3947 */ /* 0x000fea0003800000 */
[----:B------:R-:W1:Y:S02]  /*30000*/  LDG.E.U8 R16, desc[UR50][R8.64+0x98] ;  /* 0x0000983208107981 */ /* 0x000e64000c1e1100 */
[----:B-1----:R-:W-:-:S05]  /*30010*/  PRMT R7, R16, 0x8880, RZ ;  /* 0x0000888010077816 */ /* 0x002fca00000000ff */
[----:B------:R-:W-:-:S07]  /*30020*/  IMAD R2, R7, R18, RZ ;  /* 0x0000001207027224 */ /* 0x000fce00078e02ff */
.L_x_953:
[----:B------:R-:W-:Y:S05]  /*30030*/  BSYNC B1 ;  /* 0x0000000000017941 */ /* 0x000fea0003800000 */
.L_x_952:
        /* <DEDUP_REMOVED lines=9> */
.L_x_955:
[----:B------:R-:W-:Y:S05]  /*300d0*/  BSYNC B1 ;  /* 0x0000000000017941 */ /* 0x000fea0003800000 */
.L_x_954:
        /* <DEDUP_REMOVED lines=13> */
.L_x_957:
[----:B------:R-:W-:Y:S05]  /*301b0*/  BSYNC B1 ;  /* 0x0000000000017941 */ /* 0x000fea0003800000 */
.L_x_956:
        /* <DEDUP_REMOVED lines=8> */
.L_x_959:
[----:B------:R-:W-:Y:S05]  /*30240*/  BSYNC B1 ;  /* 0x0000000000017941 */ /* 0x000fea0003800000 */
.L_x_958:
        /* <DEDUP_REMOVED lines=11> */
.L_x_961:
[----:B------:R-:W-:Y:S05]  /*30300*/  BSYNC B1 ;  /* 0x0000000000017941 */ /* 0x000fea0003800000 */
.L_x_960:
        /* <DEDUP_REMOVED lines=9> */
.L_x_963:
[----:B------:R-:W-:Y:S05]  /*303a0*/  BSYNC B1 ;  /* 0x0000000000017941 */ /* 0x000fea0003800000 */
.L_x_962:
        /* <DEDUP_REMOVED lines=10> */
.L_x_965:
[----:B------:R-:W-:Y:S05]  /*30450*/  BSYNC B1 ;  /* 0x0000000000017941 */ /* 0x000fea0003800000 */
.L_x_964:
        /* <DEDUP_REMOVED lines=13> */
.L_x_967:
[----:B------:R-:W-:Y:S05]  /*30530*/  BSYNC B1 ;  /* 0x0000000000017941 */ /* 0x000fea0003800000 */
.L_x_966:
[----:B------:R-:W-:Y:S01]  /*30540*/  @!P4 IMAD R107, R107, R17, R2 ;  /* 0x000000116b6bc224 */ /* 0x000fe200078e0202 */
[----:B------:R-:W-:Y:S04]  /*30550*/  BSSY B1, `(.L_x_968) ;  /* 0x0000006000017945 */ /* 0x000fe80003800000 */
[----:B------:R1:W-:Y:S01]  /*30560*/  @!P4 STG.E.U8 desc[UR50][R6.64+0xa1], R107 ;  /* 0x0000a16b0600c986 */ /* 0x0003e2000c101132 */
[----:B------:R-:W-:Y:S05]  /*30570*/  @P2 BRA `(.L_x_969) ;  /* 0x00000000000c2947 */ /* 0x000fea0003800000 */
[----:B------:R-:W1:Y:S02]  /*30580*/  LDG.E.U8 R16, desc[UR50][R8.64+0xa8] ;  /* 0x0000a83208107981 */ /* 0x000e64000c1e1100 */
[----:B-1----:R-:W-:-:S05]  /*30590*/  PRMT R7, R16, 0x8880, RZ ;  /* 0x0000888010077816 */ /* 0x002fca00000000ff */
[----:B------:R-:W-:-:S07]  /*305a0*/  IMAD R2, R7, R18, RZ ;  /* 0x0000001207027224 */ /* 0x000fce00078e02ff */
.L_x_969:
[----:B------:R-:W-:Y:S05]  /*305b0*/  BSYNC B1 ;  /* 0x0000000000017941 */ /* 0x000fea0003800000 */
.L_x_968:
        /* <DEDUP_REMOVED lines=9> */
.L_x_971:
[----:B------:R-:W-:Y:S05]  /*30650*/  BSYNC B1 ;  /* 0x0000000000017941 */ /* 0x000fea0003800000 */
.L_x_970:
        /* <DEDUP_REMOVED lines=13> */
.L_x_973:
[----:B------:R-:W-:Y:S05]  /*30730*/  BSYNC B1 ;  /* 0x0000000000017941 */ /* 0x000fea0003800000 */
.L_x_972:
        /* <DEDUP_REMOVED lines=8> */
.L_x_975:
[----:B------:R-:W-:Y:S05]  /*307c0*/  BSYNC B1 ;  /* 0x0000000000017941 */ /* 0x000fea0003800000 */
.L_x_974:
        /* <DEDUP_REMOVED lines=11> */
.L_x_977:
[----:B------:R-:W-:Y:S05]  /*30880*/  BSYNC B1 ;  /* 0x0000000000017941 */ /* 0x000fea0003800000 */
.L_x_976:
        /* <DEDUP_REMOVED lines=9> */
.L_x_979:
[----:B------:R-:W-:Y:S05]  /*30920*/  BSYNC B1 ;  /* 0x0000000000017941 */ /* 0x000fea0003800000 */
.L_x_978:
        /* <DEDUP_REMOVED lines=10> */
.L_x_981:
[----:B------:R-:W-:Y:S05]  /*309d0*/  BSYNC B1 ;  /* 0x0000000000017941 */ /* 0x000fea0003800000 */
.L_x_980:
        /* <DEDUP_REMOVED lines=13> */
.L_x_983:
[----:B------:R-:W-:Y:S05]  /*30ab0*/  BSYNC B1 ;  /* 0x0000000000017941 */ /* 0x000fea0003800000 */
.L_x_982:
[----:B------:R-:W-:Y:S01]  /*30ac0*/  @!P4 IMAD R115, R115, R17, R2 ;  /* 0x000000117373c224 */ /* 0x000fe200078e0202 */
[----:B------:R-:W-:Y:S04]  /*30ad0*/  BSSY B1, `(.L_x_984) ;  /* 0x0000006000017945 */ /* 0x000fe80003800000 */
[----:B------:R1:W-:Y:S01]  /*30ae0*/  @!P4 STG.E.U8 desc[UR50][R6.64+0xb1], R115 ;  /* 0x0000b1730600c986 */ /* 0x0003e2000c101132 */
[----:B------:R-:W-:Y:S05]  /*30af0*/  @P3 BRA `(.L_x_985) ;  /* 0x00000000000c3947 */ /* 0x000fea0003800000 */
[----:B------:R-:W1:Y:S02]  /*30b00*/  LDG.E.U8 R16, desc[UR50][R8.64+0xb8] ;  /* 0x0000b83208107981 */ /* 0x000e64000c1e1100 */
[----:B-1----:R-:W-:-:S05]  /*30b10*/  PRMT R7, R16, 0x8880, RZ ;  /* 0x0000888010077816 */ /* 0x002fca00000000ff */
[----:B------:R-:W-:-:S07]  /*30b20*/  IMAD R2, R7, R18, RZ ;  /* 0x0000001207027224 */ /* 0x000fce00078e02ff */
.L_x_985:
[----:B------:R-:W-:Y:S05]  /*30b30*/  BSYNC B1 ;  /* 0x0000000000017941 */ /* 0x000fea0003800000 */
.L_x_984:
        /* <DEDUP_REMOVED lines=9> */
.L_x_987:
[----:B------:R-:W-:Y:S05]  /*30bd0*/  BSYNC B1 ;  /* 0x0000000000017941 */ /* 0x000fea0003800000 */
.L_x_986:
        /* <DEDUP_REMOVED lines=13> */
.L_x_989:
[----:B------:R-:W-:Y:S05]  /*30cb0*/  BSYNC B1 ;  /* 0x0000000000017941 */ /* 0x000fea0003800000 */
.L_x_988:
        /* <DEDUP_REMOVED lines=8> */
.L_x_991:
[----:B------:R-:W-:Y:S05]  /*30d40*/  BSYNC B1 ;  /* 0x0000000000017941 */ /* 0x000fea0003800000 */
.L_x_990:
        /* <DEDUP_REMOVED lines=11> */
.L_x_993:
[----:B------:R-:W-:Y:S05]  /*30e00*/  BSYNC B1 ;  /* 0x0000000000017941 */ /* 0x000fea0003800000 */
.L_x_992:
        /* <DEDUP_REMOVED lines=9> */
.L_x_995:
[----:B------:R-:W-:Y:S05]  /*30ea0*/  BSYNC B1 ;  /* 0x0000000000017941 */ /* 0x000fea0003800000 */
.L_x_994:
        /* <DEDUP_REMOVED lines=10> */
.L_x_997:
[----:B------:R-:W-:Y:S05]  /*30f50*/  BSYNC B1 ;  /* 0x0000000000017941 */ /* 0x000fea0003800000 */
.L_x_996:
        /* <DEDUP_REMOVED lines=13> */
.L_x_999:
[----:B------:R-:W-:Y:S05]  /*31030*/  BSYNC B1 ;  /* 0x0000000000017941 */ /* 0x000fea0003800000 */
.L_x_998:
[----:B------:R-:W-:Y:S01]  /*31040*/  @!P4 IMAD R123, R123, R17, R2 ;  /* 0x000000117b7bc224 */ /* 0x000fe200078e0202 */
[----:B------:R-:W-:Y:S04]  /*31050*/  BSSY B1, `(.L_x_1000) ;  /* 0x0000006000017945 */ /* 0x000fe80003800000 */
[----:B------:R1:W-:Y:S01]  /*31060*/  @!P4 STG.E.U8 desc[UR50][R6.64+0xc1], R123 ;  /* 0x0000c17b0600c986 */ /* 0x0003e2000c101132 */
[----:B------:R-:W-:Y:S05]  /*31070*/  @P2 BRA `(.L_x_1001) ;  /* 0x00000000000c2947 */ /* 0x000fea0003800000 */
[----:B------:R-:W1:Y:S02]  /*31080*/  LDG.E.U8 R16, desc[UR50][R8.64+0xc8] ;  /* 0x0000c83208107981 */ /* 0x000e64000c1e1100 */
[----:B-1----:R-:W-:-:S05]  /*31090*/  PRMT R7, R16, 0x8880, RZ ;  /* 0x0000888010077816 */ /* 0x002fca00000000ff */
[----:B------:R-:W-:-:S07]  /*310a0*/  IMAD R2, R7, R18, RZ ;  /* 0x0000001207027224 */ /* 0x000fce00078e02ff */
.L_x_1001:
[----:B------:R-:W-:Y:S05]  /*310b0*/  BSYNC B1 ;  /* 0x0000000000017941 */ /* 0x000fea0003800000 */
.L_x_1000:
        /* <DEDUP_REMOVED lines=9> */
.L_x_1003:
[----:B------:R-:W-:Y:S05]  /*31150*/  BSYNC B1 ;  /* 0x0000000000017941 */ /* 0x000fea0003800000 */
.L_x_1002:
        /* <DEDUP_REMOVED lines=13> */
.L_x_1005:
[----:B------:R-:W-:Y:S05]  /*31230*/  BSYNC B1 ;  /* 0x0000000000017941 */ /* 0x000fea0003800000 */
.L_x_1004:
        /* <DEDUP_REMOVED lines=8> */
.L_x_1007:
[----:B------:R-:W-:Y:S05]  /*312c0*/  BSYNC B1 ;  /* 0x0000000000017941 */ /* 0x000fea0003800000 */
.L_x_1006:
        /* <DEDUP_REMOVED lines=11> */
.L_x_1009:
[----:B------:R-:W-:Y:S05]  /*31380*/  BSYNC B1 ;  /* 0x0000000000017941 */ /* 0x000fea0003800000 */
.L_x_1008:
        /* <DEDUP_REMOVED lines=9> */
.L_x_1011:
[----:B------:R-:W-:Y:S05]  /*31420*/  BSYNC B1 ;  /* 0x0000000000017941 */ /* 0x000fea0003800000 */
.L_x_1010:
        /* <DEDUP_REMOVED lines=10> */
.L_x_1013:
[----:B------:R-:W-:Y:S05]  /*314d0*/  BSYNC B1 ;  /* 0x0000000000017941 */ /* 0x000fea0003800000 */
.L_x_1012:
        /* <DEDUP_REMOVED lines=13> */
.L_x_1015:
[----:B------:R-:W-:Y:S05]  /*315b0*/  BSYNC B1 ;  /* 0x0000000000017941 */ /* 0x000fea0003800000 */
.L_x_1014:
[----:B------:R-:W-:Y:S01]  /*315c0*/  @!P4 IMAD R131, R131, R17, R2 ;  /* 0x000000118383c224 */ /* 0x000fe200078e0202 */
[----:B------:R-:W-:Y:S04]  /*315d0*/  BSSY B1, `(.L_x_1016) ;  /* 0x0000006000017945 */ /* 0x000fe80003800000 */
[----:B------:R1:W-:Y:S01]  /*315e0*/  @!P4 STG.E.U8 desc[UR50][R6.64+0xd1], R131 ;  /* 0x0000d1830600c986 */ /* 0x0003e2000c101132 */
[----:B------:R-:W-:Y:S05]  /*315f0*/  @P3 BRA `(.L_x_1017) ;  /* 0x00000000000c3947 */ /* 0x000fea0003800000 */
[----:B------:R-:W1:Y:S02]  /*31600*/  LDG.E.U8 R16, desc[UR50][R8.64+0xd8] ;  /* 0x0000d83208107981 */ /* 0x000e64000c1e1100 */
[----:B-1----:R-:W-:-:S05]  /*31610*/  PRMT R7, R16, 0x8880, RZ ;  /* 0x0000888010077816 */ /* 0x002fca00000000ff */
[----:B------:R-:W-:-:S07]  /*31620*/  IMAD R2, R7, R18, RZ ;  /* 0x0000001207027224 */ /* 0x000fce00078e02ff */
.L_x_1017:
[----:B------:R-:W-:Y:S05]  /*31630*/  BSYNC B1 ;  /* 0x0000000000017941 */ /* 0x000fea0003800000 */
.L_x_1016:
        /* <DEDUP_REMOVED lines=9> */
.L_x_1019:
[----:B------:R-:W-:Y:S05]  /*316d0*/  BSYNC B1 ;  /* 0x0000000000017941 */ /* 0x000fea0003800000 */
.L_x_1018:
        /* <DEDUP_REMOVED lines=13> */
.L_x_1021:
[----:B------:R-:W-:Y:S05]  /*317b0*/  BSYNC B1 ;  /* 0x0000000000017941 */ /* 0x000fea0003800000 */
.L_x_1020:
        /* <DEDUP_REMOVED lines=8> */
.L_x_1023:
[----:B------:R-:W-:Y:S05]  /*31840*/  BSYNC B1 ;  /* 0x0000000000017941 */ /* 0x000fea0003800000 */
.L_x_1022:
        /* <DEDUP_REMOVED lines=11> */
.L_x_1025:
[----:B------:R-:W-:Y:S05]  /*31900*/  BSYNC B1 ;  /* 0x0000000000017941 */ /* 0x000fea0003800000 */
.L_x_1024:
        /* <DEDUP_REMOVED lines=9> */
.L_x_1027:
[----:B------:R-:W-:Y:S05]  /*319a0*/  BSYNC B1 ;  /* 0x0000000000017941 */ /* 0x000fea0003800000 */
.L_x_1026:
        /* <DEDUP_REMOVED lines=10> */
.L_x_1029:
[----:B------:R-:W-:Y:S05]  /*31a50*/  BSYNC B1 ;  /* 0x0000000000017941 */ /* 0x000fea0003800000 */
.L_x_1028:
        /* <DEDUP_REMOVED lines=13> */
.L_x_1031:
[----:B------:R-:W-:Y:S05]  /*31b30*/  BSYNC B1 ;  /* 0x0000000000017941 */ /* 0x000fea0003800000 */
.L_x_1030:
[----:B------:R-:W-:Y:S01]  /*31b40*/  @!P4 IMAD R139, R139, R17, R2 ;  /* 0x000000118b8bc224 */ /* 0x000fe200078e0202 */
[----:B------:R-:W-:Y:S04]  /*31b50*/  BSSY B1, `(.L_x_1032) ;  /* 0x0000006000017945 */ /* 0x000fe80003800000 */
[----:B------:R1:W-:Y:S01]  /*31b60*/  @!P4 STG.E.U8 desc[UR50][R6.64+0xe1], R139 ;  /* 0x0000e18b0600c986 */ /* 0x0003e2000c101132 */
[----:B------:R-:W-:Y:S05]  /*31b70*/  @P2 BRA `(.L_x_1033) ;  /* 0x00000000000c2947 */ /* 0x000fea0003800000 */
[----:B------:R-:W1:Y:S02]  /*31b80*/  LDG.E.U8 R16, desc[UR50][R8.64+0xe8] ;  /* 0x0000e83208107981 */ /* 0x000e64000c1e1100 */
[----:B-1----:R-:W-:-:S05]  /*31b90*/  PRMT R7, R16, 0x8880, RZ ;  /* 0x0000888010077816 */ /* 0x002fca00000000ff */
[----:B------:R-:W-:-:S07]  /*31ba0*/  IMAD R2, R7, R18, RZ ;  /* 0x0000001207027224 */ /* 0x000fce00078e02ff */
.L_x_1033:
[----:B------:R-:W-:Y:S05]  /*31bb0*/  BSYNC B1 ;  /* 0x0000000000017941 */ /* 0x000fea0003800000 */
.L_x_1032:
        /* <DEDUP_REMOVED lines=9> */
.L_x_1035:
[----:B------:R-:W-:Y:S05]  /*31c50*/  BSYNC B1 ;  /* 0x0000000000017941 */ /* 0x000fea0003800000 */
.L_x_1034:
[----:B------:R-:W-:Y:S01]  /*31c60*/  @!P6 IMAD R141, R141, R17, R2 ;  /* 0x000000118d8de224 */ /* 0x000fe200078e0202 */
[----:B------:R-:W-:Y:S01]  /*31c70*/  @!P3 IADD3 R10, P4, R4, UR45, RZ ;  /* 0x0000002d040abc10 */ /* 0x000fe2000ff9e0ff */
[----:B0-----:R-:W-:Y:S01]  /*31c80*/  @!P6 IMAD.MOV.U32 R6, RZ, RZ, R4 ;  /* 0x000000ffff06e224 */ /* 0x001fe200078e0004 */
[----:B------:R-:W-:Y:S01]  /*31c90*/  BSSY B1, `(.L_x_1036) ;  /* 0x000000b000017945 */ /* 0x000fe20003800000 */
[----:B------:R-:W-:Y:S01]  /*31ca0*/  @!P6 IMAD.MOV.U32 R7, RZ, RZ, R3 ;  /* 0x000000ffff07e224 */ /* 0x000fe200078e0003 */
[----:B------:R-:W-:Y:S02]  /*31cb0*/  @!P3 IADD3.X R11, R3, UR44, RZ, P4, !PT ;  /* 0x0000002c030bbc10 */ /* 0x000fe4000a7fe4ff */
[C---:B------:R-:W-:Y:S02]  /*31cc0*/  ISETP.LT.OR P2, PT, R0.reuse, 0xf1, !P1 ;  /* 0x000000f10000780c */ /* 0x040fe40004f41670 */
[----:B------:R0:W-:Y:S01]  /*31cd0*/  @!P6 STG.E.U8 desc[UR50][R6.64+0xe9], R141 ;  /* 0x0000e98d0600e986 */ /* 0x0001e2000c101132 */
[----:B------:R-:W-:-:S02]  /*31ce0*/  ISETP.LT.OR P6, PT, R0, 0xf1, !P0 ;  /* 0x000000f10000780c */ /* 0x000fc400047c1670 */
[----:B------:R-:W-:Y:S01]  /*31cf0*/  @!P5 IADD3 R12, P4, R4, UR45, RZ ;  /* 0x0000002d040cdc10 */ /* 0x000fe2000ff9e0ff */
[----:B------:R-:W-:-:S12]  /*31d00*/  @P3 BRA `(.L_x_1037) ;  /* 0x00000000000c3947 */ /* 0x000fd80003800000 */
[----:B------:R-:W0:Y:S02]  /*31d10*/  LDG.E.U8 R16, desc[UR50][R20.64+0xe8] ;  /* 0x0000e83214107981 */ /* 0x000e24000c1e1100 */
[----:B0-----:R-:W-:-:S05]  /*31d20*/  PRMT R7, R16, 0x8880, RZ ;  /* 0x0000888010077816 */ /* 0x001fca00000000ff */
[----:B------:R-:W-:-:S07]  /*31d30*/  IMAD R2, R7, R18, RZ ;  /* 0x0000001207027224 */ /* 0x000fce00078e02ff */
.L_x_1037:
[----:B------:R-:W-:Y:S05]  /*31d40*/  BSYNC B1 ;  /* 0x0000000000017941 */ /* 0x000fea0003800000 */
.L_x_1036:
        /* <DEDUP_REMOVED lines=8> */
.L_x_1039:
[----:B------:R-:W-:Y:S05]  /*31dd0*/  BSYNC B1 ;  /* 0x0000000000017941 */ /* 0x000fea0003800000 */
.L_x_1038:
[----:B------:R-:W-:Y:S01]  /*31de0*/  @!P5 IMAD R143, R143, R17, R2 ;  /* 0x000000118f8fd224 */ /* 0x000fe200078e0202 */
[----:B------:R-:W-:Y:S04]  /*31df0*/  BSSY B1, `(.L_x_1040) ;  /* 0x0000006000017945 */ /* 0x000fe80003800000 */
[----:B------:R1:W-:Y:S01]  /*31e00*/  @!P5 STG.E.U8 desc[UR50][R12.64+0xe9], R143 ;  /* 0x0000e98f0c00d986 */ /* 0x0003e2000c101132 */
[----:B------:R-:W-:Y:S05]  /*31e10*/  @P6 BRA `(.L_x_1041) ;  /* 0x00000000000c6947 */ /* 0x000fea0003800000 */
[----:B------:R-:W0:Y:S02]  /*31e20*/  LDG.E.U8 R16, desc[UR50][R8.64+0xf0] ;  /* 0x0000f03208107981 */ /* 0x000e24000c1e1100 */
[----:B0-----:R-:W-:-:S05]  /*31e30*/  PRMT R7, R16, 0x8880, RZ ;  /* 0x0000888010077816 */ /* 0x001fca00000000ff */
[----:B------:R-:W-:-:S07]  /*31e40*/  IMAD R2, R7, R18, RZ ;  /* 0x0000001207027224 */ /* 0x000fce00078e02ff */
.L_x_1041:
[----:B------:R-:W-:Y:S05]  /*31e50*/  BSYNC B1 ;  /* 0x0000000000017941 */ /* 0x000fea0003800000 */
.L_x_1040:
[----:B------:R-:W-:Y:S01]  /*31e60*/  ISETP.LT.OR P5, PT, R0, 0xf2, !P0 ;  /* 0x000000f20000780c */ /* 0x000fe200047a1670 */
[----:B-1----:R-:W-:Y:S01]  /*31e70*/  @!P6 IMAD R13, R144, R17, R2 ;  /* 0x00000011900de224 */ /* 0x002fe200078e0202 */
[----:B------:R-:W-:Y:S01]  /*31e80*/  BSSY B1, `(.L_x_1042) ;  /* 0x000000b000017945 */ /* 0x000fe20003800000 */
[----:B------:R-:W-:Y:S01]  /*31e90*/  @!P6 IMAD.MOV.U32 R6, RZ, RZ, R4 ;  /* 0x000000ffff06e224 */ /* 0x000fe200078e0004 */
[C---:B------:R-:W-:Y:S01]  /*31ea0*/  ISETP.LT.OR P4, PT, R0.reuse, 0xf2, !P1 ;  /* 0x000000f20000780c */ /* 0x040fe20004f81670 */
[----:B0-----:R-:W-:Y:S01]  /*31eb0*/  @!P6 IMAD.MOV.U32 R7, RZ, RZ, R3 ;  /* 0x000000ffff07e224 */ /* 0x001fe200078e0003 */
[----:B------:R-:W-:-:S04]  /*31ec0*/  ISETP.LT.OR P3, PT, R0, 0xf9, !P1 ;  /* 0x000000f90000780c */ /* 0x000fc80004f61670 */
[----:B------:R0:W-:Y:S01]  /*31ed0*/  @!P6 STG.E.U8 desc[UR50][R6.64+0xf0], R13 ;  /* 0x0000f00d0600e986 */ /* 0x0001e2000c101132 */
[----:B------:R-:W-:Y:S02]  /*31ee0*/  @!P2 IADD3 R10, P6, R4, UR45, RZ ;  /* 0x0000002d040aac10 */ /* 0x000fe4000ffde0ff */
[----:B------:R-:W-:Y:S11]  /*31ef0*/  @P5 BRA `(.L_x_1043) ;  /* 0x00000000000c5947 */ /* 0x000ff60003800000 */
[----:B------:R-:W0:Y:S02]  /*31f00*/  LDG.E.U8 R16, desc[UR50][R8.64+0xf1] ;  /* 0x0000f13208107981 */ /* 0x000e24000c1e1100 */
[----:B0-----:R-:W-:-:S05]  /*31f10*/  PRMT R7, R16, 0x8880, RZ ;  /* 0x0000888010077816 */ /* 0x001fca00000000ff */
[----:B------:R-:W-:-:S07]  /*31f20*/  IMAD R2, R7, R18, RZ ;  /* 0x0000001207027224 */ /* 0x000fce00078e02ff */
.L_x_1043:
[----:B------:R-:W-:Y:S05]  /*31f30*/  BSYNC B1 ;  /* 0x0000000000017941 */ /* 0x000fea0003800000 */
.L_x_1042:
        /* <DEDUP_REMOVED lines=10> */
.L_x_1045:
[----:B------:R-:W-:Y:S05]  /*31fe0*/  BSYNC B1 ;  /* 0x0000000000017941 */ /* 0x000fea0003800000 */
.L_x_1044:
[----:B------:R-:W-:Y:S01]  /*31ff0*/  @!P2 IMAD R13, R146, R17, R2 ;  /* 0x00000011920da224 */ /* 0x000fe200078e0202 */
[----:B------:R-:W-:Y:S01]  /*32000*/  BSSY B1, `(.L_x_1046) ;  /* 0x000000b000017945 */ /* 0x000fe20003800000 */
[C---:B------:R-:W-:Y:S02]  /*32010*/  ISETP.LT.OR P5, PT, R0.reuse, 0xf9, !P0 ;  /* 0x000000f90000780c */ /* 0x040fe400047a1670 */
[----:B------:R-:W-:Y:S01]  /*32020*/  ISETP.LT.OR P0, PT, R0, 0xfa, !P0 ;  /* 0x000000fa0000780c */ /* 0x000fe20004701670 */
[----:B------:R1:W-:Y:S01]  /*32030*/  @!P2 STG.E.U8 desc[UR50][R10.64+0xf0], R13 ;  /* 0x0000f00d0a00a986 */ /* 0x0003e2000c101132 */
[C---:B0-----:R-:W-:Y:S02]  /*32040*/  @!P4 IADD3 R6, P2, R4.reuse, UR45, RZ ;  /* 0x0000002d0406cc10 */ /* 0x041fe4000ff5e0ff */
[----:B------:R-:W-:Y:S02]  /*32050*/  @!P3 IADD3 R12, P6, R4, UR45, RZ ;  /* 0x0000002d040cbc10 */ /* 0x000fe4000ffde0ff */
[----:B------:R-:W-:Y:S01]  /*32060*/  @!P4 IADD3.X R7, R3, UR44, RZ, P2, !PT ;  /* 0x0000002c0307cc10 */ /* 0x000fe200097fe4ff */
[----:B------:R-:W-:Y:S10]  /*32070*/  @P4 BRA `(.L_x_1047) ;  /* 0x00000000000c4947 */ /* 0x000ff40003800000 */
[----:B------:R-:W1:Y:S02]  /*32080*/  LDG.E.U8 R16, desc[UR50][R20.64+0xf1] ;  /* 0x0000f13214107981 */ /* 0x000e64000c1e1100 */
[----:B-1----:R-:W-:-:S05]  /*32090*/  PRMT R11, R16, 0x8880, RZ ;  /* 0x00008880100b7816 */ /* 0x002fca00000000ff */
[----:B------:R-:W-:-:S07]  /*320a0*/  IMAD R2, R11, R18, RZ ;  /* 0x000000120b027224 */ /* 0x000fce00078e02ff */
.L_x_1047:
[----:B------:R-:W-:Y:S05]  /*320b0*/  BSYNC B1 ;  /* 0x0000000000017941 */ /* 0x000fea0003800000 */
.L_x_1046:
[----:B------:R-:W-:Y:S01]  /*320c0*/  @!P4 IMAD R147, R147, R17, R2 ;  /* 0x000000119393c224 */ /* 0x000fe200078e0202 */
[----:B------:R-:W-:Y:S04]  /*320d0*/  BSSY B1, `(.L_x_1048) ;  /* 0x0000006000017945 */ /* 0x000fe80003800000 */
[----:B------:R0:W-:Y:S01]  /*320e0*/  @!P4 STG.E.U8 desc[UR50][R6.64+0xf1], R147 ;  /* 0x0000f1930600c986 */ /* 0x0001e2000c101132 */
[----:B------:R-:W-:Y:S05]  /*320f0*/  @P5 BRA `(.L_x_1049) ;  /* 0x00000000000c5947 */ /* 0x000fea0003800000 */
[----:B------:R-:W0:Y:S02]  /*32100*/  LDG.E.U8 R16, desc[UR50][R8.64+0xf8] ;  /* 0x0000f83208107981 */ /* 0x000e24000c1e1100 */
[----:B0-----:R-:W-:-:S05]  /*32110*/  PRMT R7, R16, 0x8880, RZ ;  /* 0x0000888010077816 */ /* 0x001fca00000000ff */
[----:B------:R-:W-:-:S07]  /*32120*/  IMAD R2, R7, R18, RZ ;  /* 0x0000001207027224 */ /* 0x000fce00078e02ff */
.L_x_1049:
[----:B------:R-:W-:Y:S05]  /*32130*/  BSYNC B1 ;  /* 0x0000000000017941 */ /* 0x000fea0003800000 */
.L_x_1048:
        /* <DEDUP_REMOVED lines=9> */
.L_x_1051:
[----:B------:R-:W-:Y:S05]  /*321d0*/  BSYNC B1 ;  /* 0x0000000000017941 */ /* 0x000fea0003800000 */
.L_x_1050:
        /* <DEDUP_REMOVED lines=10> */
.L_x_1053:
[----:B------:R-:W-:Y:S05]  /*32280*/  BSYNC B1 ;  /* 0x0000000000017941 */ /* 0x000fea0003800000 */
.L_x_1052:
[----:B0-----:R-:W-:Y:S01]  /*32290*/  @!P3 IMAD R7, R150, R17, R2 ;  /* 0x000000119607b224 */ /* 0x001fe200078e0202 */
[----:B------:R-:W-:Y:S01]  /*322a0*/  ISETP.LT.OR P1, PT, R0, 0xfa, !P1 ;  /* 0x000000fa0000780c */ /* 0x000fe20004f21670 */
[----:B------:R-:W-:Y:S03]  /*322b0*/  BSSY B1, `(.L_x_1054) ;  /* 0x0000006000017945 */ /* 0x000fe60003800000 */
[----:B------:R0:W-:Y:S09]  /*322c0*/  @!P3 STG.E.U8 desc[UR50][R12.64+0xf8], R7 ;  /* 0x0000f8070c00b986 */ /* 0x0001f2000c101132 */
[----:B------:R-:W-:Y:S05]  /*322d0*/  @P1 BRA `(.L_x_1055) ;  /* 0x00000000000c1947 */ /* 0x000fea0003800000 */
[----:B------:R-:W0:Y:S02]  /*322e0*/  LDG.E.U8 R16, desc[UR50][R20.64+0xf9] ;  /* 0x0000f93214107981 */ /* 0x000e24000c1e1100 */
[----:B0-----:R-:W-:-:S05]  /*322f0*/  PRMT R7, R16, 0x8880, RZ ;  /* 0x0000888010077816 */ /* 0x001fca00000000ff */
[----:B------:R-:W-:-:S07]  /*32300*/  IMAD R2, R7, R18, RZ ;  /* 0x0000001207027224 */ /* 0x000fce00078e02ff */
.L_x_1055:
[----:B------:R-:W-:Y:S05]  /*32310*/  BSYNC B1 ;  /* 0x0000000000017941 */ /* 0x000fea0003800000 */
.L_x_1054:
[----:B------:R-:W-:Y:S01]  /*32320*/  IMAD R151, R151, R17, R2 ;  /* 0x0000001197977224 */ /* 0x000fe200078e0202 */
[----:B------:R-:W-:Y:S06]  /*32330*/  @P1 BRA `(.L_x_1056) ;  /* 0x000000c400281947 */ /* 0x000fec0003800000 */
[----:B------:R-:W-:-:S04]  /*32340*/  IADD3 R4, P0, R4, UR45, RZ ;  /* 0x0000002d04047c10 */ /* 0x000fc8000ff1e0ff */
[----:B------:R-:W-:-:S05]  /*32350*/  IADD3.X R5, R3, UR44, RZ, P0, !PT ;  /* 0x0000002c03057c10 */ /* 0x000fca00087fe4ff */
[----:B------:R1:W-:Y:S01]  /*32360*/  STG.E.U8 desc[UR50][R4.64+0xf9], R151 ;  /* 0x0000f99704007986 */ /* 0x0003e2000c101132 */
[----:B------:R-:W-:Y:S05]  /*32370*/  BRA `(.L_x_1056) ;  /* 0x000000c400187947 */ /* 0x000fea0003800000 */
.L_x_33:
[----:B------:R-:W2:Y:S01]  /*32380*/  LDL.LU R5, [R1+0x400] ;  /* 0x0004000001057983 */ /* 0x000ea20000300800 */
[----:B------:R-:W-:Y:S01]  /*32390*/  ISETP.GE.AND P4, PT, R14, 0x1, PT ;  /* 0x000000010e00780c */ /* 0x000fe20003f86270 */
[----:B------:R-:W-:Y:S02]  /*323a0*/  ULDC.64 UR4, c[0x0][0x5c0] ;  /* 0x0001700000047ab9 */ /* 0x000fe40000000a00 */
[----:B------:R-:W3:Y:S04]  /*323b0*/  LDL.LU R4, [R1+0x404] ;  /* 0x0004040001047983 */ /* 0x000ee80000300800 */
[----:B------:R-:W4:Y:S04]  /*323c0*/  LDL.LU R10, [R1+0x408] ;  /* 0x00040800010a7983 */ /* 0x000f280000300800 */
        /* <DEDUP_REMOVED lines=11> */
[----:B------:R-:W4:Y:S01]  /*32480*/  LDL.LU R193, [R1+0x438] ;  /* 0x0004380001c17983 */ /* 0x000f220000300800 */
[----:B------:R-:W-:-:S02]  /*32490*/  ISETP.LT.OR P2, PT, R0, 0x1, !P4 ;  /* 0x000000010000780c */ /* 0x000fc40006741670 */
[----:B------:R-:W-:Y:S01]  /*324a0*/  ISETP.LT.OR P3, PT, R0, 0x2, !P4 ;  /* 0x000000020000780c */ /* 0x000fe20006761670 */
[----:B------:R-:W4:Y:S01]  /*324b0*/  LDL.LU R192, [R1+0x43c] ;  /* 0x00043c0001c07983 */ /* 0x000f220000300800 */
[----:B------:R-:W-:Y:S02]  /*324c0*/  ISETP.GE.AND P0, PT, R14, 0x9, PT ;  /* 0x000000090e00780c */ /* 0x000fe40003f06270 */
[----:B------:R-:W-:Y:S01]  /*324d0*/  IADD3 R2, P5, R2, UR4, RZ ;  /* 0x0000000402027c10 */ /* 0x000fe2000ffbe0ff */
[----:B------:R-:W4:Y:S01]  /*324e0*/  LDL.LU R191, [R1+0x440] ;  /* 0x0004400001bf7983 */ /* 0x000f220000300800 */
[----:B------:R-:W-:Y:S02]  /*324f0*/  ISETP.LT.OR P1, PT, R0, 0x1, !P0 ;  /* 0x000000010000780c */ /* 0x000fe40004721670 */
[----:B------:R-:W-:Y:S01]  /*32500*/  IADD3.X R3, R6, UR5, RZ, P5, !PT ;  /* 0x0000000506037c10 */ /* 0x000fe2000affe4ff */
[----:B------:R-:W-:Y:S01]  /*32510*/  IMAD.U32 R204, RZ, RZ, UR45 ;  /* 0x0000002dffcc7e24 */ /* 0x000fe2000f8e00ff */
[----:B------:R-:W4:Y:S01]  /*32520*/  LDL.LU R190, [R1+0x444] ;  /* 0x0004440001be7983 */ /* 0x000f220000300800 */
[----:B------:R-:W-:-:S03]  /*32530*/  LOP3.LUT R9, R9, 0xfffffbff, RZ, 0xc0, !PT ;  /* 0xfffffbff09097812 */ /* 0x000fc600078ec0ff */
[----:B------:R-:W4:Y:S01]  /*32540*/  LDL.LU R189, [R1+0x448] ;  /* 0x0004480001bd7983 */ /* 0x000f220000300800 */
[----:B------:R-:W-:-:S03]  /*32550*/  LOP3.LUT R6, R6, 0xfffffffe, RZ, 0xc0, !PT ;  /* 0xfffffffe06067812 */ /* 0x000fc600078ec0ff */
        /* <DEDUP_REMOVED lines=57> */
[----:B--2---:R-:W-:-:S03]  /*328f0*/  @!P2 IMAD R5, R5, R17, RZ ;  /* 0x000000110505a224 */ /* 0x004fc600078e02ff */
[----:B------:R-:W2:Y:S01]  /*32900*/  LDL.LU R218, [R1+0x5c0] ;  /* 0x0005c00001da7983 */ /* 0x000ea20000300800 */
[----:B---3--:R-:W-:-:S03]  /*32910*/  @!P3 IMAD R4, R4, R17, RZ ;  /* 0x000000110404b224 */ /* 0x008fc600078e02ff */
[----:B------:R-:W-:Y:S01]  /*32920*/  @!P2 STG.E.U8 desc[UR50][R2.64], R5 ;  /* 0x000000050200a986 */ /* 0x000fe2000c101132 */
[----:B------:R-:W-:-:S03]  /*32930*/  ISETP.LT.OR P2, PT, R0, 0x2, !P0 ;  /* 0x000000020000780c */ /* 0x000fc60004741670 */
[----:B------:R0:W-:Y:S01]  /*32940*/  @!P3 STG.E.U8 desc[UR50][R2.64+0x1], R4 ;  /* 0x000001040200b986 */ /* 0x0001e2000c101132 */
[----:B----4-:R-:W-:-:S03]  /*32950*/  @!P1 IMAD R10, R10, R17, RZ ;  /* 0x000000110a0a9224 */ /* 0x010fc600078e02ff */
[----:B------:R-:W3:Y:S04]  /*32960*/  LDL.LU R217, [R1+0x5c4] ;  /* 0x0005c40001d97983 */ /* 0x000ee80000300800 */
[----:B------:R-:W4:Y:S01]  /*32970*/  LDL.LU R216, [R1+0x5c8] ;  /* 0x0005c80001d87983 */ /* 0x000f220000300800 */
[----:B0-----:R-:W-:-:S03]  /*32980*/  @!P1 IADD3 R4, P3, R2, UR45, RZ ;  /* 0x0000002d02049c10 */ /* 0x001fc6000ff7e0ff */
[----:B------:R-:W4:Y:S01]  /*32990*/  LDL.LU R215, [R1+0x5cc] ;  /* 0x0005cc0001d77983 */ /* 0x000f220000300800 */
[----:B------:R-:W-:-:S03]  /*329a0*/  @!P1 IADD3.X R5, R3, UR44, RZ, P3, !PT ;  /* 0x0000002c03059c10 */ /* 0x000fc60009ffe4ff */
[----:B------:R-:W4:Y:S04]  /*329b0*/  LDL.LU R214, [R1+0x5d0] ;  /* 0x0005d00001d67983 */ /* 0x000f280000300800 */
[----:B------:R0:W-:Y:S01]  /*329c0*/  @!P1 STG.E.U8 desc[UR50][R4.64], R10 ;  /* 0x0000000a04009986 */ /* 0x0001e2000c101132 */
[----:B------:R-:W-:-:S03]  /*329d0*/  ISETP.GE.AND P3, PT, R14, 0x89, PT ;  /* 0x000000890e00780c */ /* 0x000fc60003f66270 */
[----:B------:R-:W4:Y:S04]  /*329e0*/  LDL.LU R213, [R1+0x5d4] ;  /* 0x0005d40001d57983 */ /* 0x000f280000300800 */
[----:B------:R-:W4:Y:S01]  /*329f0*/  LDL.LU R212, [R1+0x5d8] ;  /* 0x0005d80001d47983 */ /* 0x000f220000300800 */
[----:B0-----:R-:W-:Y:S01]  /*32a00*/  @!P2 IADD3 R4, P1, R2, UR45, RZ ;  /* 0x0000002d0204ac10 */ /* 0x001fe2000ff3e0ff */
[----:B------:R-:W-:Y:S02]  /*32a10*/  @!P2 IMAD R10, R12, R17, RZ ;  /* 0x000000110c0aa224 */ /* 0x000fe400078e02ff */
[----:B------:R-:W4:Y:S01]  /*32a20*/  LDL.LU R211, [R1+0x5dc] ;  /* 0x0005dc0001d37983 */ /* 0x000f220000300800 */
[----:B------:R-:W-:Y:S01]  /*32a30*/  @!P2 IADD3.X R5, R3, UR44, RZ, P1, !PT ;  /* 0x0000002c0305ac10 */ /* 0x000fe20008ffe4ff */
[----:B------:R-:W-:-:S02]  /*32a40*/  IMAD.U32 R12, RZ, RZ, UR45 ;  /* 0x0000002dff0c7e24 */ /* 0x000fc4000f8e00ff */
[----:B------:R-:W4:Y:S04]  /*32a50*/  LDL.LU R210, [R1+0x5e0] ;  /* 0x0005e00001d27983 */ /* 0x000f280000300800 */
[----:B------:R0:W-:Y:S01]  /*32a60*/  @!P2 STG.E.U8 desc[UR50][R4.64+0x1], R10 ;  /* 0x0000010a0400a986 */ /* 0x0001e2000c101132 */
[C---:B------:R-:W-:Y:S02]  /*32a70*/  ISETP.LT.OR P2, PT, R0.reuse, 0x9, !P3 ;  /* 0x000000090000780c */ /* 0x040fe40005f41670 */
[----:B------:R-:W-:Y:S01]  /*32a80*/  ISETP.LT.OR P1, PT, R0, 0xa, !P3 ;  /* 0x0000000a0000780c */ /* 0x000fe20005f21670 */
[----:B------:R-:W4:Y:S04]  /*32a90*/  LDL.LU R209, [R1+0x5e4] ;  /* 0x0005e40001d17983 */ /* 0x000f280000300800 */
[----:B------:R-:W4:Y:S01]  /*32aa0*/  LDL.LU R208, [R1+0x5e8] ;  /* 0x0005e80001d07983 */ /* 0x000f220000300800 */
[----:B0-----:R-:W-:-:S03]  /*32ab0*/  IMAD.U32 R4, RZ, RZ, UR44 ;  /* 0x0000002cff047e24 */ /* 0x001fc6000f8e00ff */
[----:B------:R-:W4:Y:S02]  /*32ac0*/  LDL.LU R207, [R1+0x5ec] ;  /* 0x0005ec0001cf7983 */ /* 0x000f240000300800 */
[--C-:B------:R-:W-:Y:S02]  /*32ad0*/  @!P2 IADD3 R12, P5, P6, R12, UR43, R2.reuse ;  /* 0x0000002b0c0cac10 */ /* 0x100fe4000febe002 */
[----:B------:R-:W-:Y:S01]  /*32ae0*/  @P2 LOP3.LUT R9, R9, 0x400, RZ, 0xfc, !PT ;  /* 0x0000040009092812 */ /* 0x000fe200078efcff */
[----:B------:R-:W4:Y:S01]  /*32af0*/  LDL.LU R206, [R1+0x5f0] ;  /* 0x0005f00001ce7983 */ /* 0x000f220000300800 */
[--C-:B------:R-:W-:Y:S02]  /*32b00*/  @!P2 IADD3.X R13, R4, UR42, R3.reuse, P5, P6 ;  /* 0x0000002a040dac10 */ /* 0x100fe4000afec403 */
[----:B------:R-:W-:Y:S01]  /*32b10*/  @!P1 IADD3 R204, P5, P6, R204, UR43, R2 ;  /* 0x0000002bcccc9c10 */ /* 0x000fe2000febe002 */
[----:B------:R-:W4:Y:S03]  /*32b20*/  LDL.LU R153, [R1+0x5f4] ;  /* 0x0005f40001997983 */ /* 0x000f260000300800 */
[----:B------:R-:W-:Y:S01]  /*32b30*/  @!P1 IADD3.X R205, R4, UR42, R3, P5, P6 ;  /* 0x0000002a04cd9c10 */ /* 0x000fe2000afec403 */
[----:B------:R-:W4:Y:S01]  /*32b40*/  LDL.LU R15, [R1+0x5f8] ;  /* 0x0005f800010f7983 */ /* 0x000f220000300800 */
[----:B------:R-:W-:-:S02]  /*32b50*/  ISETP.LT.OR P5, PT, R0, 0x9, !P4 ;  /* 0x000000090000780c */ /* 0x000fc400067a1670 */
[C---:B------:R-:W-:Y:S01]  /*32b60*/  ISETP.LT.OR P6, PT, R0.reuse, 0xa, !P4 ;  /* 0x0000000a0000780c */ /* 0x040fe200067c1670 */
[----:B------:R-:W4:Y:S01]  /*32b70*/  LDL.LU R11, [R1+0x5fc] ;  /* 0x0005fc00010b7983 */ /* 0x000f220000300800 */
[----:B------:R-:W-:-:S03]  /*32b80*/  ISETP.LT.OR P2, PT, R0, 0x11, !P3 ;  /* 0x000000110000780c */ /* 0x000fc60005f41670 */
[----:B------:R0:W-:Y:S06]  /*32b90*/  STL.64 [R1+0x7c8], R54 ;  /* 0x0007c83601007387 */ /* 0x0001ec0000100a00 */
[----:B------:R-:W-:-:S05]  /*32ba0*/  @!P5 IMAD R4, R203, R17, RZ ;  /* 0x00000011cb04d224 */ /* 0x000fca00078e02ff */
[----:B------:R1:W-:Y:S01]  /*32bb0*/  @!P5 STG.E.U8 desc[UR50][R2.64+0x8], R4 ;  /* 0x000008040200d986 */ /* 0x0003e2000c101132 */
[----:B------:R-:W-:Y:S02]  /*32bc0*/  ISETP.LT.OR P5, PT, R0, 0x9, !P0 ;  /* 0x000000090000780c */ /* 0x000fe400047a1670 */
[----:B------:R-:W-:Y:S01]  /*32bd0*/  @P2 LOP3.LUT R6, R6, 0x1, RZ, 0xfc, !PT ;  /* 0x0000000106062812 */ /* 0x000fe200078efcff */
[----:B0-----:R-:W2:Y:S01]  /*32be0*/  LDL.LU R54, [R1+0x4e0] ;  /* 0x0004e00001367983 */ /* 0x001ea20000300800 */
[----:B-1----:R-:W-:-:S09]  /*32bf0*/  @!P6 IMAD R4, R202, R17, RZ ;  /* 0x00000011ca04e224 */ /* 0x002fd200078e02ff */
[----:B------:R-:W-:Y:S01]  /*32c00*/  @!P5 IMAD R10, R201, R17, RZ ;  /* 0x00000011c90ad224 */ /* 0x000fe200078e02ff */
[----:B------:R-:W-:Y:S01]  /*32c10*/  LOP3.LUT R6, R6, 0xfffffffd, RZ, 0xc0, !PT ;  /* 0xfffffffd06067812 */ /* 0x000fe200078ec0ff */
[----:B------:R-:W3:Y:S04]  /*32c20*/  LDL.LU R55, [R1+0x4ec] ;  /* 0x0004ec0001377983 */ /* 0x000ee80000300800 */
[----:B------:R0:W-:Y:S01]  /*32c30*/  @!P6 STG.E.U8 desc[UR50][R2.64+0x9], R4 ;  /* 0x000009040200e986 */ /* 0x0001e2000c101132 */
[----:B------:R-:W-:-:S03]  /*32c40*/  IMAD.U32 R202, RZ, RZ, UR45 ;  /* 0x0000002dffca7e24 */ /* 0x000fc6000f8e00ff */
[----:B------:R1:W-:Y:S01]  /*32c50*/  STL.64 [R1+0x7c0], R56 ;  /* 0x0007c03801007387 */ /* 0x0003e20000100a00 */
[----:B0-----:R-:W-:-:S04]  /*32c60*/  @!P5 IADD3 R4, P6, R2, UR45, RZ ;  /* 0x0000002d0204dc10 */ /* 0x001fc8000ffde0ff */
[----:B------:R-:W-:Y:S01]  /*32c70*/  @!P5 IADD3.X R5, R3, UR44, RZ, P6, !PT ;  /* 0x0000002c0305dc10 */ /* 0x000fe2000b7fe4ff */
[----:B-1----:R-:W4:Y:S04]  /*32c80*/  LDL.LU R56, [R1+0x4f4] ;  /* 0x0004f40001387983 */ /* 0x002f280000300800 */
[----:B------:R0:W-:Y:S01]  /*32c90*/  @!P5 STG.E.U8 desc[UR50][R4.64+0x8], R10 ;  /* 0x0000080a0400d986 */ /* 0x0001e2000c101132 */
[----:B------:R-:W-:-:S03]  /*32ca0*/  @!P2 IADD3 R202, P5, P6, R202, UR43, R2 ;  /* 0x0000002bcacaac10 */ /* 0x000fc6000febe002 */
[----:B------:R-:W4:Y:S04]  /*32cb0*/  LDL.LU R57, [R1+0x4f8] ;  /* 0x0004f80001397983 */ /* 0x000f280000300800 */
[----:B------:R1:W-:Y:S01]  /*32cc0*/  STL.64 [R1+0x7b8], R58 ;  /* 0x0007b83a01007387 */ /* 0x0003e20000100a00 */
[----:B0-----:R-:W-:-:S05]  /*32cd0*/  IMAD.U32 R4, RZ, RZ, UR44 ;  /* 0x0000002cff047e24 */ /* 0x001fca000f8e00ff */
[----:B------:R-:W-:Y:S02]  /*32ce0*/  @!P2 IADD3.X R203, R4, UR42, R3, P5, P6 ;  /* 0x0000002a04cbac10 */ /* 0x000fe4000afec403 */
[C---:B------:R-:W-:Y:S01]  /*32cf0*/  ISETP.LT.OR P5, PT, R0.reuse, 0xa, !P0 ;  /* 0x0000000a0000780c */ /* 0x040fe200047a1670 */
[----:B-1----:R-:W4:Y:S01]  /*32d00*/  LDL.LU R58, [R1+0x4f0] ;  /* 0x0004f000013a7983 */ /* 0x002f220000300800 */
[----:B------:R-:W-:-:S03]  /*32d10*/  ISETP.LT.OR P2, PT, R0, 0x12, !P3 ;  /* 0x000000120000780c */ /* 0x000fc60005f41670 */
[----:B------:R-:W4:Y:S04]  /*32d20*/  LDL.LU R59, [R1+0x4fc] ;  /* 0x0004fc00013b7983 */ /* 0x000f280000300800 */
[----:B------:R0:W-:Y:S04]  /*32d30*/  STL.64 [R1+0x7b0], R60 ;  /* 0x0007b03c01007387 */ /* 0x0001e80000100a00 */
[----:B------:R-:W-:Y:S01]  /*32d40*/  @!P5 IADD3 R4, P6, R2, UR45, RZ ;  /* 0x0000002d0204dc10 */ /* 0x000fe2000ffde0ff */
[----:B------:R-:W-:-:S03]  /*32d50*/  @!P5 IMAD R10, R200, R17, RZ ;  /* 0x00000011c80ad224 */ /* 0x000fc600078e02ff */
[----:B------:R-:W-:Y:S01]  /*32d60*/  @!P5 IADD3.X R5, R3, UR44, RZ, P6, !PT ;  /* 0x0000002c0305dc10 */ /* 0x000fe2000b7fe4ff */
[----:B------:R-:W-:Y:S01]  /*32d70*/  IMAD.U32 R200, RZ, RZ, UR45 ;  /* 0x0000002dffc87e24 */ /* 0x000fe2000f8e00ff */
[----:B------:R-:W-:Y:S01]  /*32d80*/  @P2 LOP3.LUT R6, R6, 0x2, RZ, 0xfc, !PT ;  /* 0x0000000206062812 */ /* 0x000fe200078efcff */
[----:B0-----:R-:W4:Y:S04]  /*32d90*/  LDL.LU R60, [R1+0x504] ;  /* 0x00050400013c7983 */ /* 0x001f280000300800 */
[----:B------:R0:W-:Y:S01]  /*32da0*/  @!P5 STG.E.U8 desc[UR50][R4.64+0x9], R10 ;  /* 0x0000090a0400d986 */ /* 0x0001e2000c101132 */
[----:B------:R-:W-:Y:S02]  /*32db0*/  @!P2 IADD3 R200, P5, P6, R200, UR43, R2 ;  /* 0x0000002bc8c8ac10 */ /* 0x000fe4000febe002 */
[----:B------:R-:W-:Y:S01]  /*32dc0*/  LOP3.LUT R6, R6, 0xffffffdf, RZ, 0xc0, !PT ;  /* 0xffffffdf06067812 */ /* 0x000fe200078ec0ff */
[----:B------:R-:W4:Y:S04]  /*32dd0*/  LDL.LU R61, [R1+0x508] ;  /* 0x00050800013d7983 */ /* 0x000f280000300800 */
[----:B------:R1:W-:Y:S01]  /*32de0*/  STL.64 [R1+0x7a8], R62 ;  /* 0x0007a83e01007387 */ /* 0x0003e20000100a00 */
[----:B0-----:R-:W-:-:S05]  /*32df0*/  IMAD.U32 R4, RZ, RZ, UR44 ;  /* 0x0000002cff047e24 */ /* 0x001fca000f8e00ff */
[----:B------:R-:W-:Y:S02]  /*32e00*/  @!P2 IADD3.X R201, R4, UR42, R3, P5, P6 ;  /* 0x0000002a04c9ac10 */ /* 0x000fe4000afec403 */
[C---:B------:R-:W-:Y:S01]  /*32e10*/  ISETP.LT.OR P5, PT, R0.reuse, 0x11, !P4 ;  /* 0x000000110000780c */ /* 0x040fe200067a1670 */
[----:B-1----:R-:W4:Y:S01]  /*32e20*/  LDL.LU R62, [R1+0x500] ;  /* 0x00050000013e7983 */ /* 0x002f220000300800 */
[----:B------:R-:W-:Y:S02]  /*32e30*/  ISETP.LT.OR P2, PT, R0, 0x19, !P3 ;  /* 0x000000190000780c */ /* 0x000fe40005f41670 */
[----:B------:R-:W-:Y:S01]  /*32e40*/  LOP3.LUT R9, R9, 0xfffffffe, RZ, 0xc0, !PT ;  /* 0xfffffffe09097812 */ /* 0x000fe200078ec0ff */
[----:B------:R-:W4:Y:S04]  /*32e50*/  LDL.LU R63, [R1+0x50c] ;  /* 0x00050c00013f7983 */ /* 0x000f280000300800 */
[----:B------:R0:W-:Y:S04]  /*32e60*/  STL.64 [R1+0x7a0], R64 ;  /* 0x0007a04001007387 */ /* 0x0001e80000100a00 */
[----:B------:R-:W-:-:S05]  /*32e70*/  @!P5 IMAD R4, R199, R17, RZ ;  /* 0x00000011c704d224 */ /* 0x000fca00078e02ff */
[----:B------:R1:W-:Y:S01]  /*32e80*/  @!P5 STG.E.U8 desc[UR50][R2.64+0x10], R4 ;  /* 0x000010040200d986 */ /* 0x0003e2000c101132 */
[----:B------:R-:W-:Y:S02]  /*32e90*/  ISETP.LT.OR P5, PT, R0, 0x12, !P4 ;  /* 0x000000120000780c */ /* 0x000fe400067a1670 */
[----:B------:R-:W-:Y:S01]  /*32ea0*/  @P2 LOP3.LUT R6, R6, 0x20, RZ, 0xfc, !PT ;  /* 0x0000002006062812 */ /* 0x000fe200078efcff */
[----:B0-----:R-:W4:Y:S10]  /*32eb0*/  LDL.LU R64, [R1+0x514] ;  /* 0x0005140001407983 */ /* 0x001f340000300800 */
[----:B-1----:R-:W-:Y:S01]  /*32ec0*/  @!P5 IMAD R4, R198, R17, RZ ;  /* 0x00000011c604d224 */ /* 0x002fe200078e02ff */
[----:B------:R-:W-:Y:S01]  /*32ed0*/  LOP3.LUT R6, R6, 0xffffffbf, RZ, 0xc0, !PT ;  /* 0xffffffbf06067812 */ /* 0x000fe200078ec0ff */
[----:B------:R-:W4:Y:S04]  /*32ee0*/  LDL.LU R65, [R1+0x518] ;  /* 0x0005180001417983 */ /* 0x000f280000300800 */
[----:B------:R0:W-:Y:S01]  /*32ef0*/  @!P5 STG.E.U8 desc[UR50][R2.64+0x11], R4 ;  /* 0x000011040200d986 */ /* 0x0001e2000c101132 */
[----:B------:R-:W-:-:S02]  /*32f00*/  ISETP.LT.OR P5, PT, R0, 0x11, !P0 ;  /* 0x000000110000780c */ /* 0x000fc400047a1670 */
[----:B------:R-:W-:Y:S01]  /*32f10*/  MOV R198, UR45 ;  /* 0x0000002d00c67c02 */ /* 0x000fe20008000f00 */
[----:B------:R1:W-:Y:S10]  /*32f20*/  STL.64 [R1+0x798], R66 ;  /* 0x0007984201007387 */ /* 0x0003f40000100a00 */
[----:B0-----:R-:W-:Y:S01]  /*32f30*/  @!P5 IADD3 R4, P6, R2, UR45, RZ ;  /* 0x0000002d0204dc10 */ /* 0x001fe2000ffde0ff */
[----:B------:R-:W-:Y:S01]  /*32f40*/  @!P5 IMAD R10, R197, R17, RZ ;  /* 0x00000011c50ad224 */ /* 0x000fe200078e02ff */
[----:B-1----:R-:W4:Y:S02]  /*32f50*/  LDL.LU R66, [R1+0x510] ;  /* 0x0005100001427983 */ /* 0x002f240000300800 */
[----:B------:R-:W-:-:S02]  /*32f60*/  @!P5 IADD3.X R5, R3, UR44, RZ, P6, !PT ;  /* 0x0000002c0305dc10 */ /* 0x000fc4000b7fe4ff */
[----:B------:R-:W4:Y:S04]  /*32f70*/  LDL.LU R67, [R1+0x51c] ;  /* 0x00051c0001437983 */ /* 0x000f280000300800 */
[----:B------:R0:W-:Y:S01]  /*32f80*/  @!P5 STG.E.U8 desc[UR50][R4.64+0x10], R10 ;  /* 0x0000100a0400d986 */ /* 0x0001e2000c101132 */
[----:B------:R-:W-:-:S03]  /*32f90*/  @!P2 IADD3 R198, P5, P6, R198, UR43, R2 ;  /* 0x0000002bc6c6ac10 */ /* 0x000fc6000febe002 */
[----:B------:R1:W-:Y:S01]  /*32fa0*/  STL.64 [R1+0x790], R68 ;  /* 0x0007904401007387 */ /* 0x0003e20000100a00 */
[----:B0-----:R-:W-:-:S03]  /*32fb0*/  IMAD.U32 R4, RZ, RZ, UR44 ;  /* 0x0000002cff047e24 */ /* 0x001fc6000f8e00ff */
[----:B-1----:R-:W4:Y:S02]  /*32fc0*/  LDL.LU R68, [R1+0x524] ;  /* 0x0005240001447983 */ /* 0x002f240000300800 */
[----:B------:R-:W-:Y:S02]  /*32fd0*/  @!P2 IADD3.X R199, R4, UR42, R3, P5, P6 ;  /* 0x0000002a04c7ac10 */ /* 0x000fe4000afec403 */
[C---:B------:R-:W-:Y:S01]  /*32fe0*/  ISETP.LT.OR P5, PT, R0.reuse, 0x12, !P0 ;  /* 0x000000120000780c */ /* 0x040fe200047a1670 */
[----:B------:R-:W4:Y:S01]  /*32ff0*/  LDL.LU R69, [R1+0x528] ;  /* 0x0005280001457983 */ /* 0x000f220000300800 */
[----:B------:R-:W-:-:S03]  /*33000*/  ISETP.LT.OR P2, PT, R0, 0x1a, !P3 ;  /* 0x0000001a0000780c */ /* 0x000fc60005f41670 */
[----:B------:R0:W-:Y:S08]  /*33010*/  STL.64 [R1+0x788], R70 ;  /* 0x0007884601007387 */ /* 0x0001f00000100a00 */
        /* <DEDUP_REMOVED lines=27> */
[----:B------:R-:W-:Y:S01]  /*331d0*/  ISETP.LT.OR P5, PT, R0, 0x19, !P0 ;  /* 0x000000190000780c */ /* 0x000fe200047a1670 */
[----:B------:R-:W-:-:S02]  /*331e0*/  IMAD.U32 R194, RZ, RZ, UR45 ;  /* 0x0000002dffc27e24 */ /* 0x000fc4000f8e00ff */
        /* <DEDUP_REMOVED lines=66> */
[----:B0-----:R-:W4:Y:S01]  /*33610*/  LDL.LU R91, [R1+0x570] ;  /* 0x00057000015b7983 */ /* 0x001f220000300800 */
[----:B------:R-:W-:Y:S02]  /*33620*/  LOP3.LUT R7, R7, 0x7fffffff, RZ, 0xc0, !PT ;  /* 0x7fffffff07077812 */ /* 0x000fe400078ec0ff */
[----:B------:R-:W-:Y:S01]  /*33630*/  LOP3.LUT R6, R6, 0xfffff7ff, RZ, 0xc0, !PT ;  /* 0xfffff7ff06067812 */ /* 0x000fe200078ec0ff */
[----:B------:R0:W-:Y:S01]  /*33640*/  @!P5 STG.E.U8 desc[UR50][R4.64+0x21], R10 ;  /* 0x0000210a0400d986 */ /* 0x0001e2000c101132 */
[----:B------:R-:W-:-:S03]  /*33650*/  @!P2 IADD3 R188, P5, P6, R188, UR43, R2 ;  /* 0x0000002bbcbcac10 */ /* 0x000fc6000febe002 */
[----:B------:R-:W-:Y:S04]  /*33660*/  STL.64 [R1+0x730], R92 ;  /* 0x0007305c01007387 */ /* 0x000fe80000100a00 */
[----:B------:R-:W-:Y:S01]  /*33670*/  STL.64 [R1+0x728], R94 ;  /* 0x0007285e01007387 */ /* 0x000fe20000100a00 */
[----:B0-----:R-:W-:-:S03]  /*33680*/  IMAD.U32 R4, RZ, RZ, UR44 ;  /* 0x0000002cff047e24 */ /* 0x001fc6000f8e00ff */
[----:B------:R-:W-:Y:S02]  /*33690*/  STL.64 [R1+0x720], R96 ;  /* 0x0007206001007387 */ /* 0x000fe40000100a00 */
[----:B------:R-:W-:Y:S02]  /*336a0*/  @!P2 IADD3.X R189, R4, UR42, R3, P5, P6 ;  /* 0x0000002a04bdac10 */ /* 0x000fe4000afec403 */
[----:B------:R-:W-:Y:S01]  /*336b0*/  STL.64 [R1+0x718], R98 ;  /* 0x0007186201007387 */ /* 0x000fe20000100a00 */
[C---:B------:R-:W-:Y:S02]  /*336c0*/  ISETP.LT.OR P5, PT, R0.reuse, 0x29, !P4 ;  /* 0x000000290000780c */ /* 0x040fe400067a1670 */
[----:B------:R-:W-:Y:S01]  /*336d0*/  ISETP.LT.OR P2, PT, R0, 0x31, !P3 ;  /* 0x000000310000780c */ /* 0x000fe20005f41670 */
[----:B------:R-:W-:Y:S04]  /*336e0*/  STL.64 [R1+0x710], R100 ;  /* 0x0007106401007387 */ /* 0x000fe80000100a00 */
[----:B------:R-:W-:Y:S04]  /*336f0*/  STL.64 [R1+0x708], R102 ;  /* 0x0007086601007387 */ /* 0x000fe80000100a00 */
[----:B------:R-:W-:Y:S02]  /*33700*/  STL.64 [R1+0x700], R104 ;  /* 0x0007006801007387 */ /* 0x000fe40000100a00 */
[----:B------:R-:W-:-:S02]  /*33710*/  @!P5 IMAD R4, R187, R17, RZ ;  /* 0x00000011bb04d224 */ /* 0x000fc400078e02ff */
[----:B------:R-:W-:Y:S01]  /*33720*/  @P2 LOP3.LUT R6, R6, 0x800, RZ, 0xfc, !PT ;  /* 0x0000080006062812 */ /* 0x000fe200078efcff */
[----:B------:R-:W-:Y:S03]  /*33730*/  STL.64 [R1+0x6f8], R106 ;  /* 0x0006f86a01007387 */ /* 0x000fe60000100a00 */
[----:B------:R-:W-:Y:S01]  /*33740*/  LOP3.LUT R6, R6, 0xffffefff, RZ, 0xc0, !PT ;  /* 0xffffefff06067812 */ /* 0x000fe200078ec0ff */
[----:B------:R0:W-:Y:S01]  /*33750*/  @!P5 STG.E.U8 desc[UR50][R2.64+0x28], R4 ;  /* 0x000028040200d986 */ /* 0x0001e2000c101132 */
[----:B------:R-:W-:-:S03]  /*33760*/  ISETP.LT.OR P5, PT, R0, 0x2a, !P4 ;  /* 0x0000002a0000780c */ /* 0x000fc600067a1670 */
[----:B------:R-:W-:Y:S04]  /*33770*/  STL.64 [R1+0x6f0], R108 ;  /* 0x0006f06c01007387 */ /* 0x000fe80000100a00 */
[----:B------:R-:W-:Y:S04]  /*33780*/  STL.64 [R1+0x6e8], R110 ;  /* 0x0006e86e01007387 */ /* 0x000fe80000100a00 */
[----:B------:R-:W-:Y:S02]  /*33790*/  STL.64 [R1+0x6e0], R112 ;  /* 0x0006e07001007387 */ /* 0x000fe40000100a00 */
[----:B0-----:R-:W-:Y:S01]  /*337a0*/  @!P5 IMAD R4, R186, R17, RZ ;  /* 0x00000011ba04d224 */ /* 0x001fe200078e02ff */
[----:B------:R-:W-:Y:S01]  /*337b0*/  MOV R186, UR45 ;  /* 0x0000002d00ba7c02 */ /* 0x000fe20008000f00 */
[----:B------:R-:W-:Y:S04]  /*337c0*/  STL.64 [R1+0x6d8], R114 ;  /* 0x0006d87201007387 */ /* 0x000fe80000100a00 */
[----:B------:R0:W-:Y:S01]  /*337d0*/  @!P5 STG.E.U8 desc[UR50][R2.64+0x29], R4 ;  /* 0x000029040200d986 */ /* 0x0001e2000c101132 */
[----:B------:R-:W-:-:S03]  /*337e0*/  ISETP.LT.OR P5, PT, R0, 0x29, !P0 ;  /* 0x000000290000780c */ /* 0x000fc600047a1670 */
[----:B------:R-:W-:Y:S04]  /*337f0*/  STL.64 [R1+0x6d0], R116 ;  /* 0x0006d07401007387 */ /* 0x000fe80000100a00 */
[----:B------:R-:W-:Y:S04]  /*33800*/  STL.64 [R1+0x6c8], R118 ;  /* 0x0006c87601007387 */ /* 0x000fe80000100a00 */
[----:B------:R-:W-:Y:S02]  /*33810*/  STL.64 [R1+0x6c0], R120 ;  /* 0x0006c07801007387 */ /* 0x000fe40000100a00 */
[----:B0-----:R-:W-:Y:S01]  /*33820*/  @!P5 IADD3 R4, P6, R2, UR45, RZ ;  /* 0x0000002d0204dc10 */ /* 0x001fe2000ffde0ff */
[----:B------:R-:W-:Y:S01]  /*33830*/  @!P5 IMAD R10, R185, R17, RZ ;  /* 0x00000011b90ad224 */ /* 0x000fe200078e02ff */
[----:B------:R-:W-:Y:S02]  /*33840*/  STL.64 [R1+0x6b8], R122 ;  /* 0x0006b87a01007387 */ /* 0x000fe40000100a00 */
[----:B------:R-:W-:-:S02]  /*33850*/  @!P5 IADD3.X R5, R3, UR44, RZ, P6, !PT ;  /* 0x0000002c0305dc10 */ /* 0x000fc4000b7fe4ff */
[----:B------:R-:W-:Y:S04]  /*33860*/  STL.64 [R1+0x6b0], R124 ;  /* 0x0006b07c01007387 */ /* 0x000fe80000100a00 */
        /* <DEDUP_REMOVED lines=13> */
[----:B------:R-:W-:Y:S01]  /*33940*/  @!P5 IADD3 R4, P6, R2, UR45, RZ ;  /* 0x0000002d0204dc10 */ /* 0x000fe2000ffde0ff */
[----:B------:R-:W-:Y:S01]  /*33950*/  @!P5 IMAD R10, R184, R17, RZ ;  /* 0x00000011b80ad224 */ /* 0x000fe200078e02ff */
[----:B------:R-:W-:Y:S01]  /*33960*/  @P2 LOP3.LUT R6, R6, 0x1000, RZ, 0xfc, !PT ;  /* 0x0000100006062812 */ /* 0x000fe200078efcff */
[----:B------:R-:W-:Y:S01]  /*33970*/  IMAD.U32 R184, RZ, RZ, UR45 ;  /* 0x0000002dffb87e24 */ /* 0x000fe2000f8e00ff */
[----:B------:R-:W-:Y:S01]  /*33980*/  @!P5 IADD3.X R5, R3, UR44, RZ, P6, !PT ;  /* 0x0000002c0305dc10 */ /* 0x000fe2000b7fe4ff */
[----:B------:R-:W-:Y:S01]  /*33990*/  STL.64 [R1+0x670], R140 ;  /* 0x0006708c01007387 */ /* 0x000fe20000100a00 */
[----:B------:R-:W-:-:S03]  /*339a0*/  LOP3.LUT R6, R6, 0xffffdfff, RZ, 0xc0, !PT ;  /* 0xffffdfff06067812 */ /* 0x000fc600078ec0ff */
        /* <DEDUP_REMOVED lines=12> */
[----:B------:R-:W4:Y:S02]  /*33a70*/  LDL.LU R121, [R1+0x200] ;  /* 0x0002000001797983 */ /* 0x000f240000300800 */
[----:B------:R-:W-:-:S02]  /*33a80*/  @!P5 IMAD R4, R183, R17, RZ ;  /* 0x00000011b704d224 */ /* 0x000fc400078e02ff */
[----:B------:R-:W-:-:S03]  /*33a90*/  @P2 LOP3.LUT R6, R6, 0x2000, RZ, 0xfc, !PT ;  /* 0x0000200006062812 */ /* 0x000fc600078efcff */
[----:B------:R0:W-:Y:S01]  /*33aa0*/  @!P5 STG.E.U8 desc[UR50][R2.64+0x30], R4 ;  /* 0x000030040200d986 */ /* 0x0001e2000c101132 */
[----:B------:R-:W-:Y:S02]  /*33ab0*/  ISETP.LT.OR P5, PT, R0, 0x32, !P4 ;  /* 0x000000320000780c */ /* 0x000fe400067a1670 */
[----:B------:R-:W-:-:S11]  /*33ac0*/  LOP3.LUT R6, R6, 0xffffbfff, RZ, 0xc0, !PT ;  /* 0xffffbfff06067812 */ /* 0x000fd600078ec0ff */
[----:B0-----:R-:W-:Y:S02]  /*33ad0*/  @!P5 IMAD R4, R182, R17, RZ ;  /* 0x00000011b604d224 */ /* 0x001fe400078e02ff */
[----:B------:R-:W-:-:S03]  /*33ae0*/  IMAD.U32 R182, RZ, RZ, UR45 ;  /* 0x0000002dffb67e24 */ /* 0x000fc6000f8e00ff */
[----:B------:R0:W-:Y:S01]  /*33af0*/  @!P5 STG.E.U8 desc[UR50][R2.64+0x31], R4 ;  /* 0x000031040200d986 */ /* 0x0001e2000c101132 */
[----:B------:R-:W-:-:S13]  /*33b00*/  ISETP.LT.OR P5, PT, R0, 0x31, !P0 ;  /* 0x000000310000780c */ /* 0x000fda00047a1670 */
[----:B0-----:R-:W-:Y:S01]  /*33b10*/  @!P5 IADD3 R4, P6, R2, UR45, RZ ;  /* 0x0000002d0204dc10 */ /* 0x001fe2000ffde0ff */
[----:B------:R-:W-:-:S03]  /*33b20*/  @!P5 IMAD R10, R181, R17, RZ ;  /* 0x00000011b50ad224 */ /* 0x000fc600078e02ff */
[----:B------:R-:W-:-:S05]  /*33b30*/  @!P5 IADD3.X R5, R3, UR44, RZ, P6, !PT ;  /* 0x0000002c0305dc10 */ /* 0x000fca000b7fe4ff */
[----:B------:R0:W-:Y:S01]  /*33b40*/  @!P5 STG.E.U8 desc[UR50][R4.64+0x30], R10 ;  /* 0x0000300a0400d986 */ /* 0x0001e2000c101132 */
[----:B------:R-:W-:Y:S01]  /*33b50*/  @!P2 IADD3 R182, P5, P6, R182, UR43, R2 ;  /* 0x0000002bb6b6ac10 */ /* 0x000fe2000febe002 */
[----:B0-----:R-:W-:-:S05]  /*33b60*/  IMAD.U32 R4, RZ, RZ, UR44 ;  /* 0x0000002cff047e24 */ /* 0x001fca000f8e00ff */
[----:B------:R-:W-:Y:S02]  /*33b70*/  @!P2 IADD3.X R183, R4, UR42, R3, P5, P6 ;  /* 0x0000002a04b7ac10 */ /* 0x000fe4000afec403 */
[C---:B------:R-:W-:Y:S02]  /*33b80*/  ISETP.LT.OR P5, PT, R0.reuse, 0x32, !P0 ;  /* 0x000000320000780c */ /* 0x040fe400047a1670 */
[----:B------:R-:W-:-:S11]  /*33b90*/  ISETP.LT.OR P2, PT, R0, 0x3a, !P3 ;  /* 0x0000003a0000780c */ /* 0x000fd60005f41670 */
[----:B------:R-:W-:Y:S01]  /*33ba0*/  @!P5 IADD3 R4, P6, R2, UR45, RZ ;  /* 0x0000002d0204dc10 */ /* 0x000fe2000ffde0ff */
[----:B------:R-:W-:Y:S01]  /*33bb0*/  @!P5 IMAD R10, R180, R17, RZ ;  /* 0x00000011b40ad224 */ /* 0x000fe200078e02ff */
[----:B------:R-:W-:Y:S01]  /*33bc0*/  @P2 LOP3.LUT R6, R6, 0x4000, RZ, 0xfc, !PT ;  /* 0x0000400006062812 */ /* 0x000fe200078efcff */
[----:B------:R-:W-:Y:S01]  /*33bd0*/  IMAD.U32 R180, RZ, RZ, UR45 ;  /* 0x0000002dffb47e24 */ /* 0x000fe2000f8e00ff */
[----:B------:R-:W-:Y:S02]  /*33be0*/  @!P5 IADD3.X R5, R3, UR44, RZ, P6, !PT ;  /* 0x0000002c0305dc10 */ /* 0x000fe4000b7fe4ff */
[----:B------:R-:W-:-:S03]  /*33bf0*/  LOP3.LUT R6, R6, 0xffff7fff, RZ, 0xc0, !PT ;  /* 0xffff7fff06067812 */ /* 0x000fc600078ec0ff */
[----:B------:R0:W-:Y:S01]  /*33c00*/  @!P5 STG.E.U8 desc[UR50][R4.64+0x31], R10 ;  /* 0x0000310a0400d986 */ /* 0x0001e2000c101132 */
[----:B------:R-:W-:Y:S01]  /*33c10*/  @!P2 IADD3 R180, P5, P6, R180, UR43, R2 ;  /* 0x0000002bb4b4ac10 */ /* 0x000fe2000febe002 */
[----:B0-----:R-:W-:-:S05]  /*33c20*/  IMAD.U32 R4, RZ, RZ, UR44 ;  /* 0x0000002cff047e24 */ /* 0x001fca000f8e00ff */
[----:B------:R-:W-:Y:S02]  /*33c30*/  @!P2 IADD3.X R181, R4, UR42, R3, P5, P6 ;  /* 0x0000002a04b5ac10 */ /* 0x000fe4000afec403 */
[C---:B------:R-:W-:Y:S02]  /*33c40*/  ISETP.LT.OR P5, PT, R0.reuse, 0x39, !P4 ;  /* 0x000000390000780c */ /* 0x040fe400067a1670 */
[----:B------:R-:W-:-:S11]  /*33c50*/  ISETP.LT.OR P2, PT, R0, 0x41, !P3 ;  /* 0x000000410000780c */ /* 0x000fd60005f41670 */
[----:B------:R-:W-:Y:S02]  /*33c60*/  @!P5 IMAD R4, R179, R17, RZ ;  /* 0x00000011b304d224 */ /* 0x000fe400078e02ff */
        /* <DEDUP_REMOVED lines=34> */
[----:B0-----:R-:W-:Y:S01]  /*33e90*/  @!P5 IMAD R4, R174, R17, RZ ;  /* 0x00000011ae04d224 */ /* 0x001fe200078e02ff */
[----:B------:R-:W-:-:S04]  /*33ea0*/  MOV R174, UR45 ;  /* 0x0000002d00ae7c02 */ /* 0x000fc80008000f00 */
        /* <DEDUP_REMOVED lines=173> */
[----:B--2---:R-:W-:Y:S02]  /*34980*/  @!P5 IMAD R4, R54, R17, RZ ;  /* 0x000000113604d224 */ /* 0x004fe400078e02ff */
[----:B------:R-:W-:-:S03]  /*34990*/  @P2 LOP3.LUT R9, R9, 0x10, RZ, 0xfc, !PT ;  /* 0x0000001009092812 */ /* 0x000fc600078efcff */
[----:B------:R0:W-:Y:S01]  /*349a0*/  @!P5 STG.E.U8 desc[UR50][R2.64+0x70], R4 ;  /* 0x000070040200d986 */ /* 0x0001e2000c101132 */
[----:B------:R-:W-:Y:S02]  /*349b0*/  ISETP.LT.OR P5, PT, R0, 0x72, !P4 ;  /* 0x000000720000780c */ /* 0x000fe400067a1670 */
[----:B------:R-:W-:-:S11]  /*349c0*/  LOP3.LUT R9, R9, 0xffffffdf, RZ, 0xc0, !PT ;  /* 0xffffffdf09097812 */ /* 0x000fd600078ec0ff */
[----:B0-----:R-:W-:-:S05]  /*349d0*/  @!P5 IMAD R4, R21, R17, RZ ;  /* 0x000000111504d224 */ /* 0x001fca00078e02ff */
[----:B------:R0:W-:Y:S01]  /*349e0*/  @!P5 STG.E.U8 desc[UR50][R2.64+0x71], R4 ;  /* 0x000071040200d986 */ /* 0x0001e2000c101132 */
[----:B------:R-:W-:-:S13]  /*349f0*/  ISETP.LT.OR P5, PT, R0, 0x71, !P0 ;  /* 0x000000710000780c */ /* 0x000fda00047a1670 */
[----:B0-----:R-:W-:Y:S01]  /*34a00*/  @!P5 IADD3 R4, P6, R2, UR45, RZ ;  /* 0x0000002d0204dc10 */ /* 0x001fe2000ffde0ff */
[----:B------:R-:W-:Y:S01]  /*34a10*/  @!P5 IMAD R10, R20, R17, RZ ;  /* 0x00000011140ad224 */ /* 0x000fe200078e02ff */
[----:B------:R-:W-:Y:S02]  /*34a20*/  MOV R20, UR45 ;  /* 0x0000002d00147c02 */ /* 0x000fe40008000f00 */
        /* <DEDUP_REMOVED lines=8> */
[----:B---3--:R-:W-:Y:S01]  /*34ab0*/  @!P5 IMAD R10, R55, R17, RZ ;  /* 0x00000011370ad224 */ /* 0x008fe200078e02ff */
[----:B------:R-:W-:Y:S02]  /*34ac0*/  @P2 LOP3.LUT R9, R9, 0x20, RZ, 0xfc, !PT ;  /* 0x0000002009092812 */ /* 0x000fe400078efcff */
[----:B------:R-:W-:Y:S02]  /*34ad0*/  @!P5 IADD3.X R5, R3, UR44, RZ, P6, !PT ;  /* 0x0000002c0305dc10 */ /* 0x000fe4000b7fe4ff */
[----:B------:R-:W-:-:S03]  /*34ae0*/  LOP3.LUT R9, R9, 0xfffffffb, RZ, 0xc0, !PT ;  /* 0xfffffffb09097812 */ /* 0x000fc600078ec0ff */
[----:B------:R0:W-:Y:S02]  /*34af0*/  @!P5 STG.E.U8 desc[UR50][R4.64+0x71], R10 ;  /* 0x0000710a0400d986 */ /* 0x0001e4000c101132 */
[----:B0-----:R-:W-:Y:S02]  /*34b00*/  IMAD.U32 R4, RZ, RZ, UR45 ;  /* 0x0000002dff047e24 */ /* 0x001fe4000f8e00ff */
[----:B------:R-:W-:-:S03]  /*34b10*/  IMAD.U32 R5, RZ, RZ, UR44 ;  /* 0x0000002cff057e24 */ /* 0x000fc6000f8e00ff */
[----:B------:R-:W-:-:S04]  /*34b20*/  @!P2 IADD3 R54, P5, P6, R4, UR43, R2 ;  /* 0x0000002b0436ac10 */ /* 0x000fc8000febe002 */
[----:B------:R-:W-:Y:S02]  /*34b30*/  @!P2 IADD3.X R55, R5, UR42, R3, P5, P6 ;  /* 0x0000002a0537ac10 */ /* 0x000fe4000afec403 */
[C---:B------:R-:W-:Y:S02]  /*34b40*/  ISETP.LT.OR P5, PT, R0.reuse, 0x79, !P4 ;  /* 0x000000790000780c */ /* 0x040fe400067a1670 */
[----:B------:R-:W-:-:S11]  /*34b50*/  ISETP.LT.OR P2, PT, R0, 0x81, !P3 ;  /* 0x000000810000780c */ /* 0x000fd60005f41670 */
[----:B----4-:R-:W-:Y:S02]  /*34b60*/  @!P5 IMAD R4, R58, R17, RZ ;  /* 0x000000113a04d224 */ /* 0x010fe400078e02ff */
[----:B------:R-:W-:-:S03]  /*34b70*/  @P2 LOP3.LUT R9, R9, 0x4, RZ, 0xfc, !PT ;  /* 0x0000000409092812 */ /* 0x000fc600078efcff */
[----:B------:R0:W-:Y:S01]  /*34b80*/  @!P5 STG.E.U8 desc[UR50][R2.64+0x78], R4 ;  /* 0x000078040200d986 */ /* 0x0001e2000c101132 */
[----:B------:R-:W-:-:S13]  /*34b90*/  ISETP.LT.OR P5, PT, R0, 0x7a, !P4 ;  /* 0x0000007a0000780c */ /* 0x000fda00067a1670 */
[----:B0-----:R-:W-:-:S05]  /*34ba0*/  @!P5 IMAD R4, R56, R17, RZ ;  /* 0x000000113804d224 */ /* 0x001fca00078e02ff */
[----:B------:R0:W-:Y:S01]  /*34bb0*/  @!P5 STG.E.U8 desc[UR50][R2.64+0x79], R4 ;  /* 0x000079040200d986 */ /* 0x0001e2000c101132 */
[----:B------:R-:W-:-:S13]  /*34bc0*/  ISETP.LT.OR P5, PT, R0, 0x79, !P0 ;  /* 0x000000790000780c */ /* 0x000fda00047a1670 */
[----:B0-----:R-:W-:Y:S01]  /*34bd0*/  @!P5 IADD3 R4, P6, R2, UR45, RZ ;  /* 0x0000002d0204dc10 */ /* 0x001fe2000ffde0ff */
[----:B------:R-:W-:-:S03]  /*34be0*/  @!P5 IMAD R10, R57, R17, RZ ;  /* 0x00000011390ad224 */ /* 0x000fc600078e02ff */
[----:B------:R-:W-:-:S05]  /*34bf0*/  @!P5 IADD3.X R5, R3, UR44, RZ, P6, !PT ;  /* 0x0000002c0305dc10 */ /* 0x000fca000b7fe4ff */
[----:B------:R0:W-:Y:S02]  /*34c00*/  @!P5 STG.E.U8 desc[UR50][R4.64+0x78], R10 ;  /* 0x0000780a0400d986 */ /* 0x0001e4000c101132 */
[----:B0-----:R-:W-:Y:S02]  /*34c10*/  IMAD.U32 R4, RZ, RZ, UR45 ;  /* 0x0000002dff047e24 */ /* 0x001fe4000f8e00ff */
[----:B------:R-:W-:-:S03]  /*34c20*/  IMAD.U32 R5, RZ, RZ, UR44 ;  /* 0x0000002cff057e24 */ /* 0x000fc6000f8e00ff */
[----:B------:R-:W-:-:S04]  /*34c30*/  @!P2 IADD3 R56, P5, P6, R4, UR43, R2 ;  /* 0x0000002b0438ac10 */ /* 0x000fc8000febe002 */
[----:B------:R-:W-:Y:S02]  /*34c40*/  @!P2 IADD3.X R57, R5, UR42, R3, P5, P6 ;  /* 0x0000002a0539ac10 */ /* 0x000fe4000afec403 */
[C---:B------:R-:W-:Y:S02]  /*34c50*/  ISETP.LT.OR P5, PT, R0.reuse, 0x7a, !P0 ;  /* 0x0000007a0000780c */ /* 0x040fe400047a1670 */
[----:B------:R-:W-:-:S11]  /*34c60*/  ISETP.LT.OR P2, PT, R0, 0x82, !P3 ;  /* 0x000000820000780c */ /* 0x000fd60005f41670 */
[----:B------:R-:W-:Y:S01]  /*34c70*/  @!P5 IADD3 R4, P6, R2, UR45, RZ ;  /* 0x0000002d0204dc10 */ /* 0x000fe2000ffde0ff */
[----:B------:R-:W-:Y:S01]  /*34c80*/  @!P5 IMAD R10, R59, R17, RZ ;  /* 0x000000113b0ad224 */ /* 0x000fe200078e02ff */
        /* <DEDUP_REMOVED lines=52> */
[----:B0-----:R-:W-:Y:S01]  /*34fd0*/  MOV R4, UR45 ;  /* 0x0000002d00047c02 */ /* 0x001fe20008000f00 */
        /* <DEDUP_REMOVED lines=404> */
[----:B------:R-:W-:-:S05]  /*36920*/  @!P5 IMAD R4, R206, R17, RZ ;  /* 0x00000011ce04d224 */ /* 0x000fca00078e02ff */
[----:B------:R0:W-:Y:S02]  /*36930*/  @!P5 STG.E.U8 desc[UR50][R2.64+0xf8], R4 ;  /* 0x0000f8040200d986 */ /* 0x0001e4000c101132 */
[----:B0-----:R-:W-:-:S05]  /*36940*/  @!P4 IMAD R4, R153, R17, RZ ;  /* 0x000000119904c224 */ /* 0x001fca00078e02ff */
[----:B------:R0:W-:Y:S01]  /*36950*/  @!P4 STG.E.U8 desc[UR50][R2.64+0xf9], R4 ;  /* 0x0000f9040200c986 */ /* 0x0001e2000c101132 */
[C---:B------:R-:W-:Y:S02]  /*36960*/  ISETP.LT.OR P4, PT, R0.reuse, 0xf9, !P0 ;  /* 0x000000f90000780c */ /* 0x040fe40004781670 */
[----:B------:R-:W-:-:S11]  /*36970*/  ISETP.LT.OR P0, PT, R0, 0xfa, !P0 ;  /* 0x000000fa0000780c */ /* 0x000fd60004701670 */
[----:B0-----:R-:W-:Y:S01]  /*36980*/  @!P4 IADD3 R4, P5, R2, UR45, RZ ;  /* 0x0000002d0204cc10 */ /* 0x001fe2000ffbe0ff */
[----:B------:R-:W-:-:S03]  /*36990*/  @!P4 IMAD R10, R15, R17, RZ ;  /* 0x000000110f0ac224 */ /* 0x000fc600078e02ff */
[----:B------:R-:W-:-:S05]  /*369a0*/  @!P4 IADD3.X R5, R3, UR44, RZ, P5, !PT ;  /* 0x0000002c0305cc10 */ /* 0x000fca000affe4ff */
[----:B------:R0:W-:Y:S02]  /*369b0*/  @!P4 STG.E.U8 desc[UR50][R4.64+0xf8], R10 ;  /* 0x0000f80a0400c986 */ /* 0x0001e4000c101132 */
[----:B0-----:R-:W-:Y:S01]  /*369c0*/  @!P0 IMAD R10, R11, R17, RZ ;  /* 0x000000110b0a8224 */ /* 0x001fe200078e02ff */
[----:B------:R-:W-:Y:S01]  /*369d0*/  @!P0 IADD3 R4, P4, R2, UR45, RZ ;  /* 0x0000002d02048c10 */ /* 0x000fe2000ff9e0ff */
[----:B------:R-:W2:Y:S03]  /*369e0*/  LDL.LU R11, [R1+0x204] ;  /* 0x00020400010b7983 */ /* 0x000ea60000300800 */
[----:B------:R-:W-:Y:S01]  /*369f0*/  @!P0 IADD3.X R5, R3, UR44, RZ, P4, !PT ;  /* 0x0000002c03058c10 */ /* 0x000fe2000a7fe4ff */
        /* <DEDUP_REMOVED lines=9> */
[----:B------:R-:W-:-:S03]  /*36a90*/  ISETP.GE.AND P5, PT, R14, 0x81, PT ;  /* 0x000000810e00780c */ /* 0x000fc60003fa6270 */
[----:B------:R0:W-:Y:S04]  /*36aa0*/  @!P0 STG.E.U8 desc[UR50][R4.64+0xf9], R10 ;  /* 0x0000f90a04008986 */ /* 0x0001e8000c101132 */
[----:B------:R-:W4:Y:S04]  /*36ab0*/  LDL.LU R229, [R1+0x22c] ;  /* 0x00022c0001e57983 */ /* 0x000f280000300800 */
[----:B------:R-:W4:Y:S01]  /*36ac0*/  LDL.LU R228, [R1+0x230] ;  /* 0x0002300001e47983 */ /* 0x000f220000300800 */
[----:B0-----:R-:W-:-:S03]  /*36ad0*/  IADD3 R4, P0, R2, UR43, RZ ;  /* 0x0000002b02047c10 */ /* 0x001fc6000ff1e0ff */
[----:B------:R-:W4:Y:S01]  /*36ae0*/  LDL.LU R227, [R1+0x234] ;  /* 0x0002340001e37983 */ /* 0x000f220000300800 */
[----:B------:R-:W-:-:S03]  /*36af0*/  IADD3.X R5, R3, UR42, RZ, P0, !PT ;  /* 0x0000002a03057c10 */ /* 0x000fc600087fe4ff */
[----:B------:R-:W4:Y:S01]  /*36b00*/  LDL.LU R226, [R1+0x238] ;  /* 0x0002380001e27983 */ /* 0x000f220000300800 */
[----:B------:R-:W-:Y:S02]  /*36b10*/  ISETP.LT.OR P0, PT, R0, 0x1, !P5 ;  /* 0x000000010000780c */ /* 0x000fe40006f01670 */
[----:B------:R-:W-:Y:S01]  /*36b20*/  LOP3.LUT R7, R7, 0xf7ffffff, RZ, 0xc0, !PT ;  /* 0xf7ffffff07077812 */ /* 0x000fe200078ec0ff */
[----:B------:R-:W4:Y:S04]  /*36b30*/  LDL.LU R225, [R1+0x23c] ;  /* 0x00023c0001e17983 */ /* 0x000f280000300800 */
[----:B------:R-:W4:Y:S04]  /*36b40*/  LDL.LU R224, [R1+0x240] ;  /* 0x0002400001e07983 */ /* 0x000f280000300800 */
[----:B------:R-:W4:Y:S02]  /*36b50*/  LDL.LU R223, [R1+0x244] ;  /* 0x0002440001df7983 */ /* 0x000f240000300800 */
[----:B------:R-:W-:-:S02]  /*36b60*/  @!P0 IMAD R10, R121, R17, RZ ;  /* 0x00000011790a8224 */ /* 0x000fc400078e02ff */
[----:B------:R-:W4:Y:S04]  /*36b70*/  LDL.LU R222, [R1+0x248] ;  /* 0x0002480001de7983 */ /* 0x000f280000300800 */
[----:B------:R2:W-:Y:S01]  /*36b80*/  @!P0 STG.E.U8 desc[UR50][R4.64], R10 ;  /* 0x0000000a04008986 */ /* 0x0005e2000c101132 */
[----:B------:R-:W-:-:S03]  /*36b90*/  ISETP.LT.OR P0, PT, R0, 0x2, !P5 ;  /* 0x000000020000780c */ /* 0x000fc60006f01670 */
        /* <DEDUP_REMOVED lines=12> */
[----:B------:R-:W-:-:S03]  /*36c60*/  IMAD.U32 R236, RZ, RZ, UR45 ;  /* 0x0000002dffec7e24 */ /* 0x000fc6000f8e00ff */
[----:B------:R-:W4:Y:S04]  /*36c70*/  LDL.LU R209, [R1+0x27c] ;  /* 0x00027c0001d17983 */ /* 0x000f280000300800 */
[----:B------:R-:W4:Y:S04]  /*36c80*/  LDL.LU R208, [R1+0x280] ;  /* 0x0002800001d07983 */ /* 0x000f280000300800 */
[----:B------:R-:W4:Y:S04]  /*36c90*/  LDL.LU R207, [R1+0x284] ;  /* 0x0002840001cf7983 */ /* 0x000f280000300800 */
[----:B------:R-:W4:Y:S04]  /*36ca0*/  LDL.LU R206, [R1+0x288] ;  /* 0x0002880001ce7983 */ /* 0x000f280000300800 */
[----:B------:R-:W4:Y:S01]  /*36cb0*/  LDL.LU R153, [R1+0x30c] ;  /* 0x00030c0001997983 */ /* 0x000f220000300800 */
[----:B--2---:R-:W-:-:S05]  /*36cc0*/  @!P0 IMAD R10, R11, R17, RZ ;  /* 0x000000110b0a8224 */ /* 0x004fca00078e02ff */
[----:B------:R0:W-:Y:S01]  /*36cd0*/  @!P0 STG.E.U8 desc[UR50][R4.64+0x1], R10 ;  /* 0x0000010a04008986 */ /* 0x0001e2000c101132 */
[----:B------:R-:W-:-:S13]  /*36ce0*/  ISETP.LT.OR P0, PT, R0, 0x1, !P3 ;  /* 0x000000010000780c */ /* 0x000fda0005f01670 */
[----:B0-----:R-:W-:Y:S01]  /*36cf0*/  @!P0 IADD3 R10, P4, R4, UR45, RZ ;  /* 0x0000002d040a8c10 */ /* 0x001fe2000ff9e0ff */
[----:B---3--:R-:W-:-:S03]  /*36d00*/  @!P0 IMAD R15, R15, R17, RZ ;  /* 0x000000110f0f8224 */ /* 0x008fc600078e02ff */
[----:B------:R-:W-:-:S05]  /*36d10*/  @!P0 IADD3.X R11, R5, UR44, RZ, P4, !PT ;  /* 0x0000002c050b8c10 */ /* 0x000fca000a7fe4ff */
[----:B------:R0:W-:Y:S01]  /*36d20*/  @!P0 STG.E.U8 desc[UR50][R10.64], R15 ;  /* 0x0000000f0a008986 */ /* 0x0001e2000c101132 */
[----:B------:R-:W-:-:S04]  /*36d30*/  ISETP.GE.AND P0, PT, R14, 0x109, PT ;  /* 0x000001090e00780c */ /* 0x000fc80003f06270 */
[----:B------:R-:W-:Y:S01]  /*36d40*/  ISETP.LT.OR P2, PT, R0, 0x9, !P0 ;  /* 0x000000090000780c */ /* 0x000fe20004741670 */
[----:B0-----:R-:W-:Y:S02]  /*36d50*/  IMAD.U32 R10, RZ, RZ, UR45 ;  /* 0x0000002dff0a7e24 */ /* 0x001fe4000f8e00ff */
[----:B------:R-:W-:-:S10]  /*36d60*/  IMAD.U32 R11, RZ, RZ, UR44 ;  /* 0x0000002cff0b7e24 */ /* 0x000fd4000f8e00ff */
[----:B------:R-:W-:Y:S02]  /*36d70*/  @!P2 IADD3 R120, P4, P6, R10, UR47, R2 ;  /* 0x0000002f0a78ac10 */ /* 0x000fe4000fe9e002 */
[----:B------:R-:W-:Y:S02]  /*36d80*/  @P2 LOP3.LUT R7, R7, 0x8000000, RZ, 0xfc, !PT ;  /* 0x0800000007072812 */ /* 0x000fe400078efcff */
[----:B------:R-:W-:Y:S02]  /*36d90*/  @!P2 IADD3.X R121, R11, UR46, R3, P4, P6 ;  /* 0x0000002e0b79ac10 */ /* 0x000fe4000a7ec403 */
[C---:B------:R-:W-:Y:S02]  /*36da0*/  ISETP.LT.OR P2, PT, R0.reuse, 0xa, !P0 ;  /* 0x0000000a0000780c */ /* 0x040fe40004741670 */
[----:B------:R-:W-:-:S11]  /*36db0*/  ISETP.LT.OR P3, PT, R0, 0x2, !P3 ;  /* 0x000000020000780c */ /* 0x000fd60005f61670 */
[----:B------:R-:W-:-:S04]  /*36dc0*/  @!P2 IADD3 R122, P4, P6, R10, UR47, R2 ;  /* 0x0000002f0a7aac10 */ /* 0x000fc8000fe9e002 */
[----:B------:R-:W-:Y:S02]  /*36dd0*/  @!P2 IADD3.X R123, R11, UR46, R3, P4, P6 ;  /* 0x0000002e0b7bac10 */ /* 0x000fe4000a7ec403 */
[----:B------:R-:W-:Y:S02]  /*36de0*/  @!P3 IADD3 R10, P4, R4, UR45, RZ ;  /* 0x0000002d040abc10 */ /* 0x000fe4000ff9e0ff */
[----:B------:R-:W-:Y:S01]  /*36df0*/  ISETP.LT.OR P6, PT, R0, 0x11, !P0 ;  /* 0x000000110000780c */ /* 0x000fe200047c1670 */
[----:B----4-:R-:W-:Y:S01]  /*36e00*/  @!P3 IMAD R15, R125, R17, RZ ;  /* 0x000000117d0fb224 */ /* 0x010fe200078e02ff */
[----:B------:R-:W-:-:S05]  /*36e10*/  @!P3 IADD3.X R11, R5, UR44, RZ, P4, !PT ;  /* 0x0000002c050bbc10 */ /* 0x000fca000a7fe4ff */
[----:B------:R0:W-:Y:S01]  /*36e20*/  @!P3 STG.E.U8 desc[UR50][R10.64+0x1], R15 ;  /* 0x0000010f0a00b986 */ /* 0x0001e2000c101132 */
[----:B------:R-:W-:Y:S01]  /*36e30*/  LOP3.LUT R7, R7, 0xfbffffff, RZ, 0xc0, !PT ;  /* 0xfbffffff07077812 */ /* 0x000fe200078ec0ff */
[----:B0-----:R-:W-:Y:S02]  /*36e40*/  IMAD.U32 R10, RZ, RZ, UR45 ;  /* 0x0000002dff0a7e24 */ /* 0x001fe4000f8e00ff */
[----:B------:R-:W2:Y:S01]  /*36e50*/  LDL.LU R15, [R1+0x308] ;  /* 0x00030800010f7983 */ /* 0x000ea20000300800 */
[----:B------:R-:W-:Y:S02]  /*36e60*/  IMAD.U32 R11, RZ, RZ, UR44 ;  /* 0x0000002cff0b7e24 */ /* 0x000fe4000f8e00ff */
[----:B------:R-:W-:Y:S02]  /*36e70*/  @!P6 IADD3 R124, P3, P4, R10, UR47, R2 ;  /* 0x0000002f0a7cec10 */ /* 0x000fe4000fc7e002 */
[----:B------:R-:W-:Y:S02]  /*36e80*/  @P2 LOP3.LUT R7, R7, 0x4000000, RZ, 0xfc, !PT ;  /* 0x0400000007072812 */ /* 0x000fe400078efcff */
[----:B------:R-:W-:-:S02]  /*36e90*/  @!P6 IADD3.X R125, R11, UR46, R3, P3, P4 ;  /* 0x0000002e0b7dec10 */ /* 0x000fc40009fe8403 */
[----:B------:R-:W-:Y:S02]  /*36ea0*/  ISETP.LT.OR P3, PT, R0, 0x9, !P5 ;  /* 0x000000090000780c */ /* 0x000fe40006f61670 */
[----:B------:R-:W-:-:S04]  /*36eb0*/  LOP3.LUT R7, R7, 0xfdffffff, RZ, 0xc0, !PT ;  /* 0xfdffffff07077812 */ /* 0x000fc800078ec0ff */
[----:B------:R-:W-:Y:S02]  /*36ec0*/  @P6 LOP3.LUT R7, R7, 0x2000000, RZ, 0xfc, !PT ;  /* 0x0200000007076812 */ /* 0x000fe400078efcff */
[----:B------:R-:W-:-:S05]  /*36ed0*/  ISETP.LT.OR P6, PT, R0, 0x12, !P0 ;  /* 0x000000120000780c */ /* 0x000fca00047c1670 */
[----:B------:R-:W-:-:S05]  /*36ee0*/  @!P3 IMAD R10, R127, R17, RZ ;  /* 0x000000117f0ab224 */ /* 0x000fca00078e02ff */
[----:B------:R0:W-:Y:S02]  /*36ef0*/  @!P3 STG.E.U8 desc[UR50][R4.64+0x8], R10 ;  /* 0x0000080a0400b986 */ /* 0x0001e4000c101132 */
[----:B0-----:R-:W-:-:S04]  /*36f00*/  MOV R10, UR45 ;  /* 0x0000002d000a7c02 */ /* 0x001fc80008000f00 */
[----:B------:R-:W-:-:S04]  /*36f10*/  @!P6 IADD3 R126, P3, P4, R10, UR47, R2 ;  /* 0x0000002f0a7eec10 */ /* 0x000fc8000fc7e002 */
[----:B------:R-:W-:Y:S02]  /*36f20*/  @!P6 IADD3.X R127, R11, UR46, R3, P3, P4 ;  /* 0x0000002e0b7fec10 */ /* 0x000fe40009fe8403 */
[C---:B------:R-:W-:Y:S02]  /*36f30*/  ISETP.LT.OR P3, PT, R0.reuse, 0xa, !P5 ;  /* 0x0000000a0000780c */ /* 0x040fe40006f61670 */
[----:B------:R-:W-:Y:S02]  /*36f40*/  LOP3.LUT P2, RZ, R9, 0x400, RZ, 0xc0, !PT ;  /* 0x0000040009ff7812 */ /* 0x000fe4000784c0ff */
[----:B------:R-:W-:-:S09]  /*36f50*/  ISETP.LT.OR P4, PT, R0, 0x19, !P0 ;  /* 0x000000190000780c */ /* 0x000fd20004781670 */
[----:B------:R-:W-:Y:S01]  /*36f60*/  @!P3 IMAD R10, R235, R17, RZ ;  /* 0x00000011eb0ab224 */ /* 0x000fe200078e02ff */
[----:B------:R-:W-:-:S04]  /*36f70*/  LOP3.LUT R7, R7, 0xfeffffff, RZ, 0xc0, !PT ;  /* 0xfeffffff07077812 */ /* 0x000fc800078ec0ff */
[----:B------:R0:W-:Y:S01]  /*36f80*/  @!P3 STG.E.U8 desc[UR50][R4.64+0x9], R10 ;  /* 0x0000090a0400b986 */ /* 0x0001e2000c101132 */
[----:B------:R-:W-:Y:S01]  /*36f90*/  @P6 LOP3.LUT R7, R7, 0x1000000, RZ, 0xfc, !PT ;  /* 0x0100000007076812 */ /* 0x000fe200078efcff */
[----:B0-----:R-:W-:-:S05]  /*36fa0*/  @!P2 IMAD R10, R234, R17, RZ ;  /* 0x00000011ea0aa224 */ /* 0x001fca00078e02ff */
[----:B------:R0:W-:Y:S01]  /*36fb0*/  @!P2 STG.E.U8 desc[UR50][R12.64+0x8], R10 ;  /* 0x0000080a0c00a986 */ /* 0x0001e2000c101132 */
[----:B------:R-:W-:Y:S01]  /*36fc0*/  LOP3.LUT R7, R7, 0xff7fffff, RZ, 0xc0, !PT ;  /* 0xff7fffff07077812 */ /* 0x000fe200078ec0ff */
[----:B0-----:R-:W-:-:S03]  /*36fd0*/  IMAD.U32 R10, RZ, RZ, UR45 ;  /* 0x0000002dff0a7e24 */ /* 0x001fc6000f8e00ff */
[----:B------:R-:W-:Y:S02]  /*36fe0*/  @P4 LOP3.LUT R7, R7, 0x800000, RZ, 0xfc, !PT ;  /* 0x0080000007074812 */ /* 0x000fe400078efcff */
[----:B------:R-:W-:Y:S01]  /*36ff0*/  LOP3.LUT P6, RZ, R6, 0x1, RZ, 0xc0, !PT ;  /* 0x0000000106ff7812 */ /* 0x000fe200078cc0ff */
[----:B------:R-:W-:Y:S01]  /*37000*/  IMAD.U32 R234, RZ, RZ, UR45 ;  /* 0x0000002dffea7e24 */ /* 0x000fe2000f8e00ff */
[----:B------:R-:W-:Y:S01]  /*37010*/  @!P4 IADD3 R128, P2, P3, R10, UR47, R2 ;  /* 0x0000002f0a80cc10 */ /* 0x000fe2000fb5e002 */
[----:B------:R-:W3:Y:S03]  /*37020*/  LDL.LU R12, [R1+0x2f4] ;  /* 0x0002f400010c7983 */ /* 0x000ee60000300800 */
[----:B------:R-:W-:Y:S01]  /*37030*/  @!P4 IADD3.X R129, R11, UR46, R3, P2, P3 ;  /* 0x0000002e0b81cc10 */ /* 0x000fe200097e6403 */
[----:B------:R-:W4:Y:S01]  /*37040*/  LDL.LU R13, [R1+0x2f8] ;  /* 0x0002f800010d7983 */ /* 0x000f220000300800 */
[----:B------:R-:W-:-:S13]  /*37050*/  ISETP.LT.OR P4, PT, R0, 0x1a, !P0 ;  /* 0x0000001a0000780c */ /* 0x000fda0004781670 */
[----:B------:R-:W-:Y:S01]  /*37060*/  @!P4 IADD3 R130, P2, P3, R10, UR47, R2 ;  /* 0x0000002f0a82cc10 */ /* 0x000fe2000fb5e002 */
[----:B------:R-:W-:-:S03]  /*37070*/  @!P1 IMAD R10, R233, R17, RZ ;  /* 0x00000011e90a9224 */ /* 0x000fc600078e02ff */
[----:B------:R-:W-:Y:S02]  /*37080*/  @!P4 IADD3.X R131, R11, UR46, R3, P2, P3 ;  /* 0x0000002e0b83cc10 */ /* 0x000fe400097e6403 */
[----:B------:R-:W-:Y:S01]  /*37090*/  ISETP.LT.OR P3, PT, R0, 0x21, !P0 ;  /* 0x000000210000780c */ /* 0x000fe20004761670 */
[----:B------:R0:W-:Y:S02]  /*370a0*/  @!P1 STG.E.U8 desc[UR50][R204.64+0x9], R10 ;  /* 0x0000090acc009986 */ /* 0x0001e4000c101132 */
[----:B0-----:R-:W-:-:S10]  /*370b0*/  IMAD.U32 R10, RZ, RZ, UR45 ;  /* 0x0000002dff0a7e24 */ /* 0x001fd4000f8e00ff */
[----:B------:R-:W-:-:S04]  /*370c0*/  @!P3 IADD3 R132, P1, P2, R10, UR47, R2 ;  /* 0x0000002f0a84bc10 */ /* 0x000fc8000fa3e002 */
[----:B------:R-:W-:Y:S02]  /*370d0*/  @!P3 IADD3.X R133, R11, UR46, R3, P1, P2 ;  /* 0x0000002e0b85bc10 */ /* 0x000fe40008fe4403 */
[----:B------:R-:W-:Y:S02]  /*370e0*/  ISETP.LT.OR P1, PT, R0, 0x11, !P5 ;  /* 0x000000110000780c */ /* 0x000fe40006f21670 */
[----:B------:R-:W-:-:S04]  /*370f0*/  LOP3.LUT R7, R7, 0xffbfffff, RZ, 0xc0, !PT ;  /* 0xffbfffff07077812 */ /* 0x000fc800078ec0ff */
[----:B------:R-:W-:Y:S02]  /*37100*/  @P3 LOP3.LUT R7, R7, 0x400000, RZ, 0xfc, !PT ;  /* 0x0040000007073812 */ /* 0x000fe400078efcff */
[----:B------:R-:W-:-:S05]  /*37110*/  ISETP.LT.OR P3, PT, R0, 0x22, !P0 ;  /* 0x000000220000780c */ /* 0x000fca0004761670 */
[----:B------:R-:W-:-:S05]  /*37120*/  @!P1 IMAD R10, R232, R17, RZ ;  /* 0x00000011e80a9224 */ /* 0x000fca00078e02ff */
[----:B------:R0:W-:Y:S02]  /*37130*/  @!P1 STG.E.U8 desc[UR50][R4.64+0x10], R10 ;  /* 0x0000100a04009986 */ /* 0x0001e4000c101132 */
[----:B0-----:R-:W-:-:S05]  /*37140*/  IMAD.U32 R10, RZ, RZ, UR45 ;  /* 0x0000002dff0a7e24 */ /* 0x001fca000f8e00ff */
[----:B------:R-:W-:-:S04]  /*37150*/  @!P3 IADD3 R134, P1, P2, R10, UR47, R2 ;  /* 0x0000002f0a86bc10 */ /* 0x000fc8000fa3e002 */
[----:B------:R-:W-:Y:S02]  /*37160*/  @!P3 IADD3.X R135, R11, UR46, R3, P1, P2 ;  /* 0x0000002e0b87bc10 */ /* 0x000fe40008fe4403 */
[----:B------:R-:W-:Y:S02]  /*37170*/  ISETP.LT.OR P1, PT, R0, 0x12, !P5 ;  /* 0x000000120000780c */ /* 0x000fe40006f21670 */
[----:B------:R-:W-:-:S04]  /*37180*/  LOP3.LUT R6, R6, 0xfffffff7, RZ, 0xc0, !PT ;  /* 0xfffffff706067812 */ /* 0x000fc800078ec0ff */
[----:B------:R-:W-:-:S04]  /*37190*/  @P4 LOP3.LUT R6, R6, 0x8, RZ, 0xfc, !PT ;  /* 0x0000000806064812 */ /* 0x000fc800078efcff */
[C---:B------:R-:W-:Y:S02]  /*371a0*/  LOP3.LUT P4, RZ, R6.reuse, 0x2, RZ, 0xc0, !PT ;  /* 0x0000000206ff7812 */ /* 0x040fe4000788c0ff */
[----:B------:R-:W-:Y:S01]  /*371b0*/  LOP3.LUT R6, R6, 0xffffffef, RZ, 0xc0, !PT ;  /* 0xffffffef06067812 */ /* 0x000fe200078ec0ff */
[----:B------:R-:W-:-:S03]  /*371c0*/  @!P1 IMAD R10, R231, R17, RZ ;  /* 0x00000011e70a9224 */ /* 0x000fc600078e02ff */
[----:B------:R-:W-:Y:S02]  /*371d0*/  @P3 LOP3.LUT R6, R6, 0x10, RZ, 0xfc, !PT ;  /* 0x0000001006063812 */ /* 0x000fe400078efcff */
[----:B------:R-:W-:Y:S01]  /*371e0*/  ISETP.LT.OR P3, PT, R0, 0x29, !P0 ;  /* 0x000000290000780c */ /* 0x000fe20004761670 */
[----:B------:R0:W-:Y:S01]  /*371f0*/  @!P1 STG.E.U8 desc[UR50][R4.64+0x11], R10 ;  /* 0x0000110a04009986 */ /* 0x0001e2000c101132 */
[----:B------:R-:W-:Y:S01]  /*37200*/  LOP3.LUT R7, R7, 0xffdfffff, RZ, 0xc0, !PT ;  /* 0xffdfffff07077812 */ /* 0x000fe200078ec0ff */
[----:B0-----:R-:W-:-:S05]  /*37210*/  @!P6 IMAD R10, R230, R17, RZ ;  /* 0x00000011e60ae224 */ /* 0x001fca00078e02ff */
[----:B------:R0:W-:Y:S05]  /*37220*/  @!P6 STG.E.U8 desc[UR50][R202.64+0x10], R10 ;  /* 0x0000100aca00e986 */ /* 0x0001ea000c101132 */
[----:B------:R-:W-:Y:S01]  /*37230*/  @P3 LOP3.LUT R7, R7, 0x200000, RZ, 0xfc, !PT ;  /* 0x0020000007073812 */ /* 0x000fe200078efcff */
[----:B0-----:R-:W-:Y:S01]  /*37240*/  IMAD.U32 R10, RZ, RZ, UR45 ;  /* 0x0000002dff0a7e24 */ /* 0x001fe2000f8e00ff */
[----:B------:R-:W2:Y:S04]  /*37250*/  LDL.LU R203, [R1+0x28c] ;  /* 0x00028c0001cb7983 */ /* 0x000ea80000300800 */
[----:B------:R-:W-:-:S04]  /*37260*/  @!P3 IADD3 R136, P1, P2, R10, UR47, R2 ;  /* 0x0000002f0a88bc10 */ /* 0x000fc8000fa3e002 */
[----:B------:R-:W-:Y:S02]  /*37270*/  @!P3 IADD3.X R137, R11, UR46, R3, P1, P2 ;  /* 0x0000002e0b89bc10 */ /* 0x000fe40008fe4403 */
[----:B------:R-:W-:-:S13]  /*37280*/  ISETP.LT.OR P3, PT, R0, 0x2a, !P0 ;  /* 0x0000002a0000780c */ /* 0x000fda0004761670 */
[----:B------:R-:W-:Y:S01]  /*37290*/  @!P3 IADD3 R138, P1, P2, R10, UR47, R2 ;  /* 0x0000002f0a8abc10 */ /* 0x000fe2000fa3e002 */
[----:B------:R-:W-:-:S05]  /*372a0*/  @!P4 IMAD R10, R229, R17, RZ ;  /* 0x00000011e50ac224 */ /* 0x000fca00078e02ff */
[----:B------:R0:W-:Y:S01]  /*372b0*/  @!P4 STG.E.U8 desc[UR50][R200.64+0x11], R10 ;  /* 0x0000110ac800c986 */ /* 0x0001e2000c101132 */
[----:B------:R-:W-:Y:S02]  /*372c0*/  ISETP.LT.OR P4, PT, R0, 0x31, !P0 ;  /* 0x000000310000780c */ /* 0x000fe40004781670 */
[----:B------:R-:W-:Y:S01]  /*372d0*/  @!P3 IADD3.X R139, R11, UR46, R3, P1, P2 ;  /* 0x0000002e0b8bbc10 */ /* 0x000fe20008fe4403 */
[----:B0-----:R-:W-:Y:S01]  /*372e0*/  IMAD.U32 R10, RZ, RZ, UR45 ;  /* 0x0000002dff0a7e24 */ /* 0x001fe2000f8e00ff */
[----:B------:R-:W-:Y:S01]  /*372f0*/  LOP3.LUT R7, R7, 0xffefffff, RZ, 0xc0, !PT ;  /* 0xffefffff07077812 */ /* 0x000fe200078ec0ff */
[----:B------:R-:W-:Y:S01]  /*37300*/  IMAD.U32 R232, RZ, RZ, UR45 ;  /* 0x0000002dffe87e24 */ /* 0x000fe2000f8e00ff */
[----:B------:R-:W-:Y:S01]  /*37310*/  LOP3.LUT P6, RZ, R6, 0x20, RZ, 0xc0, !PT ;  /* 0x0000002006ff7812 */ /* 0x000fe200078cc0ff */
[----:B------:R-:W-:-:S06]  /*37320*/  IMAD.U32 R230, RZ, RZ, UR45 ;  /* 0x0000002dffe67e24 */ /* 0x000fcc000f8e00ff */
[----:B------:R-:W-:Y:S01]  /*37330*/  @!P4 IADD3 R140, P1, P2, R10, UR47, R2 ;  /* 0x0000002f0a8ccc10 */ /* 0x000fe2000fa3e002 */
[----:B------:R-:W3:Y:S03]  /*37340*/  LDL.LU R201, [R1+0x290] ;  /* 0x0002900001c97983 */ /* 0x000ee60000300800 */
[----:B------:R-:W-:Y:S02]  /*37350*/  @!P4 IADD3.X R141, R11, UR46, R3, P1, P2 ;  /* 0x0000002e0b8dcc10 */ /* 0x000fe40008fe4403 */
[----:B------:R-:W-:Y:S02]  /*37360*/  ISETP.LT.OR P1, PT, R0, 0x19, !P5 ;  /* 0x000000190000780c */ /* 0x000fe40006f21670 */
[----:B------:R-:W-:-:S04]  /*37370*/  @P3 LOP3.LUT R7, R7, 0x100000, RZ, 0xfc, !PT ;  /* 0x0010000007073812 */ /* 0x000fc800078efcff */
[----:B------:R-:W-:-:S04]  /*37380*/  LOP3.LUT R7, R7, 0xfff7ffff, RZ, 0xc0, !PT ;  /* 0xfff7ffff07077812 */ /* 0x000fc800078ec0ff */
[----:B------:R-:W-:Y:S02]  /*37390*/  @P4 LOP3.LUT R7, R7, 0x80000, RZ, 0xfc, !PT ;  /* 0x0008000007074812 */ /* 0x000fe400078efcff */
[----:B------:R-:W-:Y:S01]  /*373a0*/  ISETP.LT.OR P4, PT, R0, 0x32, !P0 ;  /* 0x000000320000780c */ /* 0x000fe20004781670 */
[----:B------:R-:W-:-:S05]  /*373b0*/  @!P1 IMAD R10, R228, R17, RZ ;  /* 0x00000011e40a9224 */ /* 0x000fca00078e02ff */
[----:B------:R0:W-:Y:S02]  /*373c0*/  @!P1 STG.E.U8 desc[UR50][R4.64+0x18], R10 ;  /* 0x0000180a04009986 */ /* 0x0001e4000c101132 */
[----:B0-----:R-:W-:-:S05]  /*373d0*/  IMAD.U32 R10, RZ, RZ, UR45 ;  /* 0x0000002dff0a7e24 */ /* 0x001fca000f8e00ff */
[----:B------:R-:W-:-:S04]  /*373e0*/  @!P4 IADD3 R142, P1, P2, R10, UR47, R2 ;  /* 0x0000002f0a8ecc10 */ /* 0x000fc8000fa3e002 */
[----:B------:R-:W-:Y:S02]  /*373f0*/  @!P4 IADD3.X R143, R11, UR46, R3, P1, P2 ;  /* 0x0000002e0b8fcc10 */ /* 0x000fe40008fe4403 */
[----:B------:R-:W-:-:S13]  /*37400*/  ISETP.LT.OR P1, PT, R0, 0x1a, !P5 ;  /* 0x0000001a0000780c */ /* 0x000fda0006f21670 */
[----:B------:R-:W-:-:S05]  /*37410*/  @!P1 IMAD R10, R227, R17, RZ ;  /* 0x00000011e30a9224 */ /* 0x000fca00078e02ff */
[----:B------:R0:W-:Y:S01]  /*37420*/  @!P1 STG.E.U8 desc[UR50][R4.64+0x19], R10 ;  /* 0x0000190a04009986 */ /* 0x0001e2000c101132 */
[----:B------:R-:W-:Y:S01]  /*37430*/  LOP3.LUT R7, R7, 0xfffbffff, RZ, 0xc0, !PT ;  /* 0xfffbffff07077812 */ /* 0x000fe200078ec0ff */
[----:B0-----:R-:W-:-:S05]  /*37440*/  @!P6 IMAD R10, R226, R17, RZ ;  /* 0x00000011e20ae224 */ /* 0x001fca00078e02ff */
[----:B------:R0:W-:Y:S01]  /*37450*/  @!P6 STG.E.U8 desc[UR50][R198.64+0x18], R10 ;  /* 0x0000180ac600e986 */ /* 0x0001e2000c101132 */
[----:B------:R-:W-:Y:S02]  /*37460*/  ISETP.LT.OR P6, PT, R0, 0x39, !P0 ;  /* 0x000000390000780c */ /* 0x000fe400047c1670 */
[----:B------:R-:W-:-:S04]  /*37470*/  @P4 LOP3.LUT R7, R7, 0x40000, RZ, 0xfc, !PT ;  /* 0x0004000007074812 */ /* 0x000fc800078efcff */
[----:B------:R-:W-:Y:S01]  /*37480*/  LOP3.LUT R7, R7, 0xfffdffff, RZ, 0xc0, !PT ;  /* 0xfffdffff07077812 */ /* 0x000fe200078ec0ff */
[----:B0-----:R-:W-:Y:S01]  /*37490*/  IMAD.U32 R10, RZ, RZ, UR45 ;  /* 0x0000002dff0a7e24 */ /* 0x001fe2000f8e00ff */
[----:B------:R-:W-:Y:S01]  /*374a0*/  LOP3.LUT P3, RZ, R6, 0x40, RZ, 0xc0, !PT ;  /* 0x0000004006ff7812 */ /* 0x000fe2000786c0ff */
[----:B------:R-:W-:Y:S01]  /*374b0*/  IMAD.U32 R228, RZ, RZ, UR45 ;  /* 0x0000002dffe47e24 */ /* 0x000fe2000f8e00ff */
[----:B------:R-:W4:Y:S03]  /*374c0*/  LDL.LU R198, [R1+0x294] ;  /* 0x0002940001c67983 */ /* 0x000f260000300800 */
[----:B------:R-:W-:Y:S02]  /*374d0*/  @!P6 IADD3 R144, P1, P2, R10, UR47, R2 ;  /* 0x0000002f0a90ec10 */ /* 0x000fe4000fa3e002 */
[----:B------:R-:W-:Y:S01]  /*374e0*/  @P6 LOP3.LUT R7, R7, 0x20000, RZ, 0xfc, !PT ;  /* 0x0002000007076812 */ /* 0x000fe200078efcff */
[----:B------:R-:W-:Y:S01]  /*374f0*/  IMAD.U32 R226, RZ, RZ, UR45 ;  /* 0x0000002dffe27e24 */ /* 0x000fe2000f8e00ff */
[----:B------:R-:W-:Y:S01]  /*37500*/  @!P6 IADD3.X R145, R11, UR46, R3, P1, P2 ;  /* 0x0000002e0b91ec10 */ /* 0x000fe20008fe4403 */
[----:B------:R-:W4:Y:S01]  /*37510*/  LDL.LU R199, [R1+0x298] ;  /* 0x0002980001c77983 */ /* 0x000f220000300800 */
[----:B------:R-:W-:-:S13]  /*37520*/  ISETP.LT.OR P6, PT, R0, 0x3a, !P0 ;  /* 0x0000003a0000780c */ /* 0x000fda00047c1670 */
[----:B------:R-:W-:Y:S01]  /*37530*/  @!P6 IADD3 R146, P1, P2, R10, UR47, R2 ;  /* 0x0000002f0a92ec10 */ /* 0x000fe2000fa3e002 */
[----:B------:R-:W-:-:S05]  /*37540*/  @!P3 IMAD R10, R225, R17, RZ ;  /* 0x00000011e10ab224 */ /* 0x000fca00078e02ff */
[----:B------:R0:W-:Y:S01]  /*37550*/  @!P3 STG.E.U8 desc[UR50][R196.64+0x19], R10 ;  /* 0x0000190ac400b986 */ /* 0x0001e2000c101132 */
[----:B------:R-:W-:Y:S02]  /*37560*/  ISETP.LT.OR P3, PT, R0, 0x41, !P0 ;  /* 0x000000410000780c */ /* 0x000fe40004761670 */
[----:B------:R-:W-:Y:S01]  /*37570*/  @!P6 IADD3.X R147, R11, UR46, R3, P1, P2 ;  /* 0x0000002e0b93ec10 */ /* 0x000fe20008fe4403 */
[----:B0-----:R-:W-:Y:S01]  /*37580*/  IMAD.U32 R10, RZ, RZ, UR45 ;  /* 0x0000002dff0a7e24 */ /* 0x001fe2000f8e00ff */
[----:B------:R-:W-:-:S09]  /*37590*/  LOP3.LUT R7, R7, 0xfffeffff, RZ, 0xc0, !PT ;  /* 0xfffeffff07077812 */ /* 0x000fd200078ec0ff */
[----:B------:R-:W-:-:S04]  /*375a0*/  @!P3 IADD3 R148, P1, P2, R10, UR47, R2 ;  /* 0x0000002f0a94bc10 */ /* 0x000fc8000fa3e002 */
        /* <DEDUP_REMOVED lines=11> */
[----:B------:R-:W-:Y:S02]  /*37660*/  ISETP.LT.OR P1, PT, R0, 0x22, !P5 ;  /* 0x000000220000780c */ /* 0x000fe40006f21670 */
[----:B------:R-:W-:Y:S02]  /*37670*/  LOP3.LUT P4, RZ, R6, 0x80, RZ, 0xc0, !PT ;  /* 0x0000008006ff7812 */ /* 0x000fe4000788c0ff */
[----:B------:R-:W-:-:S04]  /*37680*/  LOP3.LUT R7, R7, 0xffffbfff, RZ, 0xc0, !PT ;  /* 0xffffbfff07077812 */ /* 0x000fc800078ec0ff */
[----:B------:R-:W-:-:S05]  /*37690*/  @P3 LOP3.LUT R7, R7, 0x4000, RZ, 0xfc, !PT ;  /* 0x0000400007073812 */ /* 0x000fca00078efcff */
[----:B------:R-:W-:Y:S01]  /*376a0*/  @!P1 IMAD R10, R223, R17, RZ ;  /* 0x00000011df0a9224 */ /* 0x000fe200078e02ff */
[----:B------:R-:W-:-:S04]  /*376b0*/  ISETP.LT.OR P3, PT, R0, 0x49, !P0 ;  /* 0x000000490000780c */ /* 0x000fc80004761670 */
[----:B------:R0:W-:Y:S01]  /*376c0*/  @!P1 STG.E.U8 desc[UR50][R4.64+0x21], R10 ;  /* 0x0000210a04009986 */ /* 0x0001e2000c101132 */
[----:B------:R-:W-:Y:S01]  /*376d0*/  LOP3.LUT R7, R7, 0xffffdfff, RZ, 0xc0, !PT ;  /* 0xffffdfff07077812 */ /* 0x000fe200078ec0ff */
[----:B0-----:R-:W-:-:S05]  /*376e0*/  @!P4 IMAD R10, R222, R17, RZ ;  /* 0x00000011de0ac224 */ /* 0x001fca00078e02ff */
[----:B------:R0:W-:Y:S02]  /*376f0*/  @!P4 STG.E.U8 desc[UR50][R194.64+0x20], R10 ;  /* 0x0000200ac200c986 */ /* 0x0001e4000c101132 */
[----:B------:R-:W-:Y:S01]  /*37700*/  @P3 LOP3.LUT R7, R7, 0x2000, RZ, 0xfc, !PT ;  /* 0x0000200007073812 */ /* 0x000fe200078efcff */
[----:B0-----:R-:W-:Y:S01]  /*37710*/  IMAD.U32 R10, RZ, RZ, UR45 ;  /* 0x0000002dff0a7e24 */ /* 0x001fe2000f8e00ff */
[----:B------:R-:W-:Y:S01]  /*37720*/  LOP3.LUT P6, RZ, R6, 0x100, RZ, 0xc0, !PT ;  /* 0x0000010006ff7812 */ /* 0x000fe200078cc0ff */
[----:B------:R-:W-:Y:S01]  /*37730*/  IMAD.U32 R224, RZ, RZ, UR45 ;  /* 0x0000002dffe07e24 */ /* 0x000fe2000f8e00ff */
[----:B------:R-:W-:Y:S01]  /*37740*/  MOV R222, UR45 ;  /* 0x0000002d00de7c02 */ /* 0x000fe20008000f00 */
[----:B------:R-:W4:Y:S01]  /*37750*/  LDL.LU R195, [R1+0x29c] ;  /* 0x00029c0001c37983 */ /* 0x000f220000300800 */
[----:B------:R-:W-:-:S04]  /*37760*/  @!P3 IADD3 R18, P1, P2, R10, UR47, R2 ;  /* 0x0000002f0a12bc10 */ /* 0x000fc8000fa3e002 */
[----:B------:R-:W-:Y:S02]  /*37770*/  @!P3 IADD3.X R19, R11, UR46, R3, P1, P2 ;  /* 0x0000002e0b13bc10 */ /* 0x000fe40008fe4403 */
[----:B------:R-:W-:Y:S01]  /*37780*/  ISETP.LT.OR P3, PT, R0, 0x4a, !P0 ;  /* 0x0000004a0000780c */ /* 0x000fe20004761670 */
[----:B------:R-:W4:Y:S01]  /*37790*/  LDL.LU R11, [R1+0x31c] ;  /* 0x00031c00010b7983 */ /* 0x000f220000300800 */
[----:B------:R-:W-:-:S11]  /*377a0*/  MOV R10, UR44 ;  /* 0x0000002c000a7c02 */ /* 0x000fd60008000f00 */
[----:B------:R-:W-:-:S04]  /*377b0*/  @!P3 IADD3 R236, P1, P2, R236, UR47, R2 ;  /* 0x0000002fececbc10 */ /* 0x000fc8000fa3e002 */
[----:B------:R-:W-:Y:S01]  /*377c0*/  @!P3 IADD3.X R237, R10, UR46, R3, P1, P2 ;  /* 0x0000002e0aedbc10 */ /* 0x000fe20008fe4403 */
[----:B------:R-:W-:-:S05]  /*377d0*/  @!P6 IMAD R10, R221, R17, RZ ;  /* 0x00000011dd0ae224 */ /* 0x000fca00078e02ff */
[----:B------:R0:W-:Y:S01]  /*377e0*/  @!P6 STG.E.U8 desc[UR50][R192.64+0x21], R10 ;  /* 0x0000210ac000e986 */ /* 0x0001e2000c101132 */
[----:B------:R-:W-:Y:S02]  /*377f0*/  ISETP.LT.OR P6, PT, R0, 0x51, !P0 ;  /* 0x000000510000780c */ /* 0x000fe400047c1670 */
[----:B------:R-:W-:-:S04]  /*37800*/  LOP3.LUT R7, R7, 0xffffefff, RZ, 0xc0, !PT ;  /* 0xffffefff07077812 */ /* 0x000fc800078ec0ff */
[----:B------:R-:W-:Y:S01]  /*37810*/  @P3 LOP3.LUT R7, R7, 0x1000, RZ, 0xfc, !PT ;  /* 0x0000100007073812 */ /* 0x000fe200078efcff */
[----:B0-----:R-:W-:Y:S01]  /*37820*/  IMAD.U32 R10, RZ, RZ, UR44 ;  /* 0x0000002cff0a7e24 */ /* 0x001fe2000f8e00ff */
[----:B------:R-:W-:Y:S01]  /*37830*/  LOP3.LUT P4, RZ, R6, 0x200, RZ, 0xc0, !PT ;  /* 0x0000020006ff7812 */ /* 0x000fe2000788c0ff */
[----:B------:R-:W4:Y:S04]  /*37840*/  LDL.LU R193, [R1+0x2a0] ;  /* 0x0002a00001c17983 */ /* 0x000f280000300800 */
[----:B------:R-:W-:-:S04]  /*37850*/  @!P6 IADD3 R234, P1, P2, R234, UR47, R2 ;  /* 0x0000002feaeaec10 */ /* 0x000fc8000fa3e002 */
[----:B------:R-:W-:Y:S02]  /*37860*/  @!P6 IADD3.X R235, R10, UR46, R3, P1, P2 ;  /* 0x0000002e0aebec10 */ /* 0x000fe40008fe4403 */
[----:B------:R-:W-:Y:S02]  /*37870*/  ISETP.LT.OR P1, PT, R0, 0x29, !P5 ;  /* 0x000000290000780c */ /* 0x000fe40006f21670 */
[----:B------:R-:W-:-:S04]  /*37880*/  LOP3.LUT R7, R7, 0xfffff7ff, RZ, 0xc0, !PT ;  /* 0xfffff7ff07077812 */ /* 0x000fc800078ec0ff */
[----:B------:R-:W-:Y:S02]  /*37890*/  @P6 LOP3.LUT R7, R7, 0x800, RZ, 0xfc, !PT ;  /* 0x0000080007076812 */ /* 0x000fe400078efcff */
[----:B------:R-:W-:-:S05]  /*378a0*/  ISETP.LT.OR P6, PT, R0, 0x52, !P0 ;  /* 0x000000520000780c */ /* 0x000fca00047c1670 */
[----:B------:R-:W-:-:S05]  /*378b0*/  @!P1 IMAD R10, R220, R17, RZ ;  /* 0x00000011dc0a9224 */ /* 0x000fca00078e02ff */
[----:B------:R0:W-:Y:S03]  /*378c0*/  @!P1 STG.E.U8 desc[UR50][R4.64+0x28], R10 ;  /* 0x0000280a04009986 */ /* 0x0001e6000c101132 */
[----:B------:R-:W-:Y:S01]  /*378d0*/  @!P6 IADD3 R232, P1, P2, R232, UR47, R2 ;  /* 0x0000002fe8e8ec10 */ /* 0x000fe2000fa3e002 */
[----:B0-----:R-:W-:-:S05]  /*378e0*/  IMAD.U32 R10, RZ, RZ, UR44 ;  /* 0x0000002cff0a7e24 */ /* 0x001fca000f8e00ff */
        /* <DEDUP_REMOVED lines=12> */
[----:B------:R-:W-:-:S04]  /*379b0*/  IMAD.U32 R220, RZ, RZ, UR45 ;  /* 0x0000002dffdc7e24 */ /* 0x000fc8000f8e00ff */
[----:B------:R-:W-:Y:S01]  /*379c0*/  @!P4 IADD3 R230, P1, P2, R230, UR47, R2 ;  /* 0x0000002fe6e6cc10 */ /* 0x000fe2000fa3e002 */
[----:B------:R-:W-:Y:S01]  /*379d0*/  IMAD.U32 R218, RZ, RZ, UR45 ;  /* 0x0000002dffda7e24 */ /* 0x000fe2000f8e00ff */
[----:B------:R-:W-:Y:S01]  /*379e0*/  @P4 LOP3.LUT R7, R7, 0x200, RZ, 0xfc, !PT ;  /* 0x0000020007074812 */ /* 0x000fe200078efcff */
[----:B------:R-:W4:Y:S01]  /*379f0*/  LDL.LU R190, [R1+0x2a4] ;  /* 0x0002a40001be7983 */ /* 0x000f220000300800 */
[----:B------:R-:W-:Y:S02]  /*37a00*/  @!P4 IADD3.X R231, R10, UR46, R3, P1, P2 ;  /* 0x0000002e0ae7cc10 */ /* 0x000fe40008fe4403 */
[----:B------:R-:W-:Y:S01]  /*37a10*/  ISETP.LT.OR P4, PT, R0, 0x5a, !P0 ;  /* 0x0000005a0000780c */ /* 0x000fe20004781670 */
[----:B------:R-:W4:-:S12]  /*37a20*/  LDL.LU R191, [R1+0x2a8] ;  /* 0x0002a80001bf7983 */ /* 0x000f180000300800 */
[----:B------:R-:W-:-:S04]  /*37a30*/  @!P4 IADD3 R228, P1, P2, R228, UR47, R2 ;  /* 0x0000002fe4e4cc10 */ /* 0x000fc8000fa3e002 */
[----:B------:R-:W-:Y:S01]  /*37a40*/  @!P4 IADD3.X R229, R10, UR46, R3, P1, P2 ;  /* 0x0000002e0ae5cc10 */ /* 0x000fe20008fe4403 */
[----:B------:R-:W-:-:S05]  /*37a50*/  @!P3 IMAD R10, R217, R17, RZ ;  /* 0x00000011d90ab224 */ /* 0x000fca00078e02ff */
[----:B------:R0:W-:Y:S01]  /*37a60*/  @!P3 STG.E.U8 desc[UR50][R188.64+0x29], R10 ;  /* 0x0000290abc00b986 */ /* 0x0001e2000c101132 */
[----:B------:R-:W-:Y:S02]  /*37a70*/  ISETP.LT.OR P3, PT, R0, 0x61, !P0 ;  /* 0x000000610000780c */ /* 0x000fe40004761670 */
[----:B------:R-:W-:-:S04]  /*37a80*/  LOP3.LUT R7, R7, 0xfffffeff, RZ, 0xc0, !PT ;  /* 0xfffffeff07077812 */ /* 0x000fc800078ec0ff */
[----:B------:R-:W-:Y:S01]  /*37a90*/  @P4 LOP3.LUT R7, R7, 0x100, RZ, 0xfc, !PT ;  /* 0x0000010007074812 */ /* 0x000fe200078efcff */
[----:B0-----:R-:W-:-:S06]  /*37aa0*/  IMAD.U32 R10, RZ, RZ, UR44 ;  /* 0x0000002cff0a7e24 */ /* 0x001fcc000f8e00ff */
        /* <DEDUP_REMOVED lines=11> */
[----:B------:R-:W-:Y:S02]  /*37b60*/  ISETP.LT.OR P1, PT, R0, 0x32, !P5 ;  /* 0x000000320000780c */ /* 0x000fe40006f21670 */
[----:B------:R-:W-:Y:S02]  /*37b70*/  LOP3.LUT P6, RZ, R6, 0x800, RZ, 0xc0, !PT ;  /* 0x0000080006ff7812 */ /* 0x000fe400078cc0ff */
[----:B------:R-:W-:-:S04]  /*37b80*/  LOP3.LUT R7, R7, 0xffffffbf, RZ, 0xc0, !PT ;  /* 0xffffffbf07077812 */ /* 0x000fc800078ec0ff */
[----:B------:R-:W-:Y:S02]  /*37b90*/  @P3 LOP3.LUT R7, R7, 0x40, RZ, 0xfc, !PT ;  /* 0x0000004007073812 */ /* 0x000fe400078efcff */
[----:B------:R-:W-:-:S03]  /*37ba0*/  ISETP.LT.OR P3, PT, R0, 0x69, !P0 ;  /* 0x000000690000780c */ /* 0x000fc60004761670 */
[----:B------:R-:W-:-:S05]  /*37bb0*/  @!P1 IMAD R10, R215, R17, RZ ;  /* 0x00000011d70a9224 */ /* 0x000fca00078e02ff */
[----:B------:R0:W-:Y:S01]  /*37bc0*/  @!P1 STG.E.U8 desc[UR50][R4.64+0x31], R10 ;  /* 0x0000310a04009986 */ /* 0x0001e2000c101132 */
[----:B------:R-:W-:-:S04]  /*37bd0*/  LOP3.LUT R7, R7, 0xffffffdf, RZ, 0xc0, !PT ;  /* 0xffffffdf07077812 */ /* 0x000fc800078ec0ff */
[----:B------:R-:W-:Y:S01]  /*37be0*/  @!P3 IADD3 R222, P1, P2, R222, UR47, R2 ;  /* 0x0000002fdedebc10 */ /* 0x000fe2000fa3e002 */
[----:B0-----:R-:W-:-:S05]  /*37bf0*/  @!P6 IMAD R10, R214, R17, RZ ;  /* 0x00000011d60ae224 */ /* 0x001fca00078e02ff */
[----:B------:R0:W-:Y:S01]  /*37c00*/  @!P6 STG.E.U8 desc[UR50][R186.64+0x30], R10 ;  /* 0x0000300aba00e986 */ /* 0x0001e2000c101132 */
[----:B------:R-:W-:Y:S01]  /*37c10*/  @P3 LOP3.LUT R7, R7, 0x20, RZ, 0xfc, !PT ;  /* 0x0000002007073812 */ /* 0x000fe200078efcff */
[----:B0-----:R-:W-:Y:S01]  /*37c20*/  IMAD.U32 R10, RZ, RZ, UR44 ;  /* 0x0000002cff0a7e24 */ /* 0x001fe2000f8e00ff */
[----:B------:R-:W-:Y:S01]  /*37c30*/  LOP3.LUT P4, RZ, R6, 0x1000, RZ, 0xc0, !PT ;  /* 0x0000100006ff7812 */ /* 0x000fe2000788c0ff */
[----:B------:R-:W-:Y:S01]  /*37c40*/  IMAD.U32 R216, RZ, RZ, UR45 ;  /* 0x0000002dffd87e24 */ /* 0x000fe2000f8e00ff */
[----:B------:R-:W4:Y:S02]  /*37c50*/  LDL.LU R187, [R1+0x2ac] ;  /* 0x0002ac0001bb7983 */ /* 0x000f240000300800 */
[----:B------:R-:W-:Y:S02]  /*37c60*/  @!P3 IADD3.X R223, R10, UR46, R3, P1, P2 ;  /* 0x0000002e0adfbc10 */ /* 0x000fe40008fe4403 */
[----:B------:R-:W-:-:S13]  /*37c70*/  ISETP.LT.OR P3, PT, R0, 0x6a, !P0 ;  /* 0x0000006a0000780c */ /* 0x000fda0004761670 */
        /* <DEDUP_REMOVED lines=9> */
[----:B------:R-:W-:-:S04]  /*37d10*/  IMAD.U32 R214, RZ, RZ, UR45 ;  /* 0x0000002dffd67e24 */ /* 0x000fc8000f8e00ff */
[----:B------:R-:W-:Y:S01]  /*37d20*/  @!P4 IADD3 R218, P1, P2, R218, UR47, R2 ;  /* 0x0000002fdadacc10 */ /* 0x000fe2000fa3e002 */
[----:B------:R-:W4:Y:S03]  /*37d30*/  LDL.LU R185, [R1+0x2b0] ;  /* 0x0002b00001b97983 */ /* 0x000f260000300800 */
        /* <DEDUP_REMOVED lines=34> */
[----:B------:R-:W-:Y:S02]  /*37f60*/  LOP3.LUT R7, R7, 0xfffffffe, RZ, 0xc0, !PT ;  /* 0xfffffffe07077812 */ /* 0x000fe400078ec0ff */
[----:B------:R-:W-:Y:S01]  /*37f70*/  LOP3.LUT P4, RZ, R6, 0x8000, RZ, 0xc0, !PT ;  /* 0x0000800006ff7812 */ /* 0x000fe2000788c0ff */
[----:B0-----:R-:W-:-:S08]  /*37f80*/  IMAD.U32 R10, RZ, RZ, UR44 ;  /* 0x0000002cff0a7e24 */ /* 0x001fd0000f8e00ff */
[----:B------:R-:W-:Y:S02]  /*37f90*/  @!P3 IADD3 R210, P1, P2, R210, UR47, R2 ;  /* 0x0000002fd2d2bc10 */ /* 0x000fe4000fa3e002 */
[----:B------:R-:W-:Y:S02]  /*37fa0*/  @P6 LOP3.LUT R7, R7, 0x1, RZ, 0xfc, !PT ;  /* 0x0000000107076812 */ /* 0x000fe400078efcff */
[----:B------:R-:W-:Y:S02]  /*37fb0*/  @!P3 IADD3.X R211, R10, UR46, R3, P1, P2 ;  /* 0x0000002e0ad3bc10 */ /* 0x000fe40008fe4403 */
[----:B------:R-:W-:Y:S02]  /*37fc0*/  ISETP.LT.OR P1, PT, R0, 0x41, !P5 ;  /* 0x000000410000780c */ /* 0x000fe40006f21670 */
[C---:B------:R-:W-:Y:S02]  /*37fd0*/  LOP3.LUT P6, RZ, R6.reuse, 0x10000, RZ, 0xc0, !PT ;  /* 0x0001000006ff7812 */ /* 0x040fe400078cc0ff */
[----:B------:R-:W-:-:S04]  /*37fe0*/  LOP3.LUT R6, R6, 0x7fffffff, RZ, 0xc0, !PT ;  /* 0x7fffffff06067812 */ /* 0x000fc800078ec0ff */
[----:B------:R-:W-:Y:S02]  /*37ff0*/  @P3 LOP3.LUT R6, R6, 0x80000000, RZ, 0xfc, !PT ;  /* 0x8000000006063812 */ /* 0x000fe400078efcff */
[----:B------:R-:W-:-:S03]  /*38000*/  ISETP.LT.OR P3, PT, R0, 0x82, !P0 ;  /* 0x000000820000780c */ /* 0x000fc60004761670 */
[----:B------:R-:W-:Y:S01]  /*38010*/  @!P1 IMAD R10, R208, R17, RZ ;  /* 0x00000011d00a9224 */ /* 0x000fe200078e02ff */
[----:B------:R-:W-:-:S04]  /*38020*/  MOV R208, UR45 ;  /* 0x0000002d00d07c02 */ /* 0x000fc80008000f00 */
[----:B------:R0:W-:Y:S05]  /*38030*/  @!P1 STG.E.U8 desc[UR50][R4.64+0x40], R10 ;  /* 0x0000400a04009986 */ /* 0x0001ea000c101132 */
[----:B------:R-:W-:Y:S01]  /*38040*/  @!P3 IADD3 R208, P1, P2, R208, UR47, R2 ;  /* 0x0000002fd0d0bc10 */ /* 0x000fe2000fa3e002 */
[----:B0-----:R-:W-:-:S05]  /*38050*/  IMAD.U32 R10, RZ, RZ, UR44 ;  /* 0x0000002cff0a7e24 */ /* 0x001fca000f8e00ff */
[----:B------:R-:W-:Y:S02]  /*38060*/  @!P3 IADD3.X R209, R10, UR46, R3, P1, P2 ;  /* 0x0000002e0ad1bc10 */ /* 0x000fe40008fe4403 */
[----:B------:R-:W-:Y:S02]  /*38070*/  ISETP.LT.OR P1, PT, R0, 0x42, !P5 ;  /* 0x000000420000780c */ /* 0x000fe40006f21670 */
[----:B------:R-:W-:-:S04]  /*38080*/  LOP3.LUT R6, R6, 0xbfffffff, RZ, 0xc0, !PT ;  /* 0xbfffffff06067812 */ /* 0x000fc800078ec0ff */
[----:B------:R-:W-:Y:S02]  /*38090*/  @P3 LOP3.LUT R6, R6, 0x40000000, RZ, 0xfc, !PT ;  /* 0x4000000006063812 */ /* 0x000fe400078efcff */
[----:B------:R-:W-:-:S05]  /*380a0*/  ISETP.LT.OR P3, PT, R0, 0x89, !P0 ;  /* 0x000000890000780c */ /* 0x000fca0004761670 */
[----:B------:R-:W-:-:S05]  /*380b0*/  @!P1 IMAD R10, R207, R17, RZ ;  /* 0x00000011cf0a9224 */ /* 0x000fca00078e02ff */
[----:B------:R0:W-:Y:S02]  /*380c0*/  @!P1 STG.E.U8 desc[UR50][R4.64+0x41], R10 ;  /* 0x0000410a04009986 */ /* 0x0001e4000c101132 */
[----:B0-----:R-:W-:Y:S02]  /*380d0*/  @!P4 IMAD R10, R206, R17, RZ ;  /* 0x00000011ce0ac224 */ /* 0x001fe400078e02ff */
[----:B------:R-:W-:-:S03]  /*380e0*/  IMAD.U32 R206, RZ, RZ, UR45 ;  /* 0x0000002dffce7e24 */ /* 0x000fc6000f8e00ff */
[----:B------:R0:W-:Y:S01]  /*380f0*/  @!P4 STG.E.U8 desc[UR50][R178.64+0x40], R10 ;  /* 0x0000400ab200c986 */ /* 0x0001e2000c101132 */
[C---:B------:R-:W-:Y:S02]  /*38100*/  LOP3.LUT P4, RZ, R6.reuse, 0x20000, RZ, 0xc0, !PT ;  /* 0x0002000006ff7812 */ /* 0x040fe4000788c0ff */
[----:B------:R-:W-:Y:S02]  /*38110*/  LOP3.LUT R6, R6, 0xdfffffff, RZ, 0xc0, !PT ;  /* 0xdfffffff06067812 */ /* 0x000fe400078ec0ff */
[----:B------:R-:W-:Y:S02]  /*38120*/  @!P3 IADD3 R206, P1, P2, R206, UR47, R2 ;  /* 0x0000002fcecebc10 */ /* 0x000fe4000fa3e002 */
[----:B------:R-:W-:Y:S01]  /*38130*/  @P3 LOP3.LUT R6, R6, 0x20000000, RZ, 0xfc, !PT ;  /* 0x2000000006063812 */ /* 0x000fe200078efcff */
[----:B0-----:R-:W-:Y:S01]  /*38140*/  IMAD.U32 R10, RZ, RZ, UR44 ;  /* 0x0000002cff0a7e24 */ /* 0x001fe2000f8e00ff */
[----:B------:R-:W4:Y:S04]  /*38150*/  LDL.LU R179, [R1+0x2bc] ;  /* 0x0002bc0001b37983 */ /* 0x000f280000300800 */
[----:B------:R-:W-:-:S02]  /*38160*/  @!P3 IADD3.X R207, R10, UR46, R3, P1, P2 ;  /* 0x0000002e0acfbc10 */ /* 0x000fc40008fe4403 */
[----:B------:R-:W-:Y:S01]  /*38170*/  ISETP.LT.OR P3, PT, R0, 0x8a, !P0 ;  /* 0x0000008a0000780c */ /* 0x000fe20004761670 */
[----:B------:R-:W-:-:S12]  /*38180*/  IMAD.U32 R204, RZ, RZ, UR45 ;  /* 0x0000002dffcc7e24 */ /* 0x000fd8000f8e00ff */
[----:B------:R-:W-:-:S04]  /*38190*/  @!P3 IADD3 R204, P1, P2, R204, UR47, R2 ;  /* 0x0000002fccccbc10 */ /* 0x000fc8000fa3e002 */
[----:B------:R-:W-:Y:S01]  /*381a0*/  @!P3 IADD3.X R205, R10, UR46, R3, P1, P2 ;  /* 0x0000002e0acdbc10 */ /* 0x000fe20008fe4403 */
[----:B--2---:R-:W-:-:S05]  /*381b0*/  @!P6 IMAD R10, R203, R17, RZ ;  /* 0x00000011cb0ae224 */ /* 0x004fca00078e02ff */
[----:B------:R0:W-:Y:S01]  /*381c0*/  @!P6 STG.E.U8 desc[UR50][R176.64+0x41], R10 ;  /* 0x0000410ab000e986 */ /* 0x0001e2000c101132 */
[----:B------:R-:W-:Y:S01]  /*381d0*/  ISETP.LT.OR P6, PT, R0, 0x91, !P0 ;  /* 0x000000910000780c */ /* 0x000fe200047c1670 */
[----:B------:R-:W-:Y:S01]  /*381e0*/  IMAD.U32 R202, RZ, RZ, UR45 ;  /* 0x0000002dffca7e24 */ /* 0x000fe2000f8e00ff */
[----:B------:R-:W-:-:S04]  /*381f0*/  LOP3.LUT R6, R6, 0xefffffff, RZ, 0xc0, !PT ;  /* 0xefffffff06067812 */ /* 0x000fc800078ec0ff */
[----:B------:R-:W-:Y:S01]  /*38200*/  @P3 LOP3.LUT R6, R6, 0x10000000, RZ, 0xfc, !PT ;  /* 0x1000000006063812 */ /* 0x000fe200078efcff */
[----:B0-----:R-:W-:Y:S02]  /*38210*/  IMAD.U32 R10, RZ, RZ, UR44 ;  /* 0x0000002cff0a7e24 */ /* 0x001fe4000f8e00ff */
[----:B------:R-:W-:-:S04]  /*38220*/  IMAD.U32 R200, RZ, RZ, UR45 ;  /* 0x0000002dffc87e24 */ /* 0x000fc8000f8e00ff */
[----:B------:R-:W-:Y:S01]  /*38230*/  @!P6 IADD3 R202, P1, P2, R202, UR47, R2 ;  /* 0x0000002fcacaec10 */ /* 0x000fe2000fa3e002 */
[----:B------:R-:W-:Y:S01]  /*38240*/  IMAD.U32 R196, RZ, RZ, UR45 ;  /* 0x0000002dffc47e24 */ /* 0x000fe2000f8e00ff */
[----:B------:R-:W-:Y:S02]  /*38250*/  LOP3.LUT P3, RZ, R6, 0x40000, RZ, 0xc0, !PT ;  /* 0x0004000006ff7812 */ /* 0x000fe4000786c0ff */
[----:B------:R-:W-:Y:S01]  /*38260*/  MOV R194, UR45 ;  /* 0x0000002d00c27c02 */ /* 0x000fe20008000f00 */
[----:B------:R-:W-:Y:S01]  /*38270*/  IMAD.U32 R192, RZ, RZ, UR45 ;  /* 0x0000002dffc07e24 */ /* 0x000fe2000f8e00ff */
[----:B------:R-:W-:Y:S01]  /*38280*/  @!P6 IADD3.X R203, R10, UR46, R3, P1, P2 ;  /* 0x0000002e0acbec10 */ /* 0x000fe20008fe4403 */
[----:B------:R-:W2:Y:S01]  /*38290*/  LDL.LU R177, [R1+0x2c0] ;  /* 0x0002c00001b17983 */ /* 0x000ea20000300800 */
[----:B------:R-:W-:Y:S02]  /*382a0*/  ISETP.LT.OR P1, PT, R0, 0x49, !P5 ;  /* 0x000000490000780c */ /* 0x000fe40006f21670 */
[----:B------:R-:W-:-:S04]  /*382b0*/  LOP3.LUT R6, R6, 0xf7ffffff, RZ, 0xc0, !PT ;  /* 0xf7ffffff06067812 */ /* 0x000fc800078ec0ff */
[----:B------:R-:W-:Y:S02]  /*382c0*/  @P6 LOP3.LUT R6, R6, 0x8000000, RZ, 0xfc, !PT ;  /* 0x0800000006066812 */ /* 0x000fe400078efcff */
[----:B------:R-:W-:-:S05]  /*382d0*/  ISETP.LT.OR P6, PT, R0, 0x92, !P0 ;  /* 0x000000920000780c */ /* 0x000fca00047c1670 */
[----:B---3--:R-:W-:-:S05]  /*382e0*/  @!P1 IMAD R10, R201, R17, RZ ;  /* 0x00000011c90a9224 */ /* 0x008fca00078e02ff */
[----:B------:R0:W-:Y:S03]  /*382f0*/  @!P1 STG.E.U8 desc[UR50][R4.64+0x48], R10 ;  /* 0x0000480a04009986 */ /* 0x0001e6000c101132 */
[----:B------:R-:W-:Y:S01]  /*38300*/  @!P6 IADD3 R200, P1, P2, R200, UR47, R2 ;  /* 0x0000002fc8c8ec10 */ /* 0x000fe2000fa3e002 */
[----:B0-----:R-:W-:-:S05]  /*38310*/  IMAD.U32 R10, RZ, RZ, UR44 ;  /* 0x0000002cff0a7e24 */ /* 0x001fca000f8e00ff */
[----:B------:R-:W-:Y:S02]  /*38320*/  @!P6 IADD3.X R201, R10, UR46, R3, P1, P2 ;  /* 0x0000002e0ac9ec10 */ /* 0x000fe40008fe4403 */
[----:B------:R-:W-:-:S13]  /*38330*/  ISETP.LT.OR P1, PT, R0, 0x4a, !P5 ;  /* 0x0000004a0000780c */ /* 0x000fda0006f21670 */
[----:B----4-:R-:W-:-:S05]  /*38340*/  @!P1 IMAD R10, R198, R17, RZ ;  /* 0x00000011c60a9224 */ /* 0x010fca00078e02ff */
[----:B------:R0:W-:Y:S01]  /*38350*/  @!P1 STG.E.U8 desc[UR50][R4.64+0x49], R10 ;  /* 0x0000490a04009986 */ /* 0x0001e2000c101132 */
[----:B------:R-:W-:Y:S01]  /*38360*/  LOP3.LUT R6, R6, 0xfbffffff, RZ, 0xc0, !PT ;  /* 0xfbffffff06067812 */ /* 0x000fe200078ec0ff */
[----:B0-----:R-:W-:-:S05]  /*38370*/  @!P4 IMAD R10, R199, R17, RZ ;  /* 0x00000011c70ac224 */ /* 0x001fca00078e02ff */
[----:B------:R0:W-:Y:S01]  /*38380*/  @!P4 STG.E.U8 desc[UR50][R174.64+0x48], R10 ;  /* 0x0000480aae00c986 */ /* 0x0001e2000c101132 */
[----:B------:R-:W-:Y:S01]  /*38390*/  ISETP.LT.OR P4, PT, R0, 0x99, !P0 ;  /* 0x000000990000780c */ /* 0x000fe20004781670 */
[----:B------:R-:W-:Y:S01]  /*383a0*/  IMAD.U32 R198, RZ, RZ, UR45 ;  /* 0x0000002dffc67e24 */ /* 0x000fe2000f8e00ff */
[----:B------:R-:W-:-:S04]  /*383b0*/  @P6 LOP3.LUT R6, R6, 0x4000000, RZ, 0xfc, !PT ;  /* 0x0400000006066812 */ /* 0x000fc800078efcff */
[C---:B------:R-:W-:Y:S02]  /*383c0*/  LOP3.LUT P6, RZ, R6.reuse, 0x80000, RZ, 0xc0, !PT ;  /* 0x0008000006ff7812 */ /* 0x040fe400078cc0ff */
[----:B------:R-:W-:Y:S01]  /*383d0*/  LOP3.LUT R6, R6, 0xfdffffff, RZ, 0xc0, !PT ;  /* 0xfdffffff06067812 */ /* 0x000fe200078ec0ff */
[----:B0-----:R-:W-:Y:S01]  /*383e0*/  IMAD.U32 R10, RZ, RZ, UR44 ;  /* 0x0000002cff0a7e24 */ /* 0x001fe2000f8e00ff */
[----:B------:R-:W3:Y:S03]  /*383f0*/  LDL.LU R174, [R1+0x2c4] ;  /* 0x0002c40001ae7983 */ /* 0x000ee60000300800 */
[----:B------:R-:W-:Y:S02]  /*38400*/  @!P4 IADD3 R198, P1, P2, R198, UR47, R2 ;  /* 0x0000002fc6c6cc10 */ /* 0x000fe4000fa3e002 */
[----:B------:R-:W-:Y:S01]  /*38410*/  @P4 LOP3.LUT R6, R6, 0x2000000, RZ, 0xfc, !PT ;  /* 0x0200000006064812 */ /* 0x000fe200078efcff */
[----:B------:R-:W4:Y:S01]  /*38420*/  LDL.LU R175, [R1+0x2c8] ;  /* 0x0002c80001af7983 */ /* 0x000f220000300800 */
[----:B------:R-:W-:-:S02]  /*38430*/  @!P4 IADD3.X R199, R10, UR46, R3, P1, P2 ;  /* 0x0000002e0ac7cc10 */ /* 0x000fc40008fe4403 */
        /* <DEDUP_REMOVED lines=21> */
[----:B------:R-:W-:-:S04]  /*38590*/  LOP3.LUT R6, R6, 0xffbfffff, RZ, 0xc0, !PT ;  /* 0xffbfffff06067812 */ /* 0x000fc800078ec0ff */
[----:B------:R-:W-:Y:S02]  /*385a0*/  @P3 LOP3.LUT R6, R6, 0x400000, RZ, 0xfc, !PT ;  /* 0x0040000006063812 */ /* 0x000fe400078efcff */
[----:B------:R-:W-:-:S05]  /*385b0*/  ISETP.LT.OR P3, PT, R0, 0xa9, !P0 ;  /* 0x000000a90000780c */ /* 0x000fca0004761670 */
[----:B------:R-:W-:Y:S02]  /*385c0*/  @!P1 IMAD R10, R190, R17, RZ ;  /* 0x00000011be0a9224 */ /* 0x000fe400078e02ff */
[----:B------:R-:W-:-:S03]  /*385d0*/  IMAD.U32 R190, RZ, RZ, UR45 ;  /* 0x0000002dffbe7e24 */ /* 0x000fc6000f8e00ff */
[----:B------:R0:W-:Y:S01]  /*385e0*/  @!P1 STG.E.U8 desc[UR50][R4.64+0x51], R10 ;  /* 0x0000510a04009986 */ /* 0x0001e2000c101132 */
[----:B------:R-:W-:Y:S02]  /*385f0*/  LOP3.LUT R6, R6, 0xffdfffff, RZ, 0xc0, !PT ;  /* 0xffdfffff06067812 */ /* 0x000fe400078ec0ff */
        /* <DEDUP_REMOVED lines=14> */
[----:B------:R-:W-:Y:S01]  /*386e0*/  ISETP.LT.OR P4, PT, R0, 0xb1, !P0 ;  /* 0x000000b10000780c */ /* 0x000fe20004781670 */
[----:B------:R-:W-:Y:S01]  /*386f0*/  IMAD.U32 R186, RZ, RZ, UR45 ;  /* 0x0000002dffba7e24 */ /* 0x000fe2000f8e00ff */
[----:B------:R-:W-:-:S04]  /*38700*/  LOP3.LUT R6, R6, 0xffefffff, RZ, 0xc0, !PT ;  /* 0xffefffff06067812 */ /* 0x000fc800078ec0ff */
[----:B------:R-:W-:Y:S01]  /*38710*/  @P3 LOP3.LUT R6, R6, 0x100000, RZ, 0xfc, !PT ;  /* 0x0010000006063812 */ /* 0x000fe200078efcff */
[----:B0-----:R-:W-:Y:S01]  /*38720*/  IMAD.U32 R10, RZ, RZ, UR44 ;  /* 0x0000002cff0a7e24 */ /* 0x001fe2000f8e00ff */
[----:B------:R-:W4:Y:S05]  /*38730*/  LDL.LU R169, [R1+0x2d0] ;  /* 0x0002d00001a97983 */ /* 0x000f2a0000300800 */
[----:B------:R-:W-:-:S04]  /*38740*/  @!P4 IADD3 R186, P1, P2, R186, UR47, R2 ;  /* 0x0000002fbabacc10 */ /* 0x000fc8000fa3e002 */
[----:B------:R-:W-:Y:S02]  /*38750*/  @!P4 IADD3.X R187, R10, UR46, R3, P1, P2 ;  /* 0x0000002e0abbcc10 */ /* 0x000fe40008fe4403 */
[----:B------:R-:W-:Y:S02]  /*38760*/  ISETP.LT.OR P1, PT, R0, 0x59, !P5 ;  /* 0x000000590000780c */ /* 0x000fe40006f21670 */
[----:B------:R-:W-:-:S04]  /*38770*/  LOP3.LUT R6, R6, 0xfff7ffff, RZ, 0xc0, !PT ;  /* 0xfff7ffff06067812 */ /* 0x000fc800078ec0ff */
[----:B------:R-:W-:Y:S02]  /*38780*/  @P4 LOP3.LUT R6, R6, 0x80000, RZ, 0xfc, !PT ;  /* 0x0008000006064812 */ /* 0x000fe400078efcff */
[----:B------:R-:W-:Y:S01]  /*38790*/  ISETP.LT.OR P4, PT, R0, 0xb2, !P0 ;  /* 0x000000b20000780c */ /* 0x000fe20004781670 */
[----:B------:R-:W-:-:S04]  /*387a0*/  IMAD.U32 R184, RZ, RZ, UR45 ;  /* 0x0000002dffb87e24 */ /* 0x000fc8000f8e00ff */
[----:B------:R-:W-:-:S05]  /*387b0*/  @!P1 IMAD R10, R185, R17, RZ ;  /* 0x00000011b90a9224 */ /* 0x000fca00078e02ff */
[----:B------:R0:W-:Y:S03]  /*387c0*/  @!P1 STG.E.U8 desc[UR50][R4.64+0x58], R10 ;  /* 0x0000580a04009986 */ /* 0x0001e6000c101132 */
[----:B------:R-:W-:Y:S01]  /*387d0*/  @!P4 IADD3 R184, P1, P2, R184, UR47, R2 ;  /* 0x0000002fb8b8cc10 */ /* 0x000fe2000fa3e002 */
[----:B0-----:R-:W-:-:S05]  /*387e0*/  IMAD.U32 R10, RZ, RZ, UR44 ;  /* 0x0000002cff0a7e24 */ /* 0x001fca000f8e00ff */
[----:B------:R-:W-:Y:S02]  /*387f0*/  @!P4 IADD3.X R185, R10, UR46, R3, P1, P2 ;  /* 0x0000002e0ab9cc10 */ /* 0x000fe40008fe4403 */
[----:B------:R-:W-:Y:S02]  /*38800*/  ISETP.LT.OR P1, PT, R0, 0x5a, !P5 ;  /* 0x0000005a0000780c */ /* 0x000fe40006f21670 */
[----:B------:R-:W-:-:S11]  /*38810*/  LOP3.LUT P6, RZ, R8, 0x1000000, RZ, 0xc0, !PT ;  /* 0x0100000008ff7812 */ /* 0x000fd600078cc0ff */
[----:B------:R-:W-:-:S05]  /*38820*/  @!P1 IMAD R10, R182, R17, RZ ;  /* 0x00000011b60a9224 */ /* 0x000fca00078e02ff */
[----:B------:R0:W-:Y:S02]  /*38830*/  @!P1 STG.E.U8 desc[UR50][R4.64+0x59], R10 ;  /* 0x0000590a04009986 */ /* 0x0001e4000c101132 */
[----:B0-----:R-:W-:-:S05]  /*38840*/  @!P6 IMAD R10, R183, R17, RZ ;  /* 0x00000011b70ae224 */ /* 0x001fca00078e02ff */
[----:B------:R0:W-:Y:S04]  /*38850*/  @!P6 STG.E.U8 desc[UR50][R166.64+0x58], R10 ;  /* 0x0000580aa600e986 */ /* 0x0001e8000c101132 */
[----:B0-----:R-:W4:Y:S04]  /*38860*/  LDL.LU R166, [R1+0x2d4] ;  /* 0x0002d40001a67983 */ /* 0x001f280000300800 */
[----:B------:R-:W4:Y:S01]  /*38870*/  LDL.LU R167, [R1+0x2d8] ;  /* 0x0002d80001a77983 */ /* 0x000f220000300800 */
[----:B------:R-:W-:Y:S02]  /*38880*/  ISETP.LT.OR P6, PT, R0, 0xb9, !P0 ;  /* 0x000000b90000780c */ /* 0x000fe400047c1670 */
[----:B------:R-:W-:Y:S01]  /*38890*/  LOP3.LUT R6, R6, 0xfffbffff, RZ, 0xc0, !PT ;  /* 0xfffbffff06067812 */ /* 0x000fe200078ec0ff */
[----:B------:R-:W-:-:S03]  /*388a0*/  IMAD.U32 R182, RZ, RZ, UR45 ;  /* 0x0000002dffb67e24 */ /* 0x000fc6000f8e00ff */
[----:B------:R-:W-:Y:S02]  /*388b0*/  @P4 LOP3.LUT R6, R6, 0x40000, RZ, 0xfc, !PT ;  /* 0x0004000006064812 */ /* 0x000fe400078efcff */
[----:B------:R-:W-:Y:S02]  /*388c0*/  MOV R10, UR44 ;  /* 0x0000002c000a7c02 */ /* 0x000fe40008000f00 */
[----:B------:R-:W-:-:S03]  /*388d0*/  LOP3.LUT R6, R6, 0xfffdffff, RZ, 0xc0, !PT ;  /* 0xfffdffff06067812 */ /* 0x000fc600078ec0ff */
[----:B------:R-:W-:Y:S02]  /*388e0*/  @!P6 IADD3 R182, P1, P2, R182, UR47, R2 ;  /* 0x0000002fb6b6ec10 */ /* 0x000fe4000fa3e002 */
[----:B------:R-:W-:Y:S02]  /*388f0*/  @P6 LOP3.LUT R6, R6, 0x20000, RZ, 0xfc, !PT ;  /* 0x0002000006066812 */ /* 0x000fe400078efcff */
[----:B------:R-:W-:Y:S02]  /*38900*/  @!P6 IADD3.X R183, R10, UR46, R3, P1, P2 ;  /* 0x0000002e0ab7ec10 */ /* 0x000fe40008fe4403 */
[----:B------:R-:W-:Y:S02]  /*38910*/  ISETP.LT.OR P6, PT, R0, 0xba, !P0 ;  /* 0x000000ba0000780c */ /* 0x000fe400047c1670 */
[----:B------:R-:W-:Y:S01]  /*38920*/  LOP3.LUT P3, RZ, R8, 0x4000000, RZ, 0xc0, !PT ;  /* 0x0400000008ff7812 */ /* 0x000fe2000786c0ff */
[----:B------:R-:W-:-:S10]  /*38930*/  IMAD.U32 R180, RZ, RZ, UR45 ;  /* 0x0000002dffb47e24 */ /* 0x000fd4000f8e00ff */
        /* <DEDUP_REMOVED lines=14> */
[----:B------:R-:W-:Y:S01]  /*38a20*/  ISETP.LT.OR P3, PT, R0, 0xc2, !P0 ;  /* 0x000000c20000780c */ /* 0x000fe20004761670 */
[----:B------:R-:W-:-:S04]  /*38a30*/  IMAD.U32 R176, RZ, RZ, UR45 ;  /* 0x0000002dffb07e24 */ /* 0x000fc8000f8e00ff */
[----:B--2---:R-:W-:-:S05]  /*38a40*/  @!P1 IMAD R10, R177, R17, RZ ;  /* 0x00000011b10a9224 */ /* 0x004fca00078e02ff */
        /* <DEDUP_REMOVED lines=9> */
[----:B---3--:R-:W-:Y:S02]  /*38ae0*/  @!P1 IMAD R10, R174, R17, RZ ;  /* 0x00000011ae0a9224 */ /* 0x008fe400078e02ff */
[----:B------:R-:W-:-:S03]  /*38af0*/  IMAD.U32 R174, RZ, RZ, UR45 ;  /* 0x0000002dffae7e24 */ /* 0x000fc6000f8e00ff */
[----:B------:R4:W-:Y:S01]  /*38b00*/  @!P1 STG.E.U8 desc[UR50][R4.64+0x61], R10 ;  /* 0x0000610a04009986 */ /* 0x0009e2000c101132 */
[----:B------:R-:W-:-:S04]  /*38b10*/  LOP3.LUT R6, R6, 0xffffdfff, RZ, 0xc0, !PT ;  /* 0xffffdfff06067812 */ /* 0x000fc800078ec0ff */
[----:B------:R-:W-:Y:S01]  /*38b20*/  @!P3 IADD3 R174, P1, P2, R174, UR47, R2 ;  /* 0x0000002faeaebc10 */ /* 0x000fe2000fa3e002 */
[----:B----4-:R-:W-:-:S05]  /*38b30*/  @!P4 IMAD R10, R175, R17, RZ ;  /* 0x00000011af0ac224 */ /* 0x010fca00078e02ff */
[----:B------:R0:W-:Y:S01]  /*38b40*/  @!P4 STG.E.U8 desc[UR50][R162.64+0x60], R10 ;  /* 0x0000600aa200c986 */ /* 0x0001e2000c101132 */
[----:B------:R-:W-:Y:S01]  /*38b50*/  @P3 LOP3.LUT R6, R6, 0x2000, RZ, 0xfc, !PT ;  /* 0x0000200006063812 */ /* 0x000fe200078efcff */
[----:B0-----:R-:W-:Y:S01]  /*38b60*/  IMAD.U32 R10, RZ, RZ, UR44 ;  /* 0x0000002cff0a7e24 */ /* 0x001fe2000f8e00ff */
[----:B------:R-:W-:Y:S01]  /*38b70*/  LOP3.LUT P6, RZ, R8, 0x20000000, RZ, 0xc0, !PT ;  /* 0x2000000008ff7812 */ /* 0x000fe200078cc0ff */
[----:B------:R-:W-:Y:S01]  /*38b80*/  IMAD.U32 R172, RZ, RZ, UR45 ;  /* 0x0000002dffac7e24 */ /* 0x000fe2000f8e00ff */
[----:B------:R-:W2:Y:S02]  /*38b90*/  LDL.LU R163, [R1+0x2dc] ;  /* 0x0002dc0001a37983 */ /* 0x000ea40000300800 */
        /* <DEDUP_REMOVED lines=11> */
[----:B------:R-:W3:Y:S05]  /*38c50*/  LDL.LU R161, [R1+0x2e0] ;  /* 0x0002e00001a17983 */ /* 0x000eea0000300800 */
[----:B------:R-:W-:Y:S02]  /*38c60*/  @!P6 IADD3 R170, P1, P2, R170, UR47, R2 ;  /* 0x0000002faaaaec10 */ /* 0x000fe4000fa3e002 */
[----:B------:R-:W-:Y:S02]  /*38c70*/  LOP3.LUT R6, R6, 0xfffff7ff, RZ, 0xc0, !PT ;  /* 0xfffff7ff06067812 */ /* 0x000fe400078ec0ff */
[----:B------:R-:W-:-:S02]  /*38c80*/  @!P6 IADD3.X R171, R10, UR46, R3, P1, P2 ;  /* 0x0000002e0aabec10 */ /* 0x000fc40008fe4403 */
[----:B------:R-:W-:Y:S02]  /*38c90*/  ISETP.LT.OR P1, PT, R0, 0x69, !P5 ;  /* 0x000000690000780c */ /* 0x000fe40006f21670 */
[----:B------:R-:W-:Y:S02]  /*38ca0*/  @P6 LOP3.LUT R6, R6, 0x800, RZ, 0xfc, !PT ;  /* 0x0000080006066812 */ /* 0x000fe400078efcff */
[----:B------:R-:W-:Y:S01]  /*38cb0*/  ISETP.LT.OR P6, PT, R0, 0xd2, !P0 ;  /* 0x000000d20000780c */ /* 0x000fe200047c1670 */
[----:B------:R-:W-:-:S08]  /*38cc0*/  IMAD.U32 R168, RZ, RZ, UR45 ;  /* 0x0000002dffa87e24 */ /* 0x000fd0000f8e00ff */
[----:B------:R-:W-:-:S05]  /*38cd0*/  @!P1 IMAD R10, R169, R17, RZ ;  /* 0x00000011a90a9224 */ /* 0x000fca00078e02ff */
[----:B------:R0:W-:Y:S01]  /*38ce0*/  @!P1 STG.E.U8 desc[UR50][R4.64+0x68], R10 ;  /* 0x0000680a04009986 */ /* 0x0001e2000c101132 */
[----:B------:R-:W-:Y:S02]  /*38cf0*/  @!P6 IADD3 R168, P1, P2, R168, UR47, R2 ;  /* 0x0000002fa8a8ec10 */ /* 0x000fe4000fa3e002 */
[----:B0-----:R-:W-:-:S04]  /*38d00*/  MOV R10, UR44 ;  /* 0x0000002c000a7c02 */ /* 0x001fc80008000f00 */
        /* <DEDUP_REMOVED lines=12> */
[----:B------:R-:W-:Y:S01]  /*38dd0*/  @P6 LOP3.LUT R6, R6, 0x400, RZ, 0xfc, !PT ;  /* 0x0000040006066812 */ /* 0x000fe200078efcff */
[----:B------:R-:W-:-:S03]  /*38de0*/  IMAD.U32 R10, RZ, RZ, UR44 ;  /* 0x0000002cff0a7e24 */ /* 0x000fc6000f8e00ff */
        /* <DEDUP_REMOVED lines=9> */
[----:B------:R-:W-:Y:S01]  /*38e80*/  IMAD.U32 R162, RZ, RZ, UR45 ;  /* 0x0000002dffa27e24 */ /* 0x000fe2000f8e00ff */
[----:B------:R-:W-:-:S04]  /*38e90*/  LOP3.LUT R6, R6, 0xfffffeff, RZ, 0xc0, !PT ;  /* 0xfffffeff06067812 */ /* 0x000fc800078ec0ff */
[----:B------:R-:W-:-:S04]  /*38ea0*/  @P4 LOP3.LUT R6, R6, 0x100, RZ, 0xfc, !PT ;  /* 0x0000010006064812 */ /* 0x000fc800078efcff */
[----:B------:R-:W-:Y:S01]  /*38eb0*/  LOP3.LUT R6, R6, 0xffffff7f, RZ, 0xc0, !PT ;  /* 0xffffff7f06067812 */ /* 0x000fe200078ec0ff */
[----:B------:R-:W-:Y:S01]  /*38ec0*/  IMAD.U32 R160, RZ, RZ, UR45 ;  /* 0x0000002dffa07e24 */ /* 0x000fe2000f8e00ff */
[----:B------:R-:W-:Y:S01]  /*38ed0*/  LOP3.LUT P6, RZ, R9, 0x2, RZ, 0xc0, !PT ;  /* 0x0000000209ff7812 */ /* 0x000fe200078cc0ff */
[----:B--2---:R-:W-:-:S05]  /*38ee0*/  @!P3 IMAD R10, R163, R17, RZ ;  /* 0x00000011a30ab224 */ /* 0x004fca00078e02ff */
[----:B------:R0:W-:Y:S01]  /*38ef0*/  @!P3 STG.E.U8 desc[UR50][R156.64+0x69], R10 ;  /* 0x0000690a9c00b986 */ /* 0x0001e2000c101132 */
[----:B------:R-:W-:Y:S01]  /*38f00*/  ISETP.LT.OR P3, PT, R0, 0xe1, !P0 ;  /* 0x000000e10000780c */ /* 0x000fe20004761670 */
[----:B0-----:R-:W-:-:S12]  /*38f10*/  IMAD.U32 R10, RZ, RZ, UR44 ;  /* 0x0000002cff0a7e24 */ /* 0x001fd8000f8e00ff */
[----:B------:R-:W-:-:S04]  /*38f20*/  @!P3 IADD3 R162, P1, P2, R162, UR47, R2 ;  /* 0x0000002fa2a2bc10 */ /* 0x000fc8000fa3e002 */
[----:B------:R-:W-:Y:S02]  /*38f30*/  @!P3 IADD3.X R163, R10, UR46, R3, P1, P2 ;  /* 0x0000002e0aa3bc10 */ /* 0x000fe40008fe4403 */
[----:B------:R-:W-:Y:S02]  /*38f40*/  ISETP.LT.OR P1, PT, R0, 0x71, !P5 ;  /* 0x000000710000780c */ /* 0x000fe40006f21670 */
[----:B------:R-:W-:Y:S02]  /*38f50*/  @P3 LOP3.LUT R6, R6, 0x80, RZ, 0xfc, !PT ;  /* 0x0000008006063812 */ /* 0x000fe400078efcff */
[----:B------:R-:W-:-:S09]  /*38f60*/  ISETP.LT.OR P3, PT, R0, 0xe2, !P0 ;  /* 0x000000e20000780c */ /* 0x000fd20004761670 */
[----:B---3--:R-:W-:-:S05]  /*38f70*/  @!P1 IMAD R10, R161, R17, RZ ;  /* 0x00000011a10a9224 */ /* 0x008fca00078e02ff */
[----:B------:R0:W-:Y:S01]  /*38f80*/  @!P1 STG.E.U8 desc[UR50][R4.64+0x70], R10 ;  /* 0x0000700a04009986 */ /* 0x0001e2000c101132 */
[----:B------:R-:W-:Y:S01]  /*38f90*/  @!P3 IADD3 R160, P1, P2, R160, UR47, R2 ;  /* 0x0000002fa0a0bc10 */ /* 0x000fe2000fa3e002 */
[----:B0-----:R-:W-:-:S05]  /*38fa0*/  IMAD.U32 R10, RZ, RZ, UR44 ;  /* 0x0000002cff0a7e24 */ /* 0x001fca000f8e00ff */
[----:B------:R-:W-:Y:S02]  /*38fb0*/  @!P3 IADD3.X R161, R10, UR46, R3, P1, P2 ;  /* 0x0000002e0aa1bc10 */ /* 0x000fe40008fe4403 */
[----:B------:R-:W-:-:S13]  /*38fc0*/  ISETP.LT.OR P1, PT, R0, 0x72, !P5 ;  /* 0x000000720000780c */ /* 0x000fda0006f21670 */
[----:B----4-:R-:W-:-:S05]  /*38fd0*/  @!P1 IMAD R10, R158, R17, RZ ;  /* 0x000000119e0a9224 */ /* 0x010fca00078e02ff */
[----:B------:R0:W-:Y:S02]  /*38fe0*/  @!P1 STG.E.U8 desc[UR50][R4.64+0x71], R10 ;  /* 0x0000710a04009986 */ /* 0x0001e4000c101132 */
[----:B0-----:R-:W-:-:S05]  /*38ff0*/  @!P6 IMAD R10, R159, R17, RZ ;  /* 0x000000119f0ae224 */ /* 0x001fca00078e02ff */
[----:B------:R0:W-:Y:S04]  /*39000*/  @!P6 STG.E.U8 desc[UR50][R154.64+0x70], R10 ;  /* 0x0000700a9a00e986 */ /* 0x0001e8000c101132 */
[----:B0-----:R-:W2:Y:S01]  /*39010*/  LDL.LU R155, [R1+0x2ec] ;  /* 0x0002ec00019b7983 */ /* 0x001ea20000300800 */
[----:B------:R-:W-:-:S04]  /*39020*/  LOP3.LUT R6, R6, 0xffffffbf, RZ, 0xc0, !PT ;  /* 0xffffffbf06067812 */ /* 0x000fc800078ec0ff */
[----:B------:R-:W-:Y:S02]  /*39030*/  @P3 LOP3.LUT R6, R6, 0x40, RZ, 0xfc, !PT ;  /* 0x0000004006063812 */ /* 0x000fe400078efcff */
[----:B------:R-:W-:Y:S01]  /*39040*/  ISETP.LT.OR P3, PT, R0, 0xe9, !P0 ;  /* 0x000000e90000780c */ /* 0x000fe20004761670 */
[----:B------:R-:W-:Y:S01]  /*39050*/  IMAD.U32 R158, RZ, RZ, UR45 ;  /* 0x0000002dff9e7e24 */ /* 0x000fe2000f8e00ff */
[----:B------:R-:W-:Y:S01]  /*39060*/  LOP3.LUT R6, R6, 0xffffffdf, RZ, 0xc0, !PT ;  /* 0xffffffdf06067812 */ /* 0x000fe200078ec0ff */
[----:B------:R-:W-:-:S10]  /*39070*/  IMAD.U32 R10, RZ, RZ, UR44 ;  /* 0x0000002cff0a7e24 */ /* 0x000fd4000f8e00ff */
        /* <DEDUP_REMOVED lines=8> */
[----:B--2---:R-:W-:-:S05]  /*39100*/  @!P4 IMAD R10, R155, R17, RZ ;  /* 0x000000119b0ac224 */ /* 0x004fca00078e02ff */
[----:B------:R0:W-:Y:S04]  /*39110*/  @!P4 STG.E.U8 desc[UR50][R22.64+0x71], R10 ;  /* 0x0000710a1600c986 */ /* 0x0001e8000c101132 */
[----:B0-----:R-:W2:Y:S01]  /*39120*/  LDL.LU R23, [R1+0x2f0] ;  /* 0x0002f00001177983 */ /* 0x001ea20000300800 */
[----:B------:R-:W-:Y:S01]  /*39130*/  ISETP.LT.OR P4, PT, R0, 0xf1, !P0 ;  /* 0x000000f10000780c */ /* 0x000fe20004781670 */
[----:B------:R-:W-:Y:S01]  /*39140*/  IMAD.U32 R154, RZ, RZ, UR45 ;  /* 0x0000002dff9a7e24 */ /* 0x000fe2000f8e00ff */
[----:B------:R-:W-:-:S11]  /*39150*/  MOV R10, UR44 ;  /* 0x0000002c000a7c02 */ /* 0x000fd60008000f00 */
[----:B------:R-:W-:-:S04]  /*39160*/  @!P4 IADD3 R154, P1, P2, R154, UR47, R2 ;  /* 0x0000002f9a9acc10 */ /* 0x000fc8000fa3e002 */
[----:B------:R-:W-:Y:S02]  /*39170*/  @!P4 IADD3.X R155, R10, UR46, R3, P1, P2 ;  /* 0x0000002e0a9bcc10 */ /* 0x000fe40008fe4403 */
[----:B------:R-:W-:Y:S01]  /*39180*/  ISETP.LT.OR P1, PT, R0, 0x79, !P5 ;  /* 0x000000790000780c */ /* 0x000fe20006f21670 */
[----:B------:R-:W-:Y:S01]  /*39190*/  IMAD.U32 R22, RZ, RZ, UR45 ;  /* 0x0000002dff167e24 */ /* 0x000fe2000f8e00ff */
[----:B------:R-:W-:-:S04]  /*391a0*/  LOP3.LUT R6, R6, 0xfffffffd, RZ, 0xc0, !PT ;  /* 0xfffffffd06067812 */ /* 0x000fc800078ec0ff */
[----:B------:R-:W-:Y:S02]  /*391b0*/  @P3 LOP3.LUT R6, R6, 0x2, RZ, 0xfc, !PT ;  /* 0x0000000206063812 */ /* 0x000fe400078efcff */
[C---:B------:R-:W-:Y:S02]  /*391c0*/  LOP3.LUT P6, RZ, R9.reuse, 0x10, RZ, 0xc0, !PT ;  /* 0x0000001009ff7812 */ /* 0x040fe400078cc0ff */
[----:B------:R-:W-:-:S04]  /*391d0*/  LOP3.LUT R9, R9, 0xffffffbf, RZ, 0xc0, !PT ;  /* 0xffffffbf09097812 */ /* 0x000fc800078ec0ff */
[----:B------:R-:W-:-:S04]  /*391e0*/  @P4 LOP3.LUT R9, R9, 0x40, RZ, 0xfc, !PT ;  /* 0x0000004009094812 */ /* 0x000fc800078efcff */
[C---:B------:R-:W-:Y:S02]  /*391f0*/  LOP3.LUT P4, RZ, R9.reuse, 0x20, RZ, 0xc0, !PT ;  /* 0x0000002009ff7812 */ /* 0x040fe4000788c0ff */
[----:B------:R-:W-:Y:S01]  /*39200*/  LOP3.LUT R9, R9, 0xffffff7f, RZ, 0xc0, !PT ;  /* 0xffffff7f09097812 */ /* 0x000fe200078ec0ff */
[----:B--2---:R-:W-:-:S05]  /*39210*/  @!P1 IMAD R10, R23, R17, RZ ;  /* 0x00000011170a9224 */ /* 0x004fca00078e02ff */
[----:B------:R0:W-:Y:S01]  /*39220*/  @!P1 STG.E.U8 desc[UR50][R4.64+0x78], R10 ;  /* 0x0000780a04009986 */ /* 0x0001e2000c101132 */
[----:B------:R-:W-:Y:S01]  /*39230*/  ISETP.LT.OR P1, PT, R0, 0xf2, !P0 ;  /* 0x000000f20000780c */ /* 0x000fe20004721670 */
[----:B0-----:R-:W-:-:S12]  /*39240*/  IMAD.U32 R10, RZ, RZ, UR44 ;  /* 0x0000002cff0a7e24 */ /* 0x001fd8000f8e00ff */
[----:B------:R-:W-:-:S04]  /*39250*/  @!P1 IADD3 R22, P2, P3, R22, UR47, R2 ;  /* 0x0000002f16169c10 */ /* 0x000fc8000fb5e002 */
[----:B------:R-:W-:Y:S02]  /*39260*/  @!P1 IADD3.X R23, R10, UR46, R3, P2, P3 ;  /* 0x0000002e0a179c10 */ /* 0x000fe400097e6403 */
[----:B------:R-:W-:-:S13]  /*39270*/  ISETP.LT.OR P2, PT, R0, 0x7a, !P5 ;  /* 0x0000007a0000780c */ /* 0x000fda0006f41670 */
[----:B------:R-:W-:-:S05]  /*39280*/  @!P2 IMAD R10, R12, R17, RZ ;  /* 0x000000110c0aa224 */ /* 0x000fca00078e02ff */
[----:B------:R0:W-:Y:S01]  /*39290*/  @!P2 STG.E.U8 desc[UR50][R4.64+0x79], R10 ;  /* 0x0000790a0400a986 */ /* 0x0001e2000c101132 */
[----:B------:R-:W-:Y:S01]  /*392a0*/  ISETP.LT.OR P2, PT, R0, 0xf9, !P0 ;  /* 0x000000f90000780c */ /* 0x000fe20004741670 */
[----:B0-----:R-:W-:-:S05]  /*392b0*/  @!P6 IMAD R10, R13, R17, RZ ;  /* 0x000000110d0ae224 */ /* 0x001fca00078e02ff */
[----:B------:R0:W-:Y:S02]  /*392c0*/  @!P6 STG.E.U8 desc[UR50][R20.64+0x78], R10 ;  /* 0x0000780a1400e986 */ /* 0x0001e4000c101132 */
[----:B0-----:R-:W-:Y:S02]  /*392d0*/  IMAD.U32 R20, RZ, RZ, UR45 ;  /* 0x0000002dff147e24 */ /* 0x001fe4000f8e00ff */
[----:B------:R-:W-:-:S03]  /*392e0*/  IMAD.U32 R10, RZ, RZ, UR44 ;  /* 0x0000002cff0a7e24 */ /* 0x000fc6000f8e00ff */
[----:B------:R-:W-:-:S04]  /*392f0*/  @!P2 IADD3 R20, P3, P6, R20, UR47, R2 ;  /* 0x0000002f1414ac10 */ /* 0x000fc8000fe7e002 */
[----:B------:R-:W-:Y:S02]  /*39300*/  @!P2 IADD3.X R21, R10, UR46, R3, P3, P6 ;  /* 0x0000002e0a15ac10 */ /* 0x000fe40009fec403 */
[----:B------:R-:W-:Y:S02]  /*39310*/  ISETP.LT.OR P3, PT, R0, 0xfa, !P0 ;  /* 0x000000fa0000780c */ /* 0x000fe40004761670 */
[----:B------:R-:W-:Y:S01]  /*39320*/  @P1 LOP3.LUT R9, R9, 0x80, RZ, 0xfc, !PT ;  /* 0x0000008009091812 */ /* 0x000fe200078efcff */
[----:B------:R-:W-:-:S03]  /*39330*/  IMAD.U32 R12, RZ, RZ, UR45 ;  /* 0x0000002dff0c7e24 */ /* 0x000fc6000f8e00ff */
[----:B------:R-:W-:-:S04]  /*39340*/  LOP3.LUT R9, R9, 0xfffffeff, RZ, 0xc0, !PT ;  /* 0xfffffeff09097812 */ /* 0x000fc800078ec0ff */
[----:B------:R-:W-:-:S03]  /*39350*/  @P2 LOP3.LUT R9, R9, 0x100, RZ, 0xfc, !PT ;  /* 0x0000010009092812 */ /* 0x000fc600078efcff */
[----:B------:R-:W-:-:S04]  /*39360*/  @!P3 IADD3 R12, P2, P6, R12, UR47, R2 ;  /* 0x0000002f0c0cbc10 */ /* 0x000fc8000fe5e002 */
[----:B------:R-:W-:Y:S02]  /*39370*/  @!P3 IADD3.X R13, R10, UR46, R3, P2, P6 ;  /* 0x0000002e0a0dbc10 */ /* 0x000fe400097ec403 */
[----:B------:R-:W2:Y:S01]  /*39380*/  LDL.LU R10, [R1+0x2fc] ;  /* 0x0002fc00010a7983 */ /* 0x000ea20000300800 */
[----:B------:R-:W-:Y:S01]  /*39390*/  ISETP.LT.OR P6, PT, R0, 0x81, !P5 ;  /* 0x000000810000780c */ /* 0x000fe20006fc1670 */
[----:B--2---:R-:W-:-:S05]  /*393a0*/  @!P4 IMAD R10, R10, R17, RZ ;  /* 0x000000110a0ac224 */ /* 0x004fca00078e02ff */
[----:B------:R0:W-:Y:S04]  /*393b0*/  @!P4 STG.E.U8 desc[UR50][R54.64+0x79], R10 ;  /* 0x0000790a3600c986 */ /* 0x0001e8000c101132 */
[----:B0-----:R-:W2:Y:S04]  /*393c0*/  LDL.LU.64 R54, [R1+0x7c8] ;  /* 0x0007c80001367983 */ /* 0x001ea80000300a00 */
[----:B------:R-:W3:Y:S02]  /*393d0*/  LDL.LU R10, [R1+0x300] ;  /* 0x00030000010a7983 */ /* 0x000ee40000300800 */
[----:B---3--:R-:W-:-:S05]  /*393e0*/  @!P6 IMAD R10, R10, R17, RZ ;  /* 0x000000110a0ae224 */ /* 0x008fca00078e02ff */
[----:B------:R0:W-:Y:S04]  /*393f0*/  @!P6 STG.E.U8 desc[UR50][R4.64+0x80], R10 ;  /* 0x0000800a0400e986 */ /* 0x0001e8000c101132 */
[----:B0-----:R-:W3:Y:S01]  /*39400*/  LDL.LU R10, [R1+0x304] ;  /* 0x00030400010a7983 */ /* 0x001ee20000300800 */
[----:B------:R-:W-:Y:S02]  /*39410*/  ISETP.LT.OR P6, PT, R0, 0x82, !P5 ;  /* 0x000000820000780c */ /* 0x000fe40006fc1670 */
[----:B------:R-:W-:-:S04]  /*39420*/  LOP3.LUT R9, R9, 0xfffffdff, RZ, 0xc0, !PT ;  /* 0xfffffdff09097812 */ /* 0x000fc800078ec0ff */
[----:B------:R-:W-:Y:S02]  /*39430*/  @P0 LOP3.LUT R9, R9, 0x200, RZ, 0xfc, !PT ;  /* 0x0000020009090812 */ /* 0x000fe400078efcff */
[----:B------:R-:W-:-:S05]  /*39440*/  LOP3.LUT P1, RZ, R8, 0x80000000, RZ, 0xc0, !PT ;  /* 0x8000000008ff7812 */ /* 0x000fca000782c0ff */
[----:B---3--:R-:W-:-:S05]  /*39450*/  @!P6 IMAD R10, R10, R17, RZ ;  /* 0x000000110a0ae224 */ /* 0x008fca00078e02ff */
[----:B------:R0:W-:Y:S01]  /*39460*/  @!P6 STG.E.U8 desc[UR50][R4.64+0x81], R10 ;  /* 0x0000810a0400e986 */ /* 0x0001e2000c101132 */
[----:B------:R-:W-:-:S13]  /*39470*/  LOP3.LUT P6, RZ, R9, 0x4, RZ, 0xc0, !PT ;  /* 0x0000000409ff7812 */ /* 0x000fda00078cc0ff */
[----:B0-----:R-:W-:-:S05]  /*39480*/  @!P6 IMAD R10, R15, R17, RZ ;  /* 0x000000110f0ae224 */ /* 0x001fca00078e02ff */
[----:B------:R0:W-:Y:S02]  /*39490*/  @!P6 STG.E.U8 desc[UR50][R56.64+0x80], R10 ;  /* 0x0000800a3800e986 */ /* 0x0001e4000c101132 */
[----:B0-----:R-:W-:Y:S02]  /*394a0*/  @!P1 IMAD R10, R153, R17, RZ ;  /* 0x00000011990a9224 */ /* 0x001fe400078e02ff */
[----:B------:R-:W3:Y:S04]  /*394b0*/  LDL.LU.64 R56, [R1+0x7c0] ;  /* 0x0007c00001387983 */ /* 0x000ee80000300a00 */
[----:B------:R0:W-:Y:S04]  /*394c0*/  @!P1 STG.E.U8 desc[UR50][R58.64+0x81], R10 ;  /* 0x0000810a3a009986 */ /* 0x0001e8000c101132 */
[----:B0-----:R-:W4:Y:S04]  /*394d0*/  LDL.LU.64 R58, [R1+0x7b8] ;  /* 0x0007b800013a7983 */ /* 0x001f280000300a00 */
[----:B------:R-:W2:Y:S01]  /*394e0*/  LDL.LU R10, [R1+0x310] ;  /* 0x00031000010a7983 */ /* 0x000ea20000300800 */
[----:B------:R-:W-:-:S03]  /*394f0*/  ISETP.LT.OR P6, PT, R0, 0x89, !P5 ;  /* 0x000000890000780c */ /* 0x000fc60006fc1670 */
[----:B------:R-:W3:Y:S04]  /*39500*/  LDL.LU R15, [R1+0x338] ;  /* 0x00033800010f7983 */ /* 0x000ee80000300800 */
[----:B------:R-:W4:Y:S06]  /*39510*/  LDL.LU R153, [R1+0x33c] ;  /* 0x00033c0001997983 */ /* 0x000f2c0000300800 */
[----:B--2---:R-:W-:-:S05]  /*39520*/  @!P6 IMAD R10, R10, R17, RZ ;  /* 0x000000110a0ae224 */ /* 0x004fca00078e02ff */
[----:B------:R0:W-:Y:S04]  /*39530*/  @!P6 STG.E.U8 desc[UR50][R4.64+0x88], R10 ;  /* 0x0000880a0400e986 */ /* 0x0001e8000c101132 */
[----:B0-----:R-:W2:Y:S01]  /*39540*/  LDL.LU R10, [R1+0x314] ;  /* 0x00031400010a7983 */ /* 0x001ea20000300800 */
[----:B------:R-:W-:-:S13]  /*39550*/  ISETP.LT.OR P6, PT, R0, 0x8a, !P5 ;  /* 0x0000008a0000780c */ /* 0x000fda0006fc1670 */
[----:B--2---:R-:W-:-:S05]  /*39560*/  @!P6 IMAD R10, R10, R17, RZ ;  /* 0x000000110a0ae224 */ /* 0x004fca00078e02ff */
[----:B------:R0:W-:Y:S04]  /*39570*/  @!P6 STG.E.U8 desc[UR50][R4.64+0x89], R10 ;  /* 0x0000890a0400e986 */ /* 0x0001e8000c101132 */
[----:B0-----:R-:W2:Y:S01]  /*39580*/  LDL.LU R10, [R1+0x318] ;  /* 0x00031800010a7983 */ /* 0x001ea20000300800 */
[C---:B------:R-:W-:Y:S02]  /*39590*/  LOP3.LUT P6, RZ, R8.reuse, 0x10000000, RZ, 0xc0, !PT ;  /* 0x1000000008ff7812 */ /* 0x040fe400078cc0ff */
[----:B------:R-:W-:-:S11]  /*395a0*/  LOP3.LUT P0, RZ, R8, 0x2000000, RZ, 0xc0, !PT ;  /* 0x0200000008ff7812 */ /* 0x000fd6000780c0ff */
[----:B--2---:R-:W-:-:S05]  /*395b0*/  @!P6 IMAD R10, R10, R17, RZ ;  /* 0x000000110a0ae224 */ /* 0x004fca00078e02ff */
[----:B------:R0:W-:Y:S02]  /*395c0*/  @!P6 STG.E.U8 desc[UR50][R60.64+0x88], R10 ;  /* 0x0000880a3c00e986 */ /* 0x0001e4000c101132 */
[----:B0-----:R-:W-:Y:S02]  /*395d0*/  @!P0 IMAD R10, R11, R17, RZ ;  /* 0x000000110b0a8224 */ /* 0x001fe400078e02ff */
[----:B------:R-:W2:Y:S04]  /*395e0*/  LDL.LU.64 R60, [R1+0x7b0] ;  /* 0x0007b000013c7983 */ /* 0x000ea80000300a00 */
[----:B------:R0:W-:Y:S04]  /*395f0*/  @!P0 STG.E.U8 desc[UR50][R62.64+0x89], R10 ;  /* 0x0000890a3e008986 */ /* 0x0001e8000c101132 */
[----:B0-----:R-:W2:Y:S04]  /*39600*/  LDL.LU.64 R62, [R1+0x7a8] ;  /* 0x0007a800013e7983 */ /* 0x001ea80000300a00 */
[----:B------:R-:W3:Y:S01]  /*39610*/  LDL.LU R10, [R1+0x320] ;  /* 0x00032000010a7983 */ /* 0x000ee20000300800 */
[----:B------:R-:W-:-:S03]  /*39620*/  ISETP.LT.OR P6, PT, R0, 0x91, !P5 ;  /* 0x000000910000780c */ /* 0x000fc60006fc1670 */
[----:B------:R-:W2:Y:S10]  /*39630*/  LDL.LU R11, [R1+0x34c] ;  /* 0x00034c00010b7983 */ /* 0x000eb40000300800 */
[----:B---3--:R-:W-:-:S05]  /*39640*/  @!P6 IMAD R10, R10, R17, RZ ;  /* 0x000000110a0ae224 */ /* 0x008fca00078e02ff */
[----:B------:R0:W-:Y:S04]  /*39650*/  @!P6 STG.E.U8 desc[UR50][R4.64+0x90], R10 ;  /* 0x0000900a0400e986 */ /* 0x0001e8000c101132 */
[----:B0-----:R-:W3:Y:S01]  /*39660*/  LDL.LU R10, [R1+0x324] ;  /* 0x00032400010a7983 */ /* 0x001ee20000300800 */
[----:B------:R-:W-:Y:S02]  /*39670*/  ISETP.LT.OR P6, PT, R0, 0x92, !P5 ;  /* 0x000000920000780c */ /* 0x000fe40006fc1670 */
[----:B------:R-:W-:-:S11]  /*39680*/  LOP3.LUT P2, RZ, R8, 0x400000, RZ, 0xc0, !PT ;  /* 0x0040000008ff7812 */ /* 0x000fd6000784c0ff */
[----:B---3--:R-:W-:-:S05]  /*39690*/  @!P6 IMAD R10, R10, R17, RZ ;  /* 0x000000110a0ae224 */ /* 0x008fca00078e02ff */
[----:B------:R0:W-:Y:S04]  /*396a0*/  @!P6 STG.E.U8 desc[UR50][R4.64+0x91], R10 ;  /* 0x0000910a0400e986 */ /* 0x0001e8000c101132 */
[----:B0-----:R-:W3:Y:S01]  /*396b0*/  LDL.LU R10, [R1+0x328] ;  /* 0x00032800010a7983 */ /* 0x001ee20000300800 */
[----:B------:R-:W-:Y:S01]  /*396c0*/  LOP3.LUT P4, RZ, R8, 0x200000, RZ, 0xc0, !PT ;  /* 0x0020000008ff7812 */ /* 0x000fe2000788c0ff */
[----:B---3--:R-:W-:-:S05]  /*396d0*/  @!P2 IMAD R10, R10, R17, RZ ;  /* 0x000000110a0aa224 */ /* 0x008fca00078e02ff */
[----:B------:R0:W-:Y:S04]  /*396e0*/  @!P2 STG.E.U8 desc[UR50][R64.64+0x90], R10 ;  /* 0x0000900a4000a986 */ /* 0x0001e8000c101132 */
[----:B0-----:R-:W3:Y:S04]  /*396f0*/  LDL.LU.64 R64, [R1+0x7a0] ;  /* 0x0007a00001407983 */ /* 0x001ee80000300a00 */
[----:B------:R-:W4:Y:S01]  /*39700*/  LDL.LU R10, [R1+0x32c] ;  /* 0x00032c00010a7983 */ /* 0x000f220000300800 */
[----:B------:R-:W-:Y:S01]  /*39710*/  ISETP.LT.OR P6, PT, R0, 0x99, !P5 ;  /* 0x000000990000780c */ /* 0x000fe20006fc1670 */
[----:B----4-:R-:W-:-:S05]  /*39720*/  @!P4 IMAD R10, R10, R17, RZ ;  /* 0x000000110a0ac224 */ /* 0x010fca00078e02ff */
[----:B------:R0:W-:Y:S04]  /*39730*/  @!P4 STG.E.U8 desc[UR50][R66.64+0x91], R10 ;  /* 0x0000910a4200c986 */ /* 0x0001e8000c101132 */
[----:B0-----:R-:W4:Y:S04]  /*39740*/  LDL.LU.64 R66, [R1+0x798] ;  /* 0x0007980001427983 */ /* 0x001f280000300a00 */
[----:B------:R-:W2:Y:S02]  /*39750*/  LDL.LU R10, [R1+0x330] ;  /* 0x00033000010a7983 */ /* 0x000ea40000300800 */
[----:B--2---:R-:W-:-:S05]  /*39760*/  @!P6 IMAD R10, R10, R17, RZ ;  /* 0x000000110a0ae224 */ /* 0x004fca00078e02ff */
[----:B------:R0:W-:Y:S04]  /*39770*/  @!P6 STG.E.U8 desc[UR50][R4.64+0x98], R10 ;  /* 0x0000980a0400e986 */ /* 0x0001e8000c101132 */
[----:B0-----:R-:W2:Y:S01]  /*39780*/  LDL.LU R10, [R1+0x334] ;  /* 0x00033400010a7983 */ /* 0x001ea20000300800 */
[----:B------:R-:W-:Y:S02]  /*39790*/  ISETP.LT.OR P6, PT, R0, 0x9a, !P5 ;  /* 0x0000009a0000780c */ /* 0x000fe40006fc1670 */
[----:B------:R-:W-:-:S11]  /*397a0*/  LOP3.LUT P1, RZ, R8, 0x80000, RZ, 0xc0, !PT ;  /* 0x0008000008ff7812 */ /* 0x000fd6000782c0ff */
[----:B--2---:R-:W-:-:S05]  /*397b0*/  @!P6 IMAD R10, R10, R17, RZ ;  /* 0x000000110a0ae224 */ /* 0x004fca00078e02ff */
[----:B------:R0:W-:Y:S01]  /*397c0*/  @!P6 STG.E.U8 desc[UR50][R4.64+0x99], R10 ;  /* 0x0000990a0400e986 */ /* 0x0001e2000c101132 */
[----:B------:R-:W-:-:S13]  /*397d0*/  LOP3.LUT P6, RZ, R8, 0x100000, RZ, 0xc0, !PT ;  /* 0x0010000008ff7812 */ /* 0x000fda00078cc0ff */
[----:B0-----:R-:W-:-:S05]  /*397e0*/  @!P6 IMAD R10, R15, R17, RZ ;  /* 0x000000110f0ae224 */ /* 0x001fca00078e02ff */
[----:B------:R0:W-:Y:S02]  /*397f0*/  @!P6 STG.E.U8 desc[UR50][R68.64+0x98], R10 ;  /* 0x0000980a4400e986 */ /* 0x0001e4000c101132 */
[----:B0-----:R-:W-:Y:S02]  /*39800*/  @!P1 IMAD R10, R153, R17, RZ ;  /* 0x00000011990a9224 */ /* 0x001fe400078e02ff */
[----:B------:R-:W2:Y:S04]  /*39810*/  LDL.LU.64 R68, [R1+0x790] ;  /* 0x0007900001447983 */ /* 0x000ea80000300a00 */
[----:B------:R0:W-:Y:S04]  /*39820*/  @!P1 STG.E.U8 desc[UR50][R70.64+0x99], R10 ;  /* 0x0000990a46009986 */ /* 0x0001e8000c101132 */
[----:B0-----:R-:W2:Y:S04]  /*39830*/  LDL.LU.64 R70, [R1+0x788] ;  /* 0x0007880001467983 */ /* 0x001ea80000300a00 */
[----:B------:R-:W3:Y:S01]  /*39840*/  LDL.LU R10, [R1+0x340] ;  /* 0x00034000010a7983 */ /* 0x000ee20000300800 */
[----:B------:R-:W-:-:S03]  /*39850*/  ISETP.LT.OR P6, PT, R0, 0xa1, !P5 ;  /* 0x000000a10000780c */ /* 0x000fc60006fc1670 */
[----:B------:R-:W4:Y:S04]  /*39860*/  LDL.LU R15, [R1+0x368] ;  /* 0x00036800010f7983 */ /* 0x000f280000300800 */
[----:B------:R-:W2:Y:S06]  /*39870*/  LDL.LU R153, [R1+0x36c] ;  /* 0x00036c0001997983 */ /* 0x000eac0000300800 */
[----:B---3--:R-:W-:-:S05]  /*39880*/  @!P6 IMAD R10, R10, R17, RZ ;  /* 0x000000110a0ae224 */ /* 0x008fca00078e02ff */
[----:B------:R0:W-:Y:S04]  /*39890*/  @!P6 STG.E.U8 desc[UR50][R4.64+0xa0], R10 ;  /* 0x0000a00a0400e986 */ /* 0x0001e8000c101132 */
[----:B0-----:R-:W3:Y:S01]  /*398a0*/  LDL.LU R10, [R1+0x344] ;  /* 0x00034400010a7983 */ /* 0x001ee20000300800 */
[----:B------:R-:W-:-:S13]  /*398b0*/  ISETP.LT.OR P6, PT, R0, 0xa2, !P5 ;  /* 0x000000a20000780c */ /* 0x000fda0006fc1670 */
[----:B---3--:R-:W-:-:S05]  /*398c0*/  @!P6 IMAD R10, R10, R17, RZ ;  /* 0x000000110a0ae224 */ /* 0x008fca00078e02ff */
[----:B------:R0:W-:Y:S04]  /*398d0*/  @!P6 STG.E.U8 desc[UR50][R4.64+0xa1], R10 ;  /* 0x0000a10a0400e986 */ /* 0x0001e8000c101132 */
[----:B0-----:R-:W3:Y:S01]  /*398e0*/  LDL.LU R10, [R1+0x348] ;  /* 0x00034800010a7983 */ /* 0x001ee20000300800 */
[C---:B------:R-:W-:Y:S02]  /*398f0*/  LOP3.LUT P6, RZ, R8.reuse, 0x40000, RZ, 0xc0, !PT ;  /* 0x0004000008ff7812 */ /* 0x040fe400078cc0ff */
[----:B------:R-:W-:-:S11]  /*39900*/  LOP3.LUT P0, RZ, R8, 0x20000, RZ, 0xc0, !PT ;  /* 0x0002000008ff7812 */ /* 0x000fd6000780c0ff */
[----:B---3--:R-:W-:-:S05]  /*39910*/  @!P6 IMAD R10, R10, R17, RZ ;  /* 0x000000110a0ae224 */ /* 0x008fca00078e02ff */
[----:B------:R0:W-:Y:S02]  /*39920*/  @!P6 STG.E.U8 desc[UR50][R72.64+0xa0], R10 ;  /* 0x0000a00a4800e986 */ /* 0x0001e4000c101132 */
[----:B0-----:R-:W-:Y:S02]  /*39930*/  @!P0 IMAD R10, R11, R17, RZ ;  /* 0x000000110b0a8224 */ /* 0x001fe400078e02ff */
[----:B------:R-:W3:Y:S04]  /*39940*/  LDL.LU.64 R72, [R1+0x780] ;  /* 0x0007800001487983 */ /* 0x000ee80000300a00 */
[----:B------:R0:W-:Y:S04]  /*39950*/  @!P0 STG.E.U8 desc[UR50][R74.64+0xa1], R10 ;  /* 0x0000a10a4a008986 */ /* 0x0001e8000c101132 */
[----:B0-----:R-:W3:Y:S04]  /*39960*/  LDL.LU.64 R74, [R1+0x778] ;  /* 0x00077800014a7983 */ /* 0x001ee80000300a00 */
[----:B------:R-:W4:Y:S01]  /*39970*/  LDL.LU R10, [R1+0x350] ;  /* 0x00035000010a7983 */ /* 0x000f220000300800 */
[----:B------:R-:W-:-:S03]  /*39980*/  ISETP.LT.OR P6, PT, R0, 0xa9, !P5 ;  /* 0x000000a90000780c */ /* 0x000fc60006fc1670 */
[----:B------:R-:W3:Y:S10]  /*39990*/  LDL.LU R11, [R1+0x37c] ;  /* 0x00037c00010b7983 */ /* 0x000ef40000300800 */
[----:B----4-:R-:W-:-:S05]  /*399a0*/  @!P6 IMAD R10, R10, R17, RZ ;  /* 0x000000110a0ae224 */ /* 0x010fca00078e02ff */
[----:B------:R0:W-:Y:S04]  /*399b0*/  @!P6 STG.E.U8 desc[UR50][R4.64+0xa8], R10 ;  /* 0x0000a80a0400e986 */ /* 0x0001e8000c101132 */
[----:B0-----:R-:W4:Y:S01]  /*399c0*/  LDL.LU R10, [R1+0x354] ;  /* 0x00035400010a7983 */ /* 0x001f220000300800 */
[----:B------:R-:W-:Y:S02]  /*399d0*/  ISETP.LT.OR P6, PT, R0, 0xaa, !P5 ;  /* 0x000000aa0000780c */ /* 0x000fe40006fc1670 */
[----:B------:R-:W-:-:S11]  /*399e0*/  LOP3.LUT P2, RZ, R8, 0x10000, RZ, 0xc0, !PT ;  /* 0x0001000008ff7812 */ /* 0x000fd6000784c0ff */
[----:B----4-:R-:W-:-:S05]  /*399f0*/  @!P6 IMAD R10, R10, R17, RZ ;  /* 0x000000110a0ae224 */ /* 0x010fca00078e02ff */
[----:B------:R0:W-:Y:S04]  /*39a00*/  @!P6 STG.E.U8 desc[UR50][R4.64+0xa9], R10 ;  /* 0x0000a90a0400e986 */ /* 0x0001e8000c101132 */
[----:B0-----:R-:W4:Y:S01]  /*39a10*/  LDL.LU R10, [R1+0x358] ;  /* 0x00035800010a7983 */ /* 0x001f220000300800 */
[----:B------:R-:W-:Y:S01]  /*39a20*/  LOP3.LUT P4, RZ, R8, 0x8000, RZ, 0xc0, !PT ;  /* 0x0000800008ff7812 */ /* 0x000fe2000788c0ff */
[----:B----4-:R-:W-:-:S05]  /*39a30*/  @!P2 IMAD R10, R10, R17, RZ ;  /* 0x000000110a0aa224 */ /* 0x010fca00078e02ff */
[----:B------:R0:W-:Y:S04]  /*39a40*/  @!P2 STG.E.U8 desc[UR50][R76.64+0xa8], R10 ;  /* 0x0000a80a4c00a986 */ /* 0x0001e8000c101132 */
[----:B0-----:R-:W4:Y:S04]  /*39a50*/  LDL.LU.64 R76, [R1+0x770] ;  /* 0x00077000014c7983 */ /* 0x001f280000300a00 */
        /* <DEDUP_REMOVED lines=10> */
[----:B------:R-:W-:-:S11]  /*39b00*/  LOP3.LUT P1, RZ, R8, 0x2000, RZ, 0xc0, !PT ;  /* 0x0000200008ff7812 */ /* 0x000fd6000782c0ff */
        /* <DEDUP_REMOVED lines=8> */
[----:B0-----:R-:W3:Y:S04]  /*39b90*/  LDL.LU.64 R82, [R1+0x758] ;  /* 0x0007580001527983 */ /* 0x001ee80000300a00 */
[----:B------:R-:W4:Y:S01]  /*39ba0*/  LDL.LU R10, [R1+0x370] ;  /* 0x00037000010a7983 */ /* 0x000f220000300800 */
[----:B------:R-:W-:-:S03]  /*39bb0*/  ISETP.LT.OR P6, PT, R0, 0xb9, !P5 ;  /* 0x000000b90000780c */ /* 0x000fc60006fc1670 */
[----:B------:R-:W2:Y:S04]  /*39bc0*/  LDL.LU R15, [R1+0x398] ;  /* 0x00039800010f7983 */ /* 0x000ea80000300800 */
[----:B------:R-:W3:Y:S06]  /*39bd0*/  LDL.LU R153, [R1+0x39c] ;  /* 0x00039c0001997983 */ /* 0x000eec0000300800 */
[----:B----4-:R-:W-:-:S05]  /*39be0*/  @!P6 IMAD R10, R10, R17, RZ ;  /* 0x000000110a0ae224 */ /* 0x010fca00078e02ff */
[----:B------:R0:W-:Y:S04]  /*39bf0*/  @!P6 STG.E.U8 desc[UR50][R4.64+0xb8], R10 ;  /* 0x0000b80a0400e986 */ /* 0x0001e8000c101132 */
[----:B0-----:R-:W4:Y:S01]  /*39c00*/  LDL.LU R10, [R1+0x374] ;  /* 0x00037400010a7983 */ /* 0x001f220000300800 */
[----:B------:R-:W-:-:S13]  /*39c10*/  ISETP.LT.OR P6, PT, R0, 0xba, !P5 ;  /* 0x000000ba0000780c */ /* 0x000fda0006fc1670 */
[----:B----4-:R-:W-:-:S05]  /*39c20*/  @!P6 IMAD R10, R10, R17, RZ ;  /* 0x000000110a0ae224 */ /* 0x010fca00078e02ff */
[----:B------:R0:W-:Y:S04]  /*39c30*/  @!P6 STG.E.U8 desc[UR50][R4.64+0xb9], R10 ;  /* 0x0000b90a0400e986 */ /* 0x0001e8000c101132 */
[----:B0-----:R-:W4:Y:S01]  /*39c40*/  LDL.LU R10, [R1+0x378] ;  /* 0x00037800010a7983 */ /* 0x001f220000300800 */
[C---:B------:R-:W-:Y:S02]  /*39c50*/  LOP3.LUT P6, RZ, R8.reuse, 0x1000, RZ, 0xc0, !PT ;  /* 0x0000100008ff7812 */ /* 0x040fe400078cc0ff */
[----:B------:R-:W-:-:S11]  /*39c60*/  LOP3.LUT P0, RZ, R8, 0x800, RZ, 0xc0, !PT ;  /* 0x0000080008ff7812 */ /* 0x000fd6000780c0ff */
[----:B----4-:R-:W-:-:S05]  /*39c70*/  @!P6 IMAD R10, R10, R17, RZ ;  /* 0x000000110a0ae224 */ /* 0x010fca00078e02ff */
[----:B------:R0:W-:Y:S02]  /*39c80*/  @!P6 STG.E.U8 desc[UR50][R84.64+0xb8], R10 ;  /* 0x0000b80a5400e986 */ /* 0x0001e4000c101132 */
[----:B0-----:R-:W-:Y:S02]  /*39c90*/  @!P0 IMAD R10, R11, R17, RZ ;  /* 0x000000110b0a8224 */ /* 0x001fe400078e02ff */
[----:B------:R-:W4:Y:S04]  /*39ca0*/  LDL.LU.64 R84, [R1+0x750] ;  /* 0x0007500001547983 */ /* 0x000f280000300a00 */
[----:B------:R0:W-:Y:S04]  /*39cb0*/  @!P0 STG.E.U8 desc[UR50][R86.64+0xb9], R10 ;  /* 0x0000b90a56008986 */ /* 0x0001e8000c101132 */
[----:B0-----:R-:W4:Y:S04]  /*39cc0*/  LDL.LU.64 R86, [R1+0x748] ;  /* 0x0007480001567983 */ /* 0x001f280000300a00 */
[----:B------:R-:W2:Y:S01]  /*39cd0*/  LDL.LU R10, [R1+0x380] ;  /* 0x00038000010a7983 */ /* 0x000ea20000300800 */
[----:B------:R-:W-:-:S03]  /*39ce0*/  ISETP.LT.OR P6, PT, R0, 0xc1, !P5 ;  /* 0x000000c10000780c */ /* 0x000fc60006fc1670 */
[----:B------:R-:W4:Y:S10]  /*39cf0*/  LDL.LU R11, [R1+0x3ac] ;  /* 0x0003ac00010b7983 */ /* 0x000f340000300800 */
[----:B--2---:R-:W-:-:S05]  /*39d00*/  @!P6 IMAD R10, R10, R17, RZ ;  /* 0x000000110a0ae224 */ /* 0x004fca00078e02ff */
[----:B------:R0:W-:Y:S04]  /*39d10*/  @!P6 STG.E.U8 desc[UR50][R4.64+0xc0], R10 ;  /* 0x0000c00a0400e986 */ /* 0x0001e8000c101132 */
[----:B0-----:R-:W2:Y:S01]  /*39d20*/  LDL.LU R10, [R1+0x384] ;  /* 0x00038400010a7983 */ /* 0x001ea20000300800 */
[----:B------:R-:W-:Y:S02]  /*39d30*/  ISETP.LT.OR P6, PT, R0, 0xc2, !P5 ;  /* 0x000000c20000780c */ /* 0x000fe40006fc1670 */
[----:B------:R-:W-:-:S11]  /*39d40*/  LOP3.LUT P2, RZ, R8, 0x400, RZ, 0xc0, !PT ;  /* 0x0000040008ff7812 */ /* 0x000fd6000784c0ff */
[----:B--2---:R-:W-:-:S05]  /*39d50*/  @!P6 IMAD R10, R10, R17, RZ ;  /* 0x000000110a0ae224 */ /* 0x004fca00078e02ff */
[----:B------:R0:W-:Y:S04]  /*39d60*/  @!P6 STG.E.U8 desc[UR50][R4.64+0xc1], R10 ;  /* 0x0000c10a0400e986 */ /* 0x0001e8000c101132 */
[----:B0-----:R-:W2:Y:S01]  /*39d70*/  LDL.LU R10, [R1+0x388] ;  /* 0x00038800010a7983 */ /* 0x001ea20000300800 */
[----:B------:R-:W-:Y:S01]  /*39d80*/  LOP3.LUT P4, RZ, R8, 0x200, RZ, 0xc0, !PT ;  /* 0x0000020008ff7812 */ /* 0x000fe2000788c0ff */
[----:B--2---:R-:W-:-:S05]  /*39d90*/  @!P2 IMAD R10, R10, R17, RZ ;  /* 0x000000110a0aa224 */ /* 0x004fca00078e02ff */
[----:B------:R0:W-:Y:S04]  /*39da0*/  @!P2 STG.E.U8 desc[UR50][R88.64+0xc0], R10 ;  /* 0x0000c00a5800a986 */ /* 0x0001e8000c101132 */
[----:B0-----:R-:W2:Y:S04]  /*39db0*/  LDL.LU.64 R88, [R1+0x740] ;  /* 0x0007400001587983 */ /* 0x001ea80000300a00 */
[----:B------:R-:W3:Y:S01]  /*39dc0*/  LDL.LU R10, [R1+0x38c] ;  /* 0x00038c00010a7983 */ /* 0x000ee20000300800 */
[----:B------:R-:W-:Y:S01]  /*39dd0*/  ISETP.LT.OR P6, PT, R0, 0xc9, !P5 ;  /* 0x000000c90000780c */ /* 0x000fe20006fc1670 */
[----:B---3--:R-:W-:-:S05]  /*39de0*/  @!P4 IMAD R10, R10, R17, RZ ;  /* 0x000000110a0ac224 */ /* 0x008fca00078e02ff */
[----:B------:R0:W-:Y:S04]  /*39df0*/  @!P4 STG.E.U8 desc[UR50][R90.64+0xc1], R10 ;  /* 0x0000c10a5a00c986 */ /* 0x0001e8000c101132 */
[----:B0-----:R-:W3:Y:S04]  /*39e00*/  LDL.LU.64 R90, [R1+0x738] ;  /* 0x00073800015a7983 */ /* 0x001ee80000300a00 */
[----:B------:R-:W4:Y:S02]  /*39e10*/  LDL.LU R10, [R1+0x390] ;  /* 0x00039000010a7983 */ /* 0x000f240000300800 */
[----:B----4-:R-:W-:-:S05]  /*39e20*/  @!P6 IMAD R10, R10, R17, RZ ;  /* 0x000000110a0ae224 */ /* 0x010fca00078e02ff */
[----:B------:R0:W-:Y:S04]  /*39e30*/  @!P6 STG.E.U8 desc[UR50][R4.64+0xc8], R10 ;  /* 0x0000c80a0400e986 */ /* 0x0001e8000c101132 */
[----:B0-----:R-:W4:Y:S01]  /*39e40*/  LDL.LU R10, [R1+0x394] ;  /* 0x00039400010a7983 */ /* 0x001f220000300800 */
[----:B------:R-:W-:Y:S02]  /*39e50*/  ISETP.LT.OR P6, PT, R0, 0xca, !P5 ;  /* 0x000000ca0000780c */ /* 0x000fe40006fc1670 */
[----:B------:R-:W-:-:S11]  /*39e60*/  LOP3.LUT P1, RZ, R8, 0x80, RZ, 0xc0, !PT ;  /* 0x0000008008ff7812 */ /* 0x000fd6000782c0ff */
[----:B----4-:R-:W-:-:S05]  /*39e70*/  @!P6 IMAD R10, R10, R17, RZ ;  /* 0x000000110a0ae224 */ /* 0x010fca00078e02ff */
[----:B------:R0:W-:Y:S01]  /*39e80*/  @!P6 STG.E.U8 desc[UR50][R4.64+0xc9], R10 ;  /* 0x0000c90a0400e986 */ /* 0x0001e2000c101132 */
[----:B------:R-:W-:-:S13]  /*39e90*/  LOP3.LUT P6, RZ, R8, 0x100, RZ, 0xc0, !PT ;  /* 0x0000010008ff7812 */ /* 0x000fda00078cc0ff */
[----:B0-----:R-:W-:-:S05]  /*39ea0*/  @!P6 IMAD R10, R15, R17, RZ ;  /* 0x000000110f0ae224 */ /* 0x001fca00078e02ff */
[----:B------:R0:W-:Y:S02]  /*39eb0*/  @!P6 STG.E.U8 desc[UR50][R92.64+0xc8], R10 ;  /* 0x0000c80a5c00e986 */ /* 0x0001e4000c101132 */
[----:B0-----:R-:W-:Y:S02]  /*39ec0*/  @!P1 IMAD R10, R153, R17, RZ ;  /* 0x00000011990a9224 */ /* 0x001fe400078e02ff */
[----:B------:R-:W4:Y:S04]  /*39ed0*/  LDL.LU.64 R92, [R1+0x730] ;  /* 0x00073000015c7983 */ /* 0x000f280000300a00 */
        /* <DEDUP_REMOVED lines=46> */
[C---:B------:R-:W-:Y:S02]  /*3a1c0*/  LOP3.LUT P1, RZ, R8.reuse, 0x4, RZ, 0xc0, !PT ;  /* 0x0000000408ff7812 */ /* 0x040fe4000782c0ff */
[----:B------:R-:W-:-:S09]  /*3a1d0*/  LOP3.LUT P0, RZ, R8, 0x1, RZ, 0xc0, !PT ;  /* 0x0000000108ff7812 */ /* 0x000fd2000780c0ff */
[----:B--2---:R-:W-:-:S05]  /*3a1e0*/  @!P6 IMAD R10, R10, R17, RZ ;  /* 0x000000110a0ae224 */ /* 0x004fca00078e02ff */
[----:B------:R0:W-:Y:S01]  /*3a1f0*/  @!P6 STG.E.U8 desc[UR50][R4.64+0xe1], R10 ;  /* 0x0000e10a0400e986 */ /* 0x0001e2000c101132 */
[----:B------:R-:W-:Y:S01]  /*3a200*/  LOP3.LUT P6, RZ, R8, 0x2, RZ, 0xc0, !PT ;  /* 0x0000000208ff7812 */ /* 0x000fe200078cc0ff */
[----:B------:R-:W-:-:S05]  /*3a210*/  @!P1 IMAD R8, R15, R17, RZ ;  /* 0x000000110f089224 */ /* 0x000fca00078e02ff */
[----:B------:R1:W-:Y:S04]  /*3a220*/  @!P1 STG.E.U8 desc[UR50][R104.64+0xe0], R8 ;  /* 0x0000e00868009986 */ /* 0x0003e8000c101132 */
[----:B0-----:R-:W2:Y:S03]  /*3a230*/  LDL.LU R10, [R1+0x3d8] ;  /* 0x0003d800010a7983 */ /* 0x001ea60000300800 */
[----:B-1----:R-:W-:Y:S01]  /*3a240*/  @!P6 IMAD R8, R153, R17, RZ ;  /* 0x000000119908e224 */ /* 0x002fe200078e02ff */
[----:B------:R-:W4:Y:S04]  /*3a250*/  LDL.LU.64 R104, [R1+0x700] ;  /* 0x0007000001687983 */ /* 0x000f280000300a00 */
[----:B------:R0:W-:Y:S04]  /*3a260*/  @!P6 STG.E.U8 desc[UR50][R106.64+0xe1], R8 ;  /* 0x0000e1086a00e986 */ /* 0x0001e8000c101132 */
[----:B0-----:R-:W4:Y:S04]  /*3a270*/  LDL.LU.64 R106, [R1+0x6f8] ;  /* 0x0006f800016a7983 */ /* 0x001f280000300a00 */
[----:B------:R-:W3:Y:S01]  /*3a280*/  LDL.LU R8, [R1+0x3d0] ;  /* 0x0003d00001087983 */ /* 0x000ee20000300800 */
[----:B------:R-:W-:-:S03]  /*3a290*/  ISETP.LT.OR P6, PT, R0, 0xe9, !P5 ;  /* 0x000000e90000780c */ /* 0x000fc60006fc1670 */
[----:B------:R-:W4:Y:S04]  /*3a2a0*/  LDL.LU R15, [R1+0x3f8] ;  /* 0x0003f800010f7983 */ /* 0x000f280000300800 */
[----:B------:R-:W4:Y:S06]  /*3a2b0*/  LDL.LU R153, [R1+0x3fc] ;  /* 0x0003fc0001997983 */ /* 0x000f2c0000300800 */
[----:B---3--:R-:W-:-:S05]  /*3a2c0*/  @!P6 IMAD R8, R8, R17, RZ ;  /* 0x000000110808e224 */ /* 0x008fca00078e02ff */
[----:B------:R0:W-:Y:S04]  /*3a2d0*/  @!P6 STG.E.U8 desc[UR50][R4.64+0xe8], R8 ;  /* 0x0000e8080400e986 */ /* 0x0001e8000c101132 */
[----:B0-----:R-:W3:Y:S01]  /*3a2e0*/  LDL.LU R8, [R1+0x3d4] ;  /* 0x0003d40001087983 */ /* 0x001ee20000300800 */
[----:B------:R-:W-:-:S13]  /*3a2f0*/  ISETP.LT.OR P6, PT, R0, 0xea, !P5 ;  /* 0x000000ea0000780c */ /* 0x000fda0006fc1670 */
[----:B---3--:R-:W-:-:S05]  /*3a300*/  @!P6 IMAD R8, R8, R17, RZ ;  /* 0x000000110808e224 */ /* 0x008fca00078e02ff */
[----:B------:R2:W-:Y:S01]  /*3a310*/  @!P6 STG.E.U8 desc[UR50][R4.64+0xe9], R8 ;  /* 0x0000e9080400e986 */ /* 0x0005e2000c101132 */
[----:B------:R-:W-:Y:S01]  /*3a320*/  LOP3.LUT P6, RZ, R7, 0x80000000, RZ, 0xc0, !PT ;  /* 0x8000000007ff7812 */ /* 0x000fe200078cc0ff */
[----:B--2---:R-:W-:-:S05]  /*3a330*/  @!P0 IMAD R8, R10, R17, RZ ;  /* 0x000000110a088224 */ /* 0x004fca00078e02ff */
[----:B------:R0:W-:Y:S07]  /*3a340*/  @!P0 STG.E.U8 desc[UR50][R108.64+0xe8], R8 ;  /* 0x0000e8086c008986 */ /* 0x0001ee000c101132 */
[----:B0-----:R-:W-:Y:S01]  /*3a350*/  @!P6 IMAD R8, R11, R17, RZ ;  /* 0x000000110b08e224 */ /* 0x001fe200078e02ff */
[----:B------:R-:W2:Y:S04]  /*3a360*/  LDL.LU.64 R108, [R1+0x6f0] ;  /* 0x0006f000016c7983 */ /* 0x000ea80000300a00 */
[----:B------:R0:W-:Y:S04]  /*3a370*/  @!P6 STG.E.U8 desc[UR50][R110.64+0xe9], R8 ;  /* 0x0000e9086e00e986 */ /* 0x0001e8000c101132 */
[----:B0-----:R-:W3:Y:S04]  /*3a380*/  LDL.LU.64 R110, [R1+0x6e8] ;  /* 0x0006e800016e7983 */ /* 0x001ee80000300a00 */
[----:B------:R-:W4:Y:S01]  /*3a390*/  LDL.LU R8, [R1+0x3e0] ;  /* 0x0003e00001087983 */ /* 0x000f220000300800 */
[----:B------:R-:W-:-:S03]  /*3a3a0*/  ISETP.LT.OR P6, PT, R0, 0xf1, !P5 ;  /* 0x000000f10000780c */ /* 0x000fc60006fc1670 */
[----:B------:R-:W2:Y:S04]  /*3a3b0*/  LDL.LU R10, [R1] ;  /* 0x00000000010a7983 */ /* 0x000ea80000300800 */
[----:B------:R-:W3:Y:S06]  /*3a3c0*/  LDL.LU R11, [R1+0x4] ;  /* 0x00000400010b7983 */ /* 0x000eec0000300800 */
        /* <DEDUP_REMOVED lines=12> */
[----:B------:R-:W2:Y:S02]  /*3a490*/  LDL.LU R8, [R1+0x3ec] ;  /* 0x0003ec0001087983 */ /* 0x000ea40000300800 */
[----:B--2---:R-:W-:-:S05]  /*3a4a0*/  @!P6 IMAD R8, R8, R17, RZ ;  /* 0x000000110808e224 */ /* 0x004fca00078e02ff */
[----:B------:R0:W-:Y:S04]  /*3a4b0*/  @!P6 STG.E.U8 desc[UR50][R114.64+0xf1], R8 ;  /* 0x0000f1087200e986 */ /* 0x0001e8000c101132 */
[----:B0-----:R-:W2:Y:S04]  /*3a4c0*/  LDL.LU.64 R114, [R1+0x6d8] ;  /* 0x0006d80001727983 */ /* 0x001ea80000300a00 */
[----:B------:R-:W3:Y:S01]  /*3a4d0*/  LDL.LU R8, [R1+0x3f0] ;  /* 0x0003f00001087983 */ /* 0x000ee20000300800 */
[C---:B------:R-:W-:Y:S02]  /*3a4e0*/  ISETP.LT.OR P6, PT, R0.reuse, 0xf9, !P5 ;  /* 0x000000f90000780c */ /* 0x040fe40006fc1670 */
[----:B------:R-:W-:-:S11]  /*3a4f0*/  ISETP.LT.OR P5, PT, R0, 0xfa, !P5 ;  /* 0x000000fa0000780c */ /* 0x000fd60006fa1670 */
[----:B---3--:R-:W-:-:S05]  /*3a500*/  @!P6 IMAD R8, R8, R17, RZ ;  /* 0x000000110808e224 */ /* 0x008fca00078e02ff */
[----:B------:R0:W-:Y:S04]  /*3a510*/  @!P6 STG.E.U8 desc[UR50][R4.64+0xf8], R8 ;  /* 0x0000f8080400e986 */ /* 0x0001e8000c101132 */
[----:B0-----:R-:W3:Y:S01]  /*3a520*/  LDL.LU R8, [R1+0x3f4] ;  /* 0x0003f40001087983 */ /* 0x001ee20000300800 */
[----:B------:R-:W-:Y:S02]  /*3a530*/  LOP3.LUT P4, RZ, R7, 0x10000000, RZ, 0xc0, !PT ;  /* 0x1000000007ff7812 */ /* 0x000fe4000788c0ff */
[----:B------:R-:W-:Y:S01]  /*3a540*/  LOP3.LUT P1, RZ, R6, 0x4, RZ, 0xc0, !PT ;  /* 0x0000000406ff7812 */ /* 0x000fe2000782c0ff */
[----:B---3--:R-:W-:-:S05]  /*3a550*/  @!P5 IMAD R8, R8, R17, RZ ;  /* 0x000000110808d224 */ /* 0x008fca00078e02ff */
[----:B------:R0:W-:Y:S05]  /*3a560*/  @!P5 STG.E.U8 desc[UR50][R4.64+0xf9], R8 ;  /* 0x0000f9080400d986 */ /* 0x0001ea000c101132 */
[----:B0-----:R-:W-:-:S05]  /*3a570*/  @!P4 IMAD R4, R15, R17, RZ ;  /* 0x000000110f04c224 */ /* 0x001fca00078e02ff */
[----:B------:R0:W-:Y:S02]  /*3a580*/  @!P4 STG.E.U8 desc[UR50][R116.64+0xf8], R4 ;  /* 0x0000f8047400c986 */ /* 0x0001e4000c101132 */
[----:B0-----:R-:W-:Y:S02]  /*3a590*/  @!P1 IMAD R4, R153, R17, RZ ;  /* 0x0000001199049224 */ /* 0x001fe400078e02ff */
[----:B------:R-:W3:Y:S04]  /*3a5a0*/  LDL.LU.64 R116, [R1+0x6d0] ;  /* 0x0006d00001747983 */ /* 0x000ee80000300a00 */
[----:B------:R0:W-:Y:S02]  /*3a5b0*/  @!P1 STG.E.U8 desc[UR50][R118.64+0xf9], R4 ;  /* 0x0000f90476009986 */ /* 0x0001e4000c101132 */
[----:B0-----:R-:W-:-:S02]  /*3a5c0*/  IADD3 R4, P5, R2, UR47, RZ ;  /* 0x0000002f02047c10 */ /* 0x001fc4000ffbe0ff */
[----:B------:R-:W3:Y:S02]  /*3a5d0*/  LDL.LU.64 R118, [R1+0x6c8] ;  /* 0x0006c80001767983 */ /* 0x000ee40000300a00 */
[----:B------:R-:W-:Y:S02]  /*3a5e0*/  IADD3.X R5, R3, UR46, RZ, P5, !PT ;  /* 0x0000002e03057c10 */ /* 0x000fe4000affe4ff */
[----:B------:R-:W4:Y:S01]  /*3a5f0*/  LDL.LU R15, [R1+0x38] ;  /* 0x00003800010f7983 */ /* 0x000f220000300800 */
[----:B------:R-:W-:-:S03]  /*3a600*/  ISETP.GE.AND P5, PT, R14, 0x101, PT ;  /* 0x000001010e00780c */ /* 0x000fc60003fa6270 */
[----:B------:R-:W2:Y:S01]  /*3a610*/  LDL.LU R153, [R1+0x3c] ;  /* 0x00003c0001997983 */ /* 0x000ea20000300800 */
[----:B------:R-:W-:-:S13]  /*3a620*/  ISETP.LT.OR P6, PT, R0, 0x1, !P5 ;  /* 0x000000010000780c */ /* 0x000fda0006fc1670 */
[----:B------:R-:W-:-:S05]  /*3a630*/  @!P6 IMAD R8, R10, R17, RZ ;  /* 0x000000110a08e224 */ /* 0x000fca00078e02ff */
[----:B------:R0:W-:Y:S01]  /*3a640*/  @!P6 STG.E.U8 desc[UR50][R4.64], R8 ;  /* 0x000000080400e986 */ /* 0x0001e2000c101132 */
[----:B------:R-:W-:-:S13]  /*3a650*/  ISETP.LT.OR P6, PT, R0, 0x2, !P5 ;  /* 0x000000020000780c */ /* 0x000fda0006fc1670 */
[----:B0-----:R-:W-:-:S05]  /*3a660*/  @!P6 IMAD R8, R11, R17, RZ ;  /* 0x000000110b08e224 */ /* 0x001fca00078e02ff */
[----:B------:R0:W-:Y:S04]  /*3a670*/  @!P6 STG.E.U8 desc[UR50][R4.64+0x1], R8 ;  /* 0x000001080400e986 */ /* 0x0001e8000c101132 */
[----:B0-----:R-:W3:Y:S01]  /*3a680*/  LDL.LU R8, [R1+0x8] ;  /* 0x0000080001087983 */ /* 0x001ee20000300800 */
[----:B------:R-:W-:-:S04]  /*3a690*/  LOP3.LUT P0, RZ, R9, 0x200, RZ, 0xc0, !PT ;  /* 0x0000020009ff7812 */ /* 0x000fc8000780c0ff */
[----:B------:R-:W-:-:S13]  /*3a6a0*/  ISETP.LT.OR P6, PT, R0, 0x1, !P0 ;  /* 0x000000010000780c */ /* 0x000fda00047c1670 */
[----:B------:R-:W-:-:S04]  /*3a6b0*/  @!P6 IADD3 R10, P1, R4, UR45, RZ ;  /* 0x0000002d040aec10 */ /* 0x000fc8000ff3e0ff */
[----:B------:R-:W-:Y:S01]  /*3a6c0*/  @!P6 IADD3.X R11, R5, UR44, RZ, P1, !PT ;  /* 0x0000002c050bec10 */ /* 0x000fe20008ffe4ff */
[----:B---3--:R-:W-:-:S05]  /*3a6d0*/  @!P6 IMAD R8, R8, R17, RZ ;  /* 0x000000110808e224 */ /* 0x008fca00078e02ff */
[----:B------:R0:W-:Y:S04]  /*3a6e0*/  @!P6 STG.E.U8 desc[UR50][R10.64], R8 ;  /* 0x000000080a00e986 */ /* 0x0001e8000c101132 */
[----:B0-----:R-:W3:Y:S01]  /*3a6f0*/  LDL.LU R8, [R1+0xc] ;  /* 0x00000c0001087983 */ /* 0x001ee20000300800 */
[----:B------:R-:W-:-:S13]  /*3a700*/  ISETP.LT.OR P0, PT, R0, 0x2, !P0 ;  /* 0x000000020000780c */ /* 0x000fda0004701670 */
[----:B------:R-:W-:-:S04]  /*3a710*/  @!P0 IADD3 R10, P6, R4, UR45, RZ ;  /* 0x0000002d040a8c10 */ /* 0x000fc8000ffde0ff */
[----:B------:R-:W-:Y:S01]  /*3a720*/  @!P0 IADD3.X R11, R5, UR44, RZ, P6, !PT ;  /* 0x0000002c050b8c10 */ /* 0x000fe2000b7fe4ff */
[----:B---3--:R-:W-:-:S05]  /*3a730*/  @!P0 IMAD R8, R8, R17, RZ ;  /* 0x0000001108088224 */ /* 0x008fca00078e02ff */
[----:B------:R0:W-:Y:S04]  /*3a740*/  @!P0 STG.E.U8 desc[UR50][R10.64+0x1], R8 ;  /* 0x000001080a008986 */ /* 0x0001e8000c101132 */
[----:B0-----:R-:W3:Y:S01]  /*3a750*/  LDL.LU R8, [R1+0x10] ;  /* 0x0000100001087983 */ /* 0x001ee20000300800 */
[----:B------:R-:W-:-:S03]  /*3a760*/  ISETP.LT.OR P0, PT, R0, 0x9, !P5 ;  /* 0x000000090000780c */ /* 0x000fc60006f01670 */
[----:B------:R-:W4:Y:S04]  /*3a770*/  LDL.LU R10, [R1+0x2c] ;  /* 0x00002c00010a7983 */ /* 0x000f280000300800 */
[----:B------:R-:W2:Y:S06]  /*3a780*/  LDL.LU R11, [R1+0x34] ;  /* 0x00003400010b7983 */ /* 0x000eac0000300800 */
        /* <DEDUP_REMOVED lines=12> */
[----:B------:R-:W4:Y:S02]  /*3a850*/  LDL.LU R8, [R1+0x1c] ;  /* 0x00001c0001087983 */ /* 0x000f240000300800 */
[----:B----4-:R-:W-:-:S05]  /*3a860*/  @!P0 IMAD R8, R8, R17, RZ ;  /* 0x0000001108088224 */ /* 0x010fca00078e02ff */
[----:B------:R0:W-:Y:S04]  /*3a870*/  @!P0 STG.E.U8 desc[UR50][R122.64+0x9], R8 ;  /* 0x000009087a008986 */ /* 0x0001e8000c101132 */
[----:B0-----:R-:W4:Y:S04]  /*3a880*/  LDL.LU.64 R122, [R1+0x6b8] ;  /* 0x0006b800017a7983 */ /* 0x001f280000300a00 */
[----:B------:R-:W2:Y:S01]  /*3a890*/  LDL.LU R8, [R1+0x20] ;  /* 0x0000200001087983 */ /* 0x000ea20000300800 */
[----:B------:R-:W-:-:S13]  /*3a8a0*/  ISETP.LT.OR P0, PT, R0, 0x11, !P5 ;  /* 0x000000110000780c */ /* 0x000fda0006f01670 */
        /* <DEDUP_REMOVED lines=10> */
[----:B------:R0:W-:Y:S07]  /*3a950*/  @!P6 STG.E.U8 desc[UR50][R124.64+0x10], R8 ;  /* 0x000010087c00e986 */ /* 0x0001ee000c101132 */
[----:B0-----:R-:W-:Y:S01]  /*3a960*/  @!P0 IMAD R8, R10, R17, RZ ;  /* 0x000000110a088224 */ /* 0x001fe200078e02ff */
[----:B------:R-:W2:Y:S04]  /*3a970*/  LDL.LU.64 R124, [R1+0x6b0] ;  /* 0x0006b000017c7983 */ /* 0x000ea80000300a00 */
[----:B------:R0:W-:Y:S04]  /*3a980*/  @!P0 STG.E.U8 desc[UR50][R126.64+0x11], R8 ;  /* 0x000011087e008986 */ /* 0x0001e8000c101132 */
[----:B0-----:R-:W2:Y:S04]  /*3a990*/  LDL.LU.64 R126, [R1+0x6a8] ;  /* 0x0006a800017e7983 */ /* 0x001ea80000300a00 */
[----:B------:R-:W3:Y:S01]  /*3a9a0*/  LDL.LU R8, [R1+0x30] ;  /* 0x0000300001087983 */ /* 0x000ee20000300800 */
[----:B------:R-:W-:-:S02]  /*3a9b0*/  ISETP.LT.OR P0, PT, R0, 0x19, !P5 ;  /* 0x000000190000780c */ /* 0x000fc40006f01670 */
[----:B------:R-:W-:Y:S01]  /*3a9c0*/  LOP3.LUT P1, RZ, R7, 0x800000, RZ, 0xc0, !PT ;  /* 0x0080000007ff7812 */ /* 0x000fe2000782c0ff */
[----:B------:R-:W4:Y:S10]  /*3a9d0*/  LDL.LU R10, [R1+0x5c] ;  /* 0x00005c00010a7983 */ /* 0x000f340000300800 */
[----:B---3--:R-:W-:-:S05]  /*3a9e0*/  @!P0 IMAD R8, R8, R17, RZ ;  /* 0x0000001108088224 */ /* 0x008fca00078e02ff */
[----:B------:R0:W-:Y:S01]  /*3a9f0*/  @!P0 STG.E.U8 desc[UR50][R4.64+0x18], R8 ;  /* 0x0000180804008986 */ /* 0x0001e2000c101132 */
[----:B------:R-:W-:-:S13]  /*3aa00*/  ISETP.LT.OR P0, PT, R0, 0x1a, !P5 ;  /* 0x0000001a0000780c */ /* 0x000fda0006f01670 */
[----:B0-----:R-:W-:-:S05]  /*3aa10*/  @!P0 IMAD R8, R11, R17, RZ ;  /* 0x000000110b088224 */ /* 0x001fca00078e02ff */
[----:B------:R0:W-:Y:S01]  /*3aa20*/  @!P0 STG.E.U8 desc[UR50][R4.64+0x19], R8 ;  /* 0x0000190804008986 */ /* 0x0001e2000c101132 */
[----:B------:R-:W-:Y:S01]  /*3aa30*/  LOP3.LUT P0, RZ, R6, 0x8, RZ, 0xc0, !PT ;  /* 0x0000000806ff7812 */ /* 0x000fe2000780c0ff */
[----:B0-----:R-:W-:-:S05]  /*3aa40*/  @!P1 IMAD R8, R15, R17, RZ ;  /* 0x000000110f089224 */ /* 0x001fca00078e02ff */
[----:B------:R0:W-:Y:S07]  /*3aa50*/  @!P1 STG.E.U8 desc[UR50][R128.64+0x18], R8 ;  /* 0x0000180880009986 */ /* 0x0001ee000c101132 */
[----:B0-----:R-:W-:Y:S01]  /*3aa60*/  @!P0 IMAD R8, R153, R17, RZ ;  /* 0x0000001199088224 */ /* 0x001fe200078e02ff */
[----:B------:R-:W3:Y:S04]  /*3aa70*/  LDL.LU.64 R128, [R1+0x6a0] ;  /* 0x0006a00001807983 */ /* 0x000ee80000300a00 */
[----:B------:R0:W-:Y:S04]  /*3aa80*/  @!P0 STG.E.U8 desc[UR50][R130.64+0x19], R8 ;  /* 0x0000190882008986 */ /* 0x0001e8000c101132 */
[----:B0-----:R-:W3:Y:S04]  /*3aa90*/  LDL.LU.64 R130, [R1+0x698] ;  /* 0x0006980001827983 */ /* 0x001ee80000300a00 */
[----:B------:R-:W2:Y:S01]  /*3aaa0*/  LDL.LU R8, [R1+0x40] ;  /* 0x0000400001087983 */ /* 0x000ea20000300800 */
[----:B------:R-:W-:-:S03]  /*3aab0*/  ISETP.LT.OR P0, PT, R0, 0x21, !P5 ;  /* 0x000000210000780c */ /* 0x000fc60006f01670 */
[----:B------:R-:W3:Y:S04]  /*3aac0*/  LDL.LU R11, [R1+0x64] ;  /* 0x00006400010b7983 */ /* 0x000ee80000300800 */
[----:B------:R-:W3:Y:S04]  /*3aad0*/  LDL.LU R15, [R1+0x68] ;  /* 0x00006800010f7983 */ /* 0x000ee80000300800 */
[----:B------:R-:W3:Y:S02]  /*3aae0*/  LDL.LU R153, [R1+0x6c] ;  /* 0x00006c0001997983 */ /* 0x000ee40000300800 */
        /* <DEDUP_REMOVED lines=12> */
[----:B------:R-:W4:Y:S02]  /*3abb0*/  LDL.LU R8, [R1+0x4c] ;  /* 0x00004c0001087983 */ /* 0x000f240000300800 */
[----:B----4-:R-:W-:-:S05]  /*3abc0*/  @!P0 IMAD R8, R8, R17, RZ ;  /* 0x0000001108088224 */ /* 0x010fca00078e02ff */
[----:B------:R0:W-:Y:S04]  /*3abd0*/  @!P0 STG.E.U8 desc[UR50][R134.64+0x21], R8 ;  /* 0x0000210886008986 */ /* 0x0001e8000c101132 */
[----:B0-----:R-:W4:Y:S04]  /*3abe0*/  LDL.LU.64 R134, [R1+0x688] ;  /* 0x0006880001867983 */ /* 0x001f280000300a00 */
[----:B------:R-:W3:Y:S01]  /*3abf0*/  LDL.LU R8, [R1+0x50] ;  /* 0x0000500001087983 */ /* 0x000ee20000300800 */
[----:B------:R-:W-:-:S13]  /*3ac00*/  ISETP.LT.OR P0, PT, R0, 0x29, !P5 ;  /* 0x000000290000780c */ /* 0x000fda0006f01670 */
        /* <DEDUP_REMOVED lines=10> */
[----:B------:R0:W-:Y:S07]  /*3acb0*/  @!P6 STG.E.U8 desc[UR50][R136.64+0x28], R8 ;  /* 0x000028088800e986 */ /* 0x0001ee000c101132 */
[----:B0-----:R-:W-:Y:S01]  /*3acc0*/  @!P0 IMAD R8, R10, R17, RZ ;  /* 0x000000110a088224 */ /* 0x001fe200078e02ff */
[----:B------:R-:W3:Y:S04]  /*3acd0*/  LDL.LU.64 R136, [R1+0x680] ;  /* 0x0006800001887983 */ /* 0x000ee80000300a00 */
[----:B------:R0:W-:Y:S04]  /*3ace0*/  @!P0 STG.E.U8 desc[UR50][R138.64+0x29], R8 ;  /* 0x000029088a008986 */ /* 0x0001e8000c101132 */
[----:B0-----:R-:W3:Y:S04]  /*3acf0*/  LDL.LU.64 R138, [R1+0x678] ;  /* 0x00067800018a7983 */ /* 0x001ee80000300a00 */
[----:B------:R-:W2:Y:S01]  /*3ad00*/  LDL.LU R8, [R1+0x60] ;  /* 0x0000600001087983 */ /* 0x000ea20000300800 */
[----:B------:R-:W-:-:S02]  /*3ad10*/  ISETP.LT.OR P0, PT, R0, 0x31, !P5 ;  /* 0x000000310000780c */ /* 0x000fc40006f01670 */
[----:B------:R-:W-:Y:S01]  /*3ad20*/  LOP3.LUT P1, RZ, R7, 0x80000, RZ, 0xc0, !PT ;  /* 0x0008000007ff7812 */ /* 0x000fe2000782c0ff */
[----:B------:R-:W4:Y:S10]  /*3ad30*/  LDL.LU R10, [R1+0x8c] ;  /* 0x00008c00010a7983 */ /* 0x000f340000300800 */
[----:B--2---:R-:W-:-:S05]  /*3ad40*/  @!P0 IMAD R8, R8, R17, RZ ;  /* 0x0000001108088224 */ /* 0x004fca00078e02ff */
        /* <DEDUP_REMOVED lines=8> */
[----:B------:R-:W2:Y:S04]  /*3add0*/  LDL.LU.64 R140, [R1+0x670] ;  /* 0x00067000018c7983 */ /* 0x000ea80000300a00 */
[----:B------:R-:W3:Y:S04]  /*3ade0*/  LDL.LU R11, [R1+0x90] ;  /* 0x00009000010b7983 */ /* 0x000ee80000300800 */
[----:B------:R-:W2:Y:S04]  /*3adf0*/  LDL.LU R15, [R1+0x94] ;  /* 0x00009400010f7983 */ /* 0x000ea80000300800 */
[----:B------:R0:W-:Y:S04]  /*3ae00*/  @!P0 STG.E.U8 desc[UR50][R142.64+0x31], R8 ;  /* 0x000031088e008986 */ /* 0x0001e8000c101132 */
[----:B0-----:R-:W2:Y:S04]  /*3ae10*/  LDL.LU.64 R142, [R1+0x668] ;  /* 0x00066800018e7983 */ /* 0x001ea80000300a00 */
[----:B------:R-:W4:Y:S01]  /*3ae20*/  LDL.LU R8, [R1+0x70] ;  /* 0x0000700001087983 */ /* 0x000f220000300800 */
[----:B------:R-:W-:-:S03]  /*3ae30*/  ISETP.LT.OR P0, PT, R0, 0x39, !P5 ;  /* 0x000000390000780c */ /* 0x000fc60006f01670 */
[----:B------:R-:W2:Y:S10]  /*3ae40*/  LDL.LU R153, [R1+0x98] ;  /* 0x0000980001997983 */ /* 0x000eb40000300800 */
        /* <DEDUP_REMOVED lines=12> */
[----:B------:R-:W3:Y:S02]  /*3af10*/  LDL.LU R8, [R1+0x7c] ;  /* 0x00007c0001087983 */ /* 0x000ee40000300800 */
[----:B---3--:R-:W-:-:S05]  /*3af20*/  @!P0 IMAD R8, R8, R17, RZ ;  /* 0x0000001108088224 */ /* 0x008fca00078e02ff */
[----:B------:R0:W-:Y:S04]  /*3af30*/  @!P0 STG.E.U8 desc[UR50][R146.64+0x39], R8 ;  /* 0x0000390892008986 */ /* 0x0001e8000c101132 */
[----:B0-----:R-:W3:Y:S04]  /*3af40*/  LDL.LU.64 R146, [R1+0x658] ;  /* 0x0006580001927983 */ /* 0x001ee80000300a00 */
        /* <DEDUP_REMOVED lines=10> */
[C---:B------:R-:W-:Y:S02]  /*3aff0*/  LOP3.LUT P0, RZ, R7.reuse, 0x4000, RZ, 0xc0, !PT ;  /* 0x0000400007ff7812 */ /* 0x040fe4000780c0ff */
[----:B------:R-:W-:Y:S01]  /*3b000*/  LOP3.LUT P1, RZ, R7, 0x2000, RZ, 0xc0, !PT ;  /* 0x0000200007ff7812 */ /* 0x000fe2000782c0ff */
[----:B--2---:R-:W-:-:S05]  /*3b010*/  @!P6 IMAD R8, R8, R17, RZ ;  /* 0x000000110808e224 */ /* 0x004fca00078e02ff */
[----:B------:R0:W-:Y:S05]  /*3b020*/  @!P6 STG.E.U8 desc[UR50][R148.64+0x40], R8 ;  /* 0x000040089400e986 */ /* 0x0001ea000c101132 */
[----:B0-----:R-:W-:Y:S01]  /*3b030*/  @!P0 IMAD R8, R10, R17, RZ ;  /* 0x000000110a088224 */ /* 0x001fe200078e02ff */
[----:B------:R-:W2:Y:S04]  /*3b040*/  LDL.LU.64 R148, [R1+0x650] ;  /* 0x0006500001947983 */ /* 0x000ea80000300a00 */
[----:B------:R0:W-:Y:S01]  /*3b050*/  @!P0 STG.E.U8 desc[UR50][R150.64+0x41], R8 ;  /* 0x0000410896008986 */ /* 0x0001e2000c101132 */
[----:B------:R-:W-:-:S03]  /*3b060*/  ISETP.LT.OR P0, PT, R0, 0x49, !P5 ;  /* 0x000000490000780c */ /* 0x000fc60006f01670 */
[----:B0-----:R-:W2:Y:S10]  /*3b070*/  LDL.LU.64 R150, [R1+0x648] ;  /* 0x0006480001967983 */ /* 0x001eb40000300a00 */
[----:B------:R-:W-:-:S05]  /*3b080*/  @!P0 IMAD R8, R11, R17, RZ ;  /* 0x000000110b088224 */ /* 0x000fca00078e02ff */
[----:B------:R0:W-:Y:S01]  /*3b090*/  @!P0 STG.E.U8 desc[UR50][R4.64+0x48], R8 ;  /* 0x0000480804008986 */ /* 0x0001e2000c101132 */
[----:B------:R-:W-:-:S13]  /*3b0a0*/  ISETP.LT.OR P0, PT, R0, 0x4a, !P5 ;  /* 0x0000004a0000780c */ /* 0x000fda0006f01670 */
[----:B0-----:R-:W-:-:S05]  /*3b0b0*/  @!P0 IMAD R8, R15, R17, RZ ;  /* 0x000000110f088224 */ /* 0x001fca00078e02ff */
[----:B------:R0:W-:Y:S02]  /*3b0c0*/  @!P0 STG.E.U8 desc[UR50][R4.64+0x49], R8 ;  /* 0x0000490804008986 */ /* 0x0001e4000c101132 */
[----:B0-----:R-:W-:-:S05]  /*3b0d0*/  @!P1 IMAD R8, R153, R17, RZ ;  /* 0x0000001199089224 */ /* 0x001fca00078e02ff */
[----:B------:R0:W-:Y:S04]  /*3b0e0*/  @!P1 STG.E.U8 desc[UR50][R18.64+0x48], R8 ;  /* 0x0000480812009986 */ /* 0x0001e8000c101132 */
[----:B0-----:R0:W5:Y:S04]  /*3b0f0*/  LDL.LU.64 R18, [R1+0x640] ;  /* 0x0006400001127983 */ /* 0x0011680000300a00 */
[----:B------:R-:W4:Y:S01]  /*3b100*/  LDL.LU R8, [R1+0x9c] ;  /* 0x00009c0001087983 */ /* 0x000f220000300800 */
[----:B------:R-:W-:-:S03]  /*3b110*/  LOP3.LUT P0, RZ, R7, 0x1000, RZ, 0xc0, !PT ;  /* 0x0000100007ff7812 */ /* 0x000fc6000780c0ff */
[----:B------:R-:W3:Y:S04]  /*3b120*/  LDL.LU R11, [R1+0x14c] ;  /* 0x00014c00010b7983 */ /* 0x000ee80000300800 */
[----:B------:R-:W2:Y:S04]  /*3b130*/  LDL.LU R15, [R1+0x150] ;  /* 0x00015000010f7983 */ /* 0x000ea80000300800 */
[----:B------:R-:W2:Y:S04]  /*3b140*/  LDL.LU R153, [R1+0x154] ;  /* 0x0001540001997983 */ /* 0x000ea80000300800 */
[----:B------:R-:W2:Y:S01]  /*3b150*/  LDL.LU R10, [R1+0x1fc] ;  /* 0x0001fc00010a7983 */ /* 0x000ea20000300800 */
[----:B----4-:R-:W-:-:S05]  /*3b160*/  @!P0 IMAD R8, R8, R17, RZ ;  /* 0x0000001108088224 */ /* 0x010fca00078e02ff */
[----:B------:R1:W-:Y:S04]  /*3b170*/  @!P0 STG.E.U8 desc[UR50][R236.64+0x49], R8 ;  /* 0x00004908ec008986 */ /* 0x0003e8000c101132 */
[----:B-1----:R-:W4:Y:S01]  /*3b180*/  LDL.LU R8, [R1+0xa0] ;  /* 0x0000a00001087983 */ /* 0x002f220000300800 */
[----:B------:R-:W-:-:S13]  /*3b190*/  ISETP.LT.OR P0, PT, R0, 0x51, !P5 ;  /* 0x000000510000780c */ /* 0x000fda0006f01670 */
[----:B----4-:R-:W-:-:S05]  /*3b1a0*/  @!P0 IMAD R8, R8, R17, RZ ;  /* 0x0000001108088224 */ /* 0x010fca00078e02ff */
[----:B------:R1:W-:Y:S04]  /*3b1b0*/  @!P0 STG.E.U8 desc[UR50][R4.64+0x50], R8 ;  /* 0x0000500804008986 */ /* 0x0003e8000c101132 */
[----:B-1----:R-:W4:Y:S01]  /*3b1c0*/  LDL.LU R8, [R1+0xa4] ;  /* 0x0000a40001087983 */ /* 0x002f220000300800 */
[----:B------:R-:W-:Y:S02]  /*3b1d0*/  ISETP.LT.OR P0, PT, R0, 0x52, !P5 ;  /* 0x000000520000780c */ /* 0x000fe40006f01670 */
[----:B------:R-:W-:-:S11]  /*3b1e0*/  LOP3.LUT P4, RZ, R7, 0x800, RZ, 0xc0, !PT ;  /* 0x0000080007ff7812 */ /* 0x000fd6000788c0ff */
[----:B----4-:R-:W-:-:S05]  /*3b1f0*/  @!P0 IMAD R8, R8, R17, RZ ;  /* 0x0000001108088224 */ /* 0x010fca00078e02ff */
[----:B------:R1:W-:Y:S04]  /*3b200*/  @!P0 STG.E.U8 desc[UR50][R4.64+0x51], R8 ;  /* 0x0000510804008986 */ /* 0x0003e8000c101132 */
[----:B-1----:R-:W4:Y:S01]  /*3b210*/  LDL.LU R8, [R1+0xa8] ;  /* 0x0000a80001087983 */ /* 0x002f220000300800 */
[----:B------:R-:W-:Y:S01]  /*3b220*/  LOP3.LUT P0, RZ, R7, 0x400, RZ, 0xc0, !PT ;  /* 0x0000040007ff7812 */ /* 0x000fe2000780c0ff */
[----:B----4-:R-:W-:-:S05]  /*3b230*/  @!P4 IMAD R8, R8, R17, RZ ;  /* 0x000000110808c224 */ /* 0x010fca00078e02ff */
[----:B------:R1:W-:Y:S04]  /*3b240*/  @!P4 STG.E.U8 desc[UR50][R234.64+0x50], R8 ;  /* 0x00005008ea00c986 */ /* 0x0003e8000c101132 */
[----:B-1----:R-:W4:Y:S04]  /*3b250*/  LDL.LU R8, [R1+0xac] ;  /* 0x0000ac0001087983 */ /* 0x002f280000300800 */
[----:B------:R-:W2:Y:S04]  /*3b260*/  LDL.LU R234, [R1+0x1f4] ;  /* 0x0001f40001ea7983 */ /* 0x000ea80000300800 */
[----:B------:R-:W2:Y:S01]  /*3b270*/  LDL.LU R235, [R1+0x1f8] ;  /* 0x0001f80001eb7983 */ /* 0x000ea20000300800 */
[----:B----4-:R-:W-:-:S05]  /*3b280*/  @!P0 IMAD R8, R8, R17, RZ ;  /* 0x0000001108088224 */ /* 0x010fca00078e02ff */
[----:B------:R1:W-:Y:S04]  /*3b290*/  @!P0 STG.E.U8 desc[UR50][R232.64+0x51], R8 ;  /* 0x00005108e8008986 */ /* 0x0003e8000c101132 */
[----:B-1----:R-:W4:Y:S01]  /*3b2a0*/  LDL.LU R8, [R1+0xb0] ;  /* 0x0000b00001087983 */ /* 0x002f220000300800 */
[----:B------:R-:W-:-:S03]  /*3b2b0*/  ISETP.LT.OR P0, PT, R0, 0x59, !P5 ;  /* 0x000000590000780c */ /* 0x000fc60006f01670 */
[----:B------:R-:W2:Y:S04]  /*3b2c0*/  LDL.LU R232, [R1+0x1ec] ;  /* 0x0001ec0001e87983 */ /* 0x000ea80000300800 */
[----:B------:R-:W2:Y:S06]  /*3b2d0*/  LDL.LU R233, [R1+0x1f0] ;  /* 0x0001f00001e97983 */ /* 0x000eac0000300800 */
        /* <DEDUP_REMOVED lines=86> */
[----:B------:R1:W-:Y:S01]  /*3b840*/  @!P0 STG.E.U8 desc[UR50][R4.64+0x79], R8 ;  /* 0x0000790804008986 */ /* 0x0003e2000c101132 */
[----:B------:R-:W-:-:S03]  /*3b850*/  LOP3.LUT P0, RZ, R7, 0x1, RZ, 0xc0, !PT ;  /* 0x0000000107ff7812 */ /* 0x000fc6000780c0ff */
[----:B-1----:R-:W4:Y:S04]  /*3b860*/  LDL.LU R8, [R1+0x1a8] ;  /* 0x0001a80001087983 */ /* 0x002f280000300800 */
[----:B------:R-:W3:Y:S02]  /*3b870*/  LDL.LU R7, [R1+0xf8] ;  /* 0x0000f80001077983 */ /* 0x000ee40000300800 */
[----:B---3--:R-:W-:-:S05]  /*3b880*/  @!P1 IMAD R7, R7, R17, RZ ;  /* 0x0000001107079224 */ /* 0x008fca00078e02ff */
[----:B------:R1:W-:Y:S04]  /*3b890*/  @!P1 STG.E.U8 desc[UR50][R214.64+0x78], R7 ;  /* 0x00007807d6009986 */ /* 0x0003e8000c101132 */
[----:B-1----:R-:W3:Y:S04]  /*3b8a0*/  LDL.LU R7, [R1+0xfc] ;  /* 0x0000fc0001077983 */ /* 0x002ee80000300800 */
[----:B------:R-:W4:Y:S04]  /*3b8b0*/  LDL.LU R214, [R1+0x1a0] ;  /* 0x0001a00001d67983 */ /* 0x000f280000300800 */
[----:B------:R-:W4:Y:S01]  /*3b8c0*/  LDL.LU R215, [R1+0x1a4] ;  /* 0x0001a40001d77983 */ /* 0x000f220000300800 */
[----:B---3--:R-:W-:-:S05]  /*3b8d0*/  @!P0 IMAD R7, R7, R17, RZ ;  /* 0x0000001107078224 */ /* 0x008fca00078e02ff */
[----:B------:R1:W-:Y:S04]  /*3b8e0*/  @!P0 STG.E.U8 desc[UR50][R212.64+0x79], R7 ;  /* 0x00007907d4008986 */ /* 0x0003e8000c101132 */
[----:B-1----:R-:W3:Y:S01]  /*3b8f0*/  LDL.LU R7, [R1+0x100] ;  /* 0x0001000001077983 */ /* 0x002ee20000300800 */
[----:B------:R-:W-:-:S03]  /*3b900*/  ISETP.LT.OR P0, PT, R0, 0x81, !P5 ;  /* 0x000000810000780c */ /* 0x000fc60006f01670 */
[----:B------:R-:W4:Y:S04]  /*3b910*/  LDL.LU R212, [R1+0x198] ;  /* 0x0001980001d47983 */ /* 0x000f280000300800 */
[----:B------:R-:W4:Y:S06]  /*3b920*/  LDL.LU R213, [R1+0x19c] ;  /* 0x00019c0001d57983 */ /* 0x000f2c0000300800 */
[----:B---3--:R-:W-:-:S05]  /*3b930*/  @!P0 IMAD R7, R7, R17, RZ ;  /* 0x0000001107078224 */ /* 0x008fca00078e02ff */
[----:B------:R1:W-:Y:S04]  /*3b940*/  @!P0 STG.E.U8 desc[UR50][R4.64+0x80], R7 ;  /* 0x0000800704008986 */ /* 0x0003e8000c101132 */
[----:B-1----:R-:W3:Y:S01]  /*3b950*/  LDL.LU R7, [R1+0x104] ;  /* 0x0001040001077983 */ /* 0x002ee20000300800 */
[----:B------:R-:W-:Y:S02]  /*3b960*/  ISETP.LT.OR P0, PT, R0, 0x82, !P5 ;  /* 0x000000820000780c */ /* 0x000fe40006f01670 */
[----:B------:R-:W-:-:S11]  /*3b970*/  LOP3.LUT P4, RZ, R6, 0x80000000, RZ, 0xc0, !PT ;  /* 0x8000000006ff7812 */ /* 0x000fd6000788c0ff */
[----:B---3--:R-:W-:-:S05]  /*3b980*/  @!P0 IMAD R7, R7, R17, RZ ;  /* 0x0000001107078224 */ /* 0x008fca00078e02ff */
[----:B------:R1:W-:Y:S04]  /*3b990*/  @!P0 STG.E.U8 desc[UR50][R4.64+0x81], R7 ;  /* 0x0000810704008986 */ /* 0x0003e8000c101132 */
[----:B-1----:R-:W3:Y:S01]  /*3b9a0*/  LDL.LU R7, [R1+0x108] ;  /* 0x0001080001077983 */ /* 0x002ee20000300800 */
[----:B------:R-:W-:Y:S01]  /*3b9b0*/  LOP3.LUT P0, RZ, R6, 0x40000000, RZ, 0xc0, !PT ;  /* 0x4000000006ff7812 */ /* 0x000fe2000780c0ff */
        /* <DEDUP_REMOVED lines=69> */
[----:B------:R-:W2:Y:S04]  /*3be10*/  LDL.LU R197, [R1+0x158] ;  /* 0x0001580001c57983 */ /* 0x000ea80000300800 */
        /* <DEDUP_REMOVED lines=9> */
[----:B------:R-:W-:-:S13]  /*3beb0*/  LOP3.LUT P0, RZ, R6, 0x400000, RZ, 0xc0, !PT ;  /* 0x0040000006ff7812 */ /* 0x000fda000780c0ff */
[----:B------:R-:W-:Y:S01]  /*3bec0*/  @!P0 IMAD R11, R11, R17, RZ ;  /* 0x000000110b0b8224 */ /* 0x000fe200078e02ff */
[----:B------:R-:W-:-:S13]  /*3bed0*/  LOP3.LUT P1, RZ, R6, 0x200000, RZ, 0xc0, !PT ;  /* 0x0020000006ff7812 */ /* 0x000fda000782c0ff */
[-C--:B--2---:R-:W-:Y:S01]  /*3bee0*/  @!P1 IMAD R197, R197, R17.reuse, RZ ;  /* 0x00000011c5c59224 */ /* 0x084fe200078e02ff */
[----:B------:R-:W-:Y:S01]  /*3bef0*/  LOP3.LUT P4, RZ, R6, 0x80000, RZ, 0xc0, !PT ;  /* 0x0008000006ff7812 */ /* 0x000fe2000788c0ff */
[----:B---3--:R-:W-:-:S05]  /*3bf00*/  @!P6 IMAD R7, R7, R17, RZ ;  /* 0x000000110707e224 */ /* 0x008fca00078e02ff */
[----:B------:R4:W-:Y:S04]  /*3bf10*/  @!P6 STG.E.U8 desc[UR50][R194.64+0xa0], R7 ;  /* 0x0000a007c200e986 */ /* 0x0009e8000c101132 */
[----:B------:R1:W-:Y:S01]  /*3bf20*/  @!P0 STG.E.U8 desc[UR50][R192.64+0xa1], R11 ;  /* 0x0000a10bc0008986 */ /* 0x0003e2000c101132 */
[----:B------:R-:W-:-:S13]  /*3bf30*/  ISETP.LT.OR P0, PT, R0, 0xa9, !P5 ;  /* 0x000000a90000780c */ /* 0x000fda0006f01670 */
[----:B------:R-:W-:-:S05]  /*3bf40*/  @!P0 IMAD R15, R15, R17, RZ ;  /* 0x000000110f0f8224 */ /* 0x000fca00078e02ff */
[----:B------:R2:W-:Y:S01]  /*3bf50*/  @!P0 STG.E.U8 desc[UR50][R4.64+0xa8], R15 ;  /* 0x0000a80f04008986 */ /* 0x0005e2000c101132 */
[----:B------:R-:W-:-:S13]  /*3bf60*/  ISETP.LT.OR P0, PT, R0, 0xaa, !P5 ;  /* 0x000000aa0000780c */ /* 0x000fda0006f01670 */
[----:B------:R-:W-:-:S05]  /*3bf70*/  @!P0 IMAD R153, R153, R17, RZ ;  /* 0x0000001199998224 */ /* 0x000fca00078e02ff */
[----:B------:R3:W-:Y:S01]  /*3bf80*/  @!P0 STG.E.U8 desc[UR50][R4.64+0xa9], R153 ;  /* 0x0000a99904008986 */ /* 0x0007e2000c101132 */
[----:B------:R-:W-:-:S03]  /*3bf90*/  LOP3.LUT P0, RZ, R6, 0x100000, RZ, 0xc0, !PT ;  /* 0x0010000006ff7812 */ /* 0x000fc6000780c0ff */
[----:B------:R0:W-:Y:S10]  /*3bfa0*/  @!P1 STG.E.U8 desc[UR50][R190.64+0xa8], R197 ;  /* 0x0000a8c5be009986 */ /* 0x0001f4000c101132 */
[----:B----4-:R-:W-:-:S05]  /*3bfb0*/  @!P0 IMAD R7, R196, R17, RZ ;  /* 0x00000011c4078224 */ /* 0x010fca00078e02ff */
[----:B------:R4:W-:Y:S01]  /*3bfc0*/  @!P0 STG.E.U8 desc[UR50][R188.64+0xa9], R7 ;  /* 0x0000a907bc008986 */ /* 0x0009e2000c101132 */
[----:B------:R-:W-:-:S13]  /*3bfd0*/  ISETP.LT.OR P0, PT, R0, 0xb1, !P5 ;  /* 0x000000b10000780c */ /* 0x000fda0006f01670 */
[----:B-1----:R-:W-:-:S05]  /*3bfe0*/  @!P0 IMAD R11, R198, R17, RZ ;  /* 0x00000011c60b8224 */ /* 0x002fca00078e02ff */
[----:B------:R1:W-:Y:S01]  /*3bff0*/  @!P0 STG.E.U8 desc[UR50][R4.64+0xb0], R11 ;  /* 0x0000b00b04008986 */ /* 0x0003e2000c101132 */
[----:B------:R-:W-:-:S13]  /*3c000*/  ISETP.LT.OR P0, PT, R0, 0xb2, !P5 ;  /* 0x000000b20000780c */ /* 0x000fda0006f01670 */
[----:B--2---:R-:W-:-:S05]  /*3c010*/  @!P0 IMAD R15, R199, R17, RZ ;  /* 0x00000011c70f8224 */ /* 0x004fca00078e02ff */
[----:B------:R2:W-:Y:S01]  /*3c020*/  @!P0 STG.E.U8 desc[UR50][R4.64+0xb1], R15 ;  /* 0x0000b10f04008986 */ /* 0x0005e2000c101132 */
[----:B------:R-:W-:Y:S01]  /*3c030*/  LOP3.LUT P0, RZ, R6, 0x40000, RZ, 0xc0, !PT ;  /* 0x0004000006ff7812 */ /* 0x000fe2000780c0ff */
[----:B---3--:R-:W-:-:S05]  /*3c040*/  @!P4 IMAD R153, R200, R17, RZ ;  /* 0x00000011c899c224 */ /* 0x008fca00078e02ff */
[----:B------:R3:W-:Y:S07]  /*3c050*/  @!P4 STG.E.U8 desc[UR50][R186.64+0xb0], R153 ;  /* 0x0000b099ba00c986 */ /* 0x0007ee000c101132 */
[----:B0-----:R-:W-:-:S05]  /*3c060*/  @!P0 IMAD R191, R201, R17, RZ ;  /* 0x00000011c9bf8224 */ /* 0x001fca00078e02ff */
[----:B------:R0:W-:Y:S01]  /*3c070*/  @!P0 STG.E.U8 desc[UR50][R184.64+0xb1], R191 ;  /* 0x0000b1bfb8008986 */ /* 0x0001e2000c101132 */
[----:B------:R-:W-:-:S13]  /*3c080*/  ISETP.LT.OR P0, PT, R0, 0xb9, !P5 ;  /* 0x000000b90000780c */ /* 0x000fda0006f01670 */
[----:B----4-:R-:W-:-:S05]  /*3c090*/  @!P0 IMAD R7, R202, R17, RZ ;  /* 0x00000011ca078224 */ /* 0x010fca00078e02ff */
[----:B------:R4:W-:Y:S01]  /*3c0a0*/  @!P0 STG.E.U8 desc[UR50][R4.64+0xb8], R7 ;  /* 0x0000b80704008986 */ /* 0x0009e2000c101132 */
[----:B------:R-:W-:Y:S02]  /*3c0b0*/  ISETP.LT.OR P0, PT, R0, 0xba, !P5 ;  /* 0x000000ba0000780c */ /* 0x000fe40006f01670 */
[----:B------:R-:W-:-:S11]  /*3c0c0*/  LOP3.LUT P6, RZ, R6, 0x20000, RZ, 0xc0, !PT ;  /* 0x0002000006ff7812 */ /* 0x000fd600078cc0ff */
[----:B-1----:R-:W-:-:S05]  /*3c0d0*/  @!P0 IMAD R11, R203, R17, RZ ;  /* 0x00000011cb0b8224 */ /* 0x002fca00078e02ff */
[----:B------:R1:W-:Y:S01]  /*3c0e0*/  @!P0 STG.E.U8 desc[UR50][R4.64+0xb9], R11 ;  /* 0x0000b90b04008986 */ /* 0x0003e2000c101132 */
[----:B------:R-:W-:Y:S01]  /*3c0f0*/  LOP3.LUT P0, RZ, R6, 0x10000, RZ, 0xc0, !PT ;  /* 0x0001000006ff7812 */ /* 0x000fe2000780c0ff */
[----:B--2---:R-:W-:-:S05]  /*3c100*/  @!P6 IMAD R15, R204, R17, RZ ;  /* 0x00000011cc0fe224 */ /* 0x004fca00078e02ff */
[----:B------:R2:W-:Y:S07]  /*3c110*/  @!P6 STG.E.U8 desc[UR50][R182.64+0xb8], R15 ;  /* 0x0000b80fb600e986 */ /* 0x0005ee000c101132 */
[----:B---3--:R-:W-:-:S05]  /*3c120*/  @!P0 IMAD R153, R205, R17, RZ ;  /* 0x00000011cd998224 */ /* 0x008fca00078e02ff */
[----:B------:R3:W-:Y:S01]  /*3c130*/  @!P0 STG.E.U8 desc[UR50][R180.64+0xb9], R153 ;  /* 0x0000b999b4008986 */ /* 0x0007e2000c101132 */
[----:B------:R-:W-:-:S13]  /*3c140*/  ISETP.LT.OR P0, PT, R0, 0xc1, !P5 ;  /* 0x000000c10000780c */ /* 0x000fda0006f01670 */
[----:B0-----:R-:W-:-:S05]  /*3c150*/  @!P0 IMAD R185, R206, R17, RZ ;  /* 0x00000011ceb98224 */ /* 0x001fca00078e02ff */
[----:B------:R-:W-:Y:S01]  /*3c160*/  @!P0 STG.E.U8 desc[UR50][R4.64+0xc0], R185 ;  /* 0x0000c0b904008986 */ /* 0x000fe2000c101132 */
[----:B------:R-:W-:Y:S02]  /*3c170*/  ISETP.LT.OR P0, PT, R0, 0xc2, !P5 ;  /* 0x000000c20000780c */ /* 0x000fe40006f01670 */
[----:B------:R-:W-:-:S11]  /*3c180*/  LOP3.LUT P1, RZ, R6, 0x8000, RZ, 0xc0, !PT ;  /* 0x0000800006ff7812 */ /* 0x000fd6000782c0ff */
[----:B----4-:R-:W-:-:S05]  /*3c190*/  @!P0 IMAD R7, R207, R17, RZ ;  /* 0x00000011cf078224 */ /* 0x010fca00078e02ff */
[----:B------:R0:W-:Y:S01]  /*3c1a0*/  @!P0 STG.E.U8 desc[UR50][R4.64+0xc1], R7 ;  /* 0x0000c10704008986 */ /* 0x0001e2000c101132 */
[----:B------:R-:W-:Y:S01]  /*3c1b0*/  LOP3.LUT P0, RZ, R6, 0x4000, RZ, 0xc0, !PT ;  /* 0x0000400006ff7812 */ /* 0x000fe2000780c0ff */
[----:B-1----:R-:W-:-:S05]  /*3c1c0*/  @!P1 IMAD R11, R208, R17, RZ ;  /* 0x00000011d00b9224 */ /* 0x002fca00078e02ff */
[----:B------:R1:W-:Y:S07]  /*3c1d0*/  @!P1 STG.E.U8 desc[UR50][R178.64+0xc0], R11 ;  /* 0x0000c00bb2009986 */ /* 0x0003ee000c101132 */
[----:B--2---:R-:W-:-:S05]  /*3c1e0*/  @!P0 IMAD R15, R209, R17, RZ ;  /* 0x00000011d10f8224 */ /* 0x004fca00078e02ff */
[----:B------:R2:W-:Y:S01]  /*3c1f0*/  @!P0 STG.E.U8 desc[UR50][R176.64+0xc1], R15 ;  /* 0x0000c10fb0008986 */ /* 0x0005e2000c101132 */
[----:B------:R-:W-:-:S13]  /*3c200*/  ISETP.LT.OR P0, PT, R0, 0xc9, !P5 ;  /* 0x000000c90000780c */ /* 0x000fda0006f01670 */
[----:B---3--:R-:W-:-:S05]  /*3c210*/  @!P0 IMAD R153, R210, R17, RZ ;  /* 0x00000011d2998224 */ /* 0x008fca00078e02ff */
[----:B------:R3:W-:Y:S01]  /*3c220*/  @!P0 STG.E.U8 desc[UR50][R4.64+0xc8], R153 ;  /* 0x0000c89904008986 */ /* 0x0007e2000c101132 */
[----:B------:R-:W-:Y:S02]  /*3c230*/  ISETP.LT.OR P0, PT, R0, 0xca, !P5 ;  /* 0x000000ca0000780c */ /* 0x000fe40006f01670 */
[----:B------:R-:W-:-:S11]  /*3c240*/  LOP3.LUT P4, RZ, R6, 0x2000, RZ, 0xc0, !PT ;  /* 0x0000200006ff7812 */ /* 0x000fd6000788c0ff */
[----:B------:R-:W-:-:S05]  /*3c250*/  @!P0 IMAD R181, R211, R17, RZ ;  /* 0x00000011d3b58224 */ /* 0x000fca00078e02ff */
[----:B------:R-:W-:Y:S01]  /*3c260*/  @!P0 STG.E.U8 desc[UR50][R4.64+0xc9], R181 ;  /* 0x0000c9b504008986 */ /* 0x000fe2000c101132 */
[----:B------:R-:W-:Y:S01]  /*3c270*/  LOP3.LUT P0, RZ, R6, 0x1000, RZ, 0xc0, !PT ;  /* 0x0000100006ff7812 */ /* 0x000fe2000780c0ff */
[----:B0-----:R-:W-:-:S05]  /*3c280*/  @!P4 IMAD R7, R212, R17, RZ ;  /* 0x00000011d407c224 */ /* 0x001fca00078e02ff */
[----:B------:R0:W-:Y:S07]  /*3c290*/  @!P4 STG.E.U8 desc[UR50][R174.64+0xc8], R7 ;  /* 0x0000c807ae00c986 */ /* 0x0001ee000c101132 */
[----:B-1----:R-:W-:-:S05]  /*3c2a0*/  @!P0 IMAD R11, R213, R17, RZ ;  /* 0x00000011d50b8224 */ /* 0x002fca00078e02ff */
[----:B------:R1:W-:Y:S01]  /*3c2b0*/  @!P0 STG.E.U8 desc[UR50][R172.64+0xc9], R11 ;  /* 0x0000c90bac008986 */ /* 0x0003e2000c101132 */
[----:B------:R-:W-:-:S13]  /*3c2c0*/  ISETP.LT.OR P0, PT, R0, 0xd1, !P5 ;  /* 0x000000d10000780c */ /* 0x000fda0006f01670 */
[----:B--2---:R-:W-:-:S05]  /*3c2d0*/  @!P0 IMAD R15, R214, R17, RZ ;  /* 0x00000011d60f8224 */ /* 0x004fca00078e02ff */
[----:B------:R2:W-:Y:S01]  /*3c2e0*/  @!P0 STG.E.U8 desc[UR50][R4.64+0xd0], R15 ;  /* 0x0000d00f04008986 */ /* 0x0005e2000c101132 */
[----:B------:R-:W-:Y:S02]  /*3c2f0*/  ISETP.LT.OR P0, PT, R0, 0xd2, !P5 ;  /* 0x000000d20000780c */ /* 0x000fe40006f01670 */
[----:B------:R-:W-:-:S11]  /*3c300*/  LOP3.LUT P6, RZ, R6, 0x800, RZ, 0xc0, !PT ;  /* 0x0000080006ff7812 */ /* 0x000fd600078cc0ff */
[----:B---3--:R-:W-:-:S05]  /*3c310*/  @!P0 IMAD R153, R215, R17, RZ ;  /* 0x00000011d7998224 */ /* 0x008fca00078e02ff */
[----:B------:R3:W-:Y:S01]  /*3c320*/  @!P0 STG.E.U8 desc[UR50][R4.64+0xd1], R153 ;  /* 0x0000d19904008986 */ /* 0x0007e2000c101132 */
[----:B------:R-:W-:Y:S01]  /*3c330*/  LOP3.LUT P0, RZ, R6, 0x400, RZ, 0xc0, !PT ;  /* 0x0000040006ff7812 */ /* 0x000fe2000780c0ff */
[----:B------:R-:W-:-:S05]  /*3c340*/  @!P6 IMAD R177, R8, R17, RZ ;  /* 0x0000001108b1e224 */ /* 0x000fca00078e02ff */
[----:B------:R4:W-:Y:S07]  /*3c350*/  @!P6 STG.E.U8 desc[UR50][R170.64+0xd0], R177 ;  /* 0x0000d0b1aa00e986 */ /* 0x0009ee000c101132 */
[----:B0-----:R-:W-:-:S05]  /*3c360*/  @!P0 IMAD R7, R216, R17, RZ ;  /* 0x00000011d8078224 */ /* 0x001fca00078e02ff */
[----:B------:R0:W-:Y:S01]  /*3c370*/  @!P0 STG.E.U8 desc[UR50][R168.64+0xd1], R7 ;  /* 0x0000d107a8008986 */ /* 0x0001e2000c101132 */
[----:B------:R-:W-:-:S13]  /*3c380*/  ISETP.LT.OR P0, PT, R0, 0xd9, !P5 ;  /* 0x000000d90000780c */ /* 0x000fda0006f01670 */
[----:B-1----:R-:W-:-:S05]  /*3c390*/  @!P0 IMAD R11, R217, R17, RZ ;  /* 0x00000011d90b8224 */ /* 0x002fca00078e02ff */
[----:B------:R1:W-:Y:S01]  /*3c3a0*/  @!P0 STG.E.U8 desc[UR50][R4.64+0xd8], R11 ;  /* 0x0000d80b04008986 */ /* 0x0003e2000c101132 */
[----:B------:R-:W-:Y:S02]  /*3c3b0*/  ISETP.LT.OR P0, PT, R0, 0xda, !P5 ;  /* 0x000000da0000780c */ /* 0x000fe40006f01670 */
[----:B------:R-:W-:-:S11]  /*3c3c0*/  LOP3.LUT P1, RZ, R6, 0x200, RZ, 0xc0, !PT ;  /* 0x0000020006ff7812 */ /* 0x000fd6000782c0ff */
[----:B--2---:R-:W-:-:S05]  /*3c3d0*/  @!P0 IMAD R15, R218, R17, RZ ;  /* 0x00000011da0f8224 */ /* 0x004fca00078e02ff */
[----:B------:R2:W-:Y:S01]  /*3c3e0*/  @!P0 STG.E.U8 desc[UR50][R4.64+0xd9], R15 ;  /* 0x0000d90f04008986 */ /* 0x0005e2000c101132 */
[----:B------:R-:W-:Y:S01]  /*3c3f0*/  LOP3.LUT P0, RZ, R6, 0x100, RZ, 0xc0, !PT ;  /* 0x0000010006ff7812 */ /* 0x000fe2000780c0ff */
[----:B---3--:R-:W-:-:S05]  /*3c400*/  @!P1 IMAD R153, R219, R17, RZ ;  /* 0x00000011db999224 */ /* 0x008fca00078e02ff */
[----:B------:R3:W-:Y:S07]  /*3c410*/  @!P1 STG.E.U8 desc[UR50][R166.64+0xd8], R153 ;  /* 0x0000d899a6009986 */ /* 0x0007ee000c101132 */
[----:B----4-:R-:W-:-:S05]  /*3c420*/  @!P0 IMAD R171, R220, R17, RZ ;  /* 0x00000011dcab8224 */ /* 0x010fca00078e02ff */
[----:B------:R-:W-:Y:S01]  /*3c430*/  @!P0 STG.E.U8 desc[UR50][R164.64+0xd9], R171 ;  /* 0x0000d9aba4008986 */ /* 0x000fe2000c101132 */
[----:B------:R-:W-:-:S13]  /*3c440*/  ISETP.LT.OR P0, PT, R0, 0xe1, !P5 ;  /* 0x000000e10000780c */ /* 0x000fda0006f01670 */
[----:B0-----:R-:W-:-:S05]  /*3c450*/  @!P0 IMAD R7, R221, R17, RZ ;  /* 0x00000011dd078224 */ /* 0x001fca00078e02ff */
[----:B------:R0:W-:Y:S01]  /*3c460*/  @!P0 STG.E.U8 desc[UR50][R4.64+0xe0], R7 ;  /* 0x0000e00704008986 */ /* 0x0001e2000c101132 */
[----:B------:R-:W-:Y:S02]  /*3c470*/  ISETP.LT.OR P0, PT, R0, 0xe2, !P5 ;  /* 0x000000e20000780c */ /* 0x000fe40006f01670 */
[----:B------:R-:W-:-:S11]  /*3c480*/  LOP3.LUT P4, RZ, R6, 0x80, RZ, 0xc0, !PT ;  /* 0x0000008006ff7812 */ /* 0x000fd6000788c0ff */
[----:B-1----:R-:W-:-:S05]  /*3c490*/  @!P0 IMAD R11, R222, R17, RZ ;  /* 0x00000011de0b8224 */ /* 0x002fca00078e02ff */
[----:B------:R1:W-:Y:S01]  /*3c4a0*/  @!P0 STG.E.U8 desc[UR50][R4.64+0xe1], R11 ;  /* 0x0000e10b04008986 */ /* 0x0003e2000c101132 */
[----:B------:R-:W-:Y:S01]  /*3c4b0*/  LOP3.LUT P0, RZ, R6, 0x40, RZ, 0xc0, !PT ;  /* 0x0000004006ff7812 */ /* 0x000fe2000780c0ff */
[----:B--2---:R-:W-:Y:S01]  /*3c4c0*/  @!P4 IMAD R15, R223, R17, RZ ;  /* 0x00000011df0fc224 */ /* 0x004fe200078e02ff */
[C---:B------:R-:W-:Y:S02]  /*3c4d0*/  LOP3.LUT P2, RZ, R9.reuse, 0x100, RZ, 0xc0, !PT ;  /* 0x0000010009ff7812 */ /* 0x040fe4000784c0ff */
[C---:B------:R-:W-:Y:S02]  /*3c4e0*/  LOP3.LUT P1, RZ, R9.reuse, 0x80, RZ, 0xc0, !PT ;  /* 0x0000008009ff7812 */ /* 0x040fe4000782c0ff */
[----:B------:R2:W-:Y:S01]  /*3c4f0*/  @!P4 STG.E.U8 desc[UR50][R162.64+0xe0], R15 ;  /* 0x0000e00fa200c986 */ /* 0x0005e2000c101132 */
[----:B------:R-:W-:-:S06]  /*3c500*/  LOP3.LUT P4, RZ, R9, 0x40, RZ, 0xc0, !PT ;  /* 0x0000004009ff7812 */ /* 0x000fcc000788c0ff */
[----:B------:R-:W-:-:S05]  /*3c510*/  @!P0 IMAD R9, R224, R17, RZ ;  /* 0x00000011e0098224 */ /* 0x000fca00078e02ff */
[----:B------:R4:W-:Y:S01]  /*3c520*/  @!P0 STG.E.U8 desc[UR50][R160.64+0xe1], R9 ;  /* 0x0000e109a0008986 */ /* 0x0009e2000c101132 */
[----:B------:R-:W-:-:S13]  /*3c530*/  ISETP.LT.OR P0, PT, R0, 0xe9, !P5 ;  /* 0x000000e90000780c */ /* 0x000fda0006f01670 */
[----:B---3--:R-:W-:-:S05]  /*3c540*/  @!P0 IMAD R153, R225, R17, RZ ;  /* 0x00000011e1998224 */ /* 0x008fca00078e02ff */
[----:B------:R-:W-:Y:S01]  /*3c550*/  @!P0 STG.E.U8 desc[UR50][R4.64+0xe8], R153 ;  /* 0x0000e89904008986 */ /* 0x000fe2000c101132 */
[----:B------:R-:W-:-:S13]  /*3c560*/  ISETP.LT.OR P0, PT, R0, 0xea, !P5 ;  /* 0x000000ea0000780c */ /* 0x000fda0006f01670 */
[----:B0-----:R-:W-:-:S05]  /*3c570*/  @!P0 IMAD R7, R226, R17, RZ ;  /* 0x00000011e2078224 */ /* 0x001fca00078e02ff */
[----:B------:R0:W-:Y:S01]  /*3c580*/  @!P0 STG.E.U8 desc[UR50][R4.64+0xe9], R7 ;  /* 0x0000e90704008986 */ /* 0x0001e2000c101132 */
[C---:B------:R-:W-:Y:S02]  /*3c590*/  LOP3.LUT P0, RZ, R6.reuse, 0x20, RZ, 0xc0, !PT ;  /* 0x0000002006ff7812 */ /* 0x040fe4000780c0ff */
[----:B------:R-:W-:-:S11]  /*3c5a0*/  LOP3.LUT P6, RZ, R6, 0x2, RZ, 0xc0, !PT ;  /* 0x0000000206ff7812 */ /* 0x000fd600078cc0ff */
[----:B-1----:R-:W-:-:S05]  /*3c5b0*/  @!P0 IMAD R11, R227, R17, RZ ;  /* 0x00000011e30b8224 */ /* 0x002fca00078e02ff */
[----:B------:R1:W-:Y:S01]  /*3c5c0*/  @!P0 STG.E.U8 desc[UR50][R158.64+0xe8], R11 ;  /* 0x0000e80b9e008986 */ /* 0x0003e2000c101132 */
[----:B------:R-:W-:Y:S01]  /*3c5d0*/  ISETP.LT.OR P0, PT, R0, 0xf1, !P5 ;  /* 0x000000f10000780c */ /* 0x000fe20006f01670 */
[----:B--2---:R-:W-:-:S05]  /*3c5e0*/  @!P6 IMAD R15, R228, R17, RZ ;  /* 0x00000011e40fe224 */ /* 0x004fca00078e02ff */
[----:B------:R-:W-:Y:S01]  /*3c5f0*/  @!P6 STG.E.U8 desc[UR50][R156.64+0xe9], R15 ;  /* 0x0000e90f9c00e986 */ /* 0x000fe2000c101132 */
[----:B------:R-:W-:-:S06]  /*3c600*/  ISETP.LT.OR P6, PT, R0, 0xf2, !P5 ;  /* 0x000000f20000780c */ /* 0x000fcc0006fc1670 */
[----:B----4-:R-:W-:-:S05]  /*3c610*/  @!P0 IMAD R9, R229, R17, RZ ;  /* 0x00000011e5098224 */ /* 0x010fca00078e02ff */
[----:B------:R2:W-:Y:S01]  /*3c620*/  @!P0 STG.E.U8 desc[UR50][R4.64+0xf0], R9 ;  /* 0x0000f00904008986 */ /* 0x0005e2000c101132 */
[C---:B------:R-:W-:Y:S02]  /*3c630*/  ISETP.LT.OR P0, PT, R0.reuse, 0xf9, !P5 ;  /* 0x000000f90000780c */ /* 0x040fe40006f01670 */
[----:B------:R-:W-:Y:S01]  /*3c640*/  ISETP.LT.OR P5, PT, R0, 0xfa, !P5 ;  /* 0x000000fa0000780c */ /* 0x000fe20006fa1670 */
[-C--:B0-----:R-:W-:Y:S02]  /*3c650*/  @!P6 IMAD R7, R230, R17.reuse, RZ ;  /* 0x00000011e607e224 */ /* 0x081fe400078e02ff */
[-C--:B------:R-:W-:Y:S02]  /*3c660*/  @!P4 IMAD R153, R231, R17.reuse, RZ ;  /* 0x00000011e799c224 */ /* 0x080fe400078e02ff */
[----:B-1----:R-:W-:Y:S01]  /*3c670*/  @!P1 IMAD R11, R232, R17, RZ ;  /* 0x00000011e80b9224 */ /* 0x002fe200078e02ff */
[----:B------:R-:W-:Y:S01]  /*3c680*/  @!P6 STG.E.U8 desc[UR50][R4.64+0xf1], R7 ;  /* 0x0000f1070400e986 */ /* 0x000fe2000c101132 */
[----:B------:R-:W-:-:S03]  /*3c690*/  ISETP.GE.AND P6, PT, R14, 0x181, PT ;  /* 0x000001810e00780c */ /* 0x000fc60003fc6270 */
[----:B------:R0:W-:Y:S01]  /*3c6a0*/  @!P4 STG.E.U8 desc[UR50][R154.64+0xf0], R153 ;  /* 0x0000f0999a00c986 */ /* 0x0001e2000c101132 */
[-C--:B--2---:R-:W-:Y:S01]  /*3c6b0*/  @!P0 IMAD R9, R233, R17.reuse, RZ ;  /* 0x00000011e9098224 */ /* 0x084fe200078e02ff */
[----:B------:R-:W-:Y:S01]  /*3c6c0*/  ISETP.GE.AND P4, PT, R14, 0x189, PT ;  /* 0x000001890e00780c */ /* 0x000fe20003f86270 */
[----:B------:R-:W-:Y:S01]  /*3c6d0*/  @!P5 IMAD R15, R234, R17, RZ ;  /* 0x00000011ea0fd224 */ /* 0x000fe200078e02ff */
[----:B------:R1:W-:Y:S01]  /*3c6e0*/  @!P1 STG.E.U8 desc[UR50][R22.64+0xf1], R11 ;  /* 0x0000f10b16009986 */ /* 0x0003e2000c101132 */
[----:B------:R-:W-:-:S03]  /*3c6f0*/  ISETP.LT.OR P1, PT, R0, 0x1, !P6 ;  /* 0x000000010000780c */ /* 0x000fc60007721670 */
[----:B------:R-:W-:Y:S01]  /*3c700*/  @!P0 STG.E.U8 desc[UR50][R4.64+0xf8], R9 ;  /* 0x0000f80904008986 */ /* 0x000fe2000c101132 */
[C---:B------:R-:W-:Y:S01]  /*3c710*/  ISETP.LT.OR P0, PT, R0.reuse, 0x1, !P4 ;  /* 0x000000010000780c */ /* 0x040fe20006701670 */
[----:B------:R-:W-:Y:S02]  /*3c720*/  IMAD.U32 R157, RZ, RZ, UR10 ;  /* 0x0000000aff9d7e24 */ /* 0x000fe4000f8e00ff */
[----:B------:R2:W-:Y:S01]  /*3c730*/  @!P5 STG.E.U8 desc[UR50][R4.64+0xf9], R15 ;  /* 0x0000f90f0400d986 */ /* 0x0005e2000c101132 */
[-C--:B0-----:R-:W-:Y:S01]  /*3c740*/  @!P2 IMAD R153, R235, R17.reuse, RZ ;  /* 0x00000011eb99a224 */ /* 0x081fe200078e02ff */
[----:B------:R-:W-:Y:S01]  /*3c750*/  ISETP.LT.OR P5, PT, R0, 0x2, !P6 ;  /* 0x000000020000780c */ /* 0x000fe200077a1670 */
[----:B------:R-:W-:Y:S01]  /*3c760*/  UIMAD UR4, UR11, 0x180, URZ ;  /* 0x000001800b0478a4 */ /* 0x000fe2000f8e023f */
[----:B------:R-:W-:Y:S02]  /*3c770*/  IMAD.WIDE.U32 R2, R157, 0x180, R2 ;  /* 0x000001809d027825 */ /* 0x000fe400078e0002 */
[----:B------:R-:W-:Y:S02]  /*3c780*/  @!P2 STG.E.U8 desc[UR50][R20.64+0xf8], R153 ;  /* 0x0000f8991400a986 */ /* 0x000fe4000c101132 */
[----:B------:R-:W-:Y:S01]  /*3c790*/  @!P3 IMAD R155, R10, R17, RZ ;  /* 0x000000110a9bb224 */ /* 0x000fe200078e02ff */
[----:B------:R-:W-:Y:S01]  /*3c7a0*/  ISETP.LT.OR P2, PT, R0, 0x2, !P4 ;  /* 0x000000020000780c */ /* 0x000fe20006741670 */
[----:B------:R-:W-:-:S02]  /*3c7b0*/  VIADD R7, R3, UR4 ;  /* 0x0000000403077c36 */ /* 0x000fc40008000000 */
[-C--:B-1----:R-:W-:Y:S02]  /*3c7c0*/  @!P1 IMAD R11, R24, R17.reuse, RZ ;  /* 0x00000011180b9224 */ /* 0x082fe400078e02ff */
[----:B------:R-:W-:Y:S01]  /*3c7d0*/  @!P1 IMAD.MOV.U32 R6, RZ, RZ, R2 ;  /* 0x000000ffff069224 */ /* 0x000fe200078e0002 */
[----:B------:R-:W-:Y:S01]  /*3c7e0*/  @!P3 STG.E.U8 desc[UR50][R12.64+0xf9], R155 ;  /* 0x0000f99b0c00b986 */ /* 0x000fe2000c101132 */
[----:B--2---:R-:W-:Y:S01]  /*3c7f0*/  @!P0 IADD3 R4, P3, R2, UR45, RZ ;  /* 0x0000002d02048c10 */ /* 0x004fe2000ff7e0ff */
[-C--:B------:R-:W-:Y:S02]  /*3c800*/  @!P5 IMAD R25, R25, R17.reuse, RZ ;  /* 0x000000111919d224 */ /* 0x080fe400078e02ff */
[----:B------:R0:W-:Y:S01]  /*3c810*/  @!P1 STG.E.U8 desc[UR50][R6.64], R11 ;  /* 0x0000000b06009986 */ /* 0x0001e2000c101132 */
[----:B------:R-:W-:Y:S01]  /*3c820*/  @!P0 IMAD R15, R26, R17, RZ ;  /* 0x000000111a0f8224 */ /* 0x000fe200078e02ff */
[----:B------:R-:W-:Y:S02]  /*3c830*/  @!P0 IADD3.X R5, R7, UR44, RZ, P3, !PT ;  /* 0x0000002c07058c10 */ /* 0x000fe40009ffe4ff */
[----:B------:R-:W-:-:S02]  /*3c840*/  ISETP.LT.OR P1, PT, R0, 0x9, !P6 ;  /* 0x000000090000780c */ /* 0x000fc40007721670 */
[----:B------:R-:W-:Y:S01]  /*3c850*/  ISETP.LT.OR P3, PT, R0, 0x9, !P4 ;  /* 0x000000090000780c */ /* 0x000fe20006761670 */
[----:B0-----:R-:W-:-:S05]  /*3c860*/  @!P5 IMAD.MOV.U32 R6, RZ, RZ, R2 ;  /* 0x000000ffff06d224 */ /* 0x001fca00078e0002 */
[----:B------:R0:W-:Y:S01]  /*3c870*/  @!P5 STG.E.U8 desc[UR50][R6.64+0x1], R25 ;  /* 0x000001190600d986 */ /* 0x0001e2000c101132 */
[----:B------:R-:W-:-:S03]  /*3c880*/  @!P2 IADD3 R8, P5, R2, UR45, RZ ;  /* 0x0000002d0208ac10 */ /* 0x000fc6000ffbe0ff */
[----:B------:R1:W-:Y:S01]  /*3c890*/  @!P0 STG.E.U8 desc[UR50][R4.64], R15 ;  /* 0x0000000f04008986 */ /* 0x0003e2000c101132 */
[----:B------:R-:W-:Y:S01]  /*3c8a0*/  ISETP.LT.OR P0, PT, R0, 0xa, !P6 ;  /* 0x0000000a0000780c */ /* 0x000fe20007701670 */
[----:B------:R-:W-:Y:S01]  /*3c8b0*/  @!P2 IMAD R27, R27, R17, RZ ;  /* 0x000000111b1ba224 */ /* 0x000fe200078e02ff */
[----:B------:R-:W-:Y:S01]  /*3c8c0*/  @!P2 IADD3.X R9, R7, UR44, RZ, P5, !PT ;  /* 0x0000002c0709ac10 */ /* 0x000fe2000affe4ff */
[----:B------:R-:W-:-:S04]  /*3c8d0*/  VIADD R3, R3, UR4 ;  /* 0x0000000403037c36 */ /* 0x000fc80008000000 */
[----:B------:R-:W-:Y:S01]  /*3c8e0*/  @!P2 STG.E.U8 desc[UR50][R8.64+0x1], R27 ;  /* 0x0000011b0800a986 */ /* 0x000fe2000c101132 */
[----:B------:R-:W-:Y:S01]  /*3c8f0*/  ISETP.LT.OR P2, PT, R0, 0xa, !P4 ;  /* 0x0000000a0000780c */ /* 0x000fe20006741670 */
[----:B------:R-:W-:Y:S01]  /*3c900*/  @!P1 IMAD R11, R28, R17, RZ ;  /* 0x000000111c0b9224 */ /* 0x000fe200078e02ff */
[----:B0-----:R-:W-:-:S03]  /*3c910*/  @!P3 IADD3 R6, P5, R2, UR45, RZ ;  /* 0x0000002d0206bc10 */ /* 0x001fc6000ffbe0ff */
[-C--:B------:R-:W-:Y:S01]  /*3c920*/  @!P0 IMAD R29, R29, R17.reuse, RZ ;  /* 0x000000111d1d8224 */ /* 0x080fe200078e02ff */
[----:B------:R-:W-:Y:S01]  /*3c930*/  @!P3 IADD3.X R7, R3, UR44, RZ, P5, !PT ;  /* 0x0000002c0307bc10 */ /* 0x000fe2000affe4ff */
[----:B------:R-:W-:Y:S01]  /*3c940*/  @!P3 IMAD R13, R30, R17, RZ ;  /* 0x000000111e0db224 */ /* 0x000fe200078e02ff */
[----:B------:R-:W-:Y:S01]  /*3c950*/  @!P1 STG.E.U8 desc[UR50][R2.64+0x8], R11 ;  /* 0x0000080b02009986 */ /* 0x000fe2000c101132 */
[----:B------:R-:W-:-:S03]  /*3c960*/  ISETP.LT.OR P1, PT, R0, 0x11, !P6 ;  /* 0x000000110000780c */ /* 0x000fc60007721670 */
[----:B------:R-:W-:Y:S01]  /*3c970*/  @!P0 STG.E.U8 desc[UR50][R2.64+0x9], R29 ;  /* 0x0000091d02008986 */ /* 0x000fe2000c101132 */
[C---:B------:R-:W-:Y:S02]  /*3c980*/  ISETP.LT.OR P0, PT, R0.reuse, 0x11, !P4 ;  /* 0x000000110000780c */ /* 0x040fe40006701670 */
[----:B------:R-:W-:Y:S01]  /*3c990*/  ISETP.LT.OR P5, PT, R0, 0x12, !P6 ;  /* 0x000000120000780c */ /* 0x000fe200077a1670 */
[----:B------:R0:W-:Y:S01]  /*3c9a0*/  @!P3 STG.E.U8 desc[UR50][R6.64+0x8], R13 ;  /* 0x0000080d0600b986 */ /* 0x0001e2000c101132 */
[----:B-1----:R-:W-:Y:S01]  /*3c9b0*/  @!P2 IADD3 R4, P3, R2, UR45, RZ ;  /* 0x0000002d0204ac10 */ /* 0x002fe2000ff7e0ff */
[----:B------:R-:W-:-:S03]  /*3c9c0*/  @!P2 IMAD R31, R31, R17, RZ ;  /* 0x000000111f1fa224 */ /* 0x000fc600078e02ff */
[----:B------:R-:W-:Y:S02]  /*3c9d0*/  @!P2 IADD3.X R5, R3, UR44, RZ, P3, !PT ;  /* 0x0000002c0305ac10 */ /* 0x000fe40009ffe4ff */
[----:B------:R-:W-:-:S03]  /*3c9e0*/  ISETP.LT.OR P3, PT, R0, 0x12, !P4 ;  /* 0x000000120000780c */ /* 0x000fc60006761670 */
[----:B------:R1:W-:Y:S01]  /*3c9f0*/  @!P2 STG.E.U8 desc[UR50][R4.64+0x9], R31 ;  /* 0x0000091f0400a986 */ /* 0x0003e2000c101132 */
[----:B0-----:R-:W-:Y:S01]  /*3ca00*/  @!P0 IADD3 R6, P2, R2, UR45, RZ ;  /* 0x0000002d02068c10 */ /* 0x001fe2000ff5e0ff */
[-C--:B------:R-:W-:Y:S02]  /*3ca10*/  @!P1 IMAD R9, R32, R17.reuse, RZ ;  /* 0x0000001120099224 */ /* 0x080fe400078e02ff */
[-C--:B------:R-:W-:Y:S01]  /*3ca20*/  @!P5 IMAD R33, R33, R17.reuse, RZ ;  /* 0x000000112121d224 */ /* 0x080fe200078e02ff */
[----:B------:R-:W-:Y:S01]  /*3ca30*/  @!P0 IADD3.X R7, R3, UR44, RZ, P2, !PT ;  /* 0x0000002c03078c10 */ /* 0x000fe200097fe4ff */
[----:B------:R-:W-:Y:S01]  /*3ca40*/  @!P0 IMAD R11, R34, R17, RZ ;  /* 0x00000011220b8224 */ /* 0x000fe200078e02ff */
[----:B------:R0:W-:Y:S01]  /*3ca50*/  @!P1 STG.E.U8 desc[UR50][R2.64+0x10], R9 ;  /* 0x0000100902009986 */ /* 0x0001e2000c101132 */
[C---:B------:R-:W-:Y:S02]  /*3ca60*/  ISETP.LT.OR P1, PT, R0.reuse, 0x19, !P6 ;  /* 0x000000190000780c */ /* 0x040fe40007721670 */
[----:B------:R-:W-:Y:S01]  /*3ca70*/  ISETP.LT.OR P2, PT, R0, 0x19, !P4 ;  /* 0x000000190000780c */ /* 0x000fe20006741670 */
[----:B------:R-:W-:Y:S01]  /*3ca80*/  @!P5 STG.E.U8 desc[UR50][R2.64+0x11], R33 ;  /* 0x000011210200d986 */ /* 0x000fe2000c101132 */
[----:B-1----:R-:W-:-:S03]  /*3ca90*/  @!P3 IADD3 R4, P5, R2, UR45, RZ ;  /* 0x0000002d0204bc10 */ /* 0x002fc6000ffbe0ff */
[----:B------:R1:W-:Y:S01]  /*3caa0*/  @!P0 STG.E.U8 desc[UR50][R6.64+0x10], R11 ;  /* 0x0000100b06008986 */ /* 0x0003e2000c101132 */
[----:B------:R-:W-:Y:S01]  /*3cab0*/  ISETP.LT.OR P0, PT, R0, 0x1a, !P6 ;  /* 0x0000001a0000780c */ /* 0x000fe20007701670 */
[----:B------:R-:W-:Y:S01]  /*3cac0*/  @!P3 IMAD R35, R35, R17, RZ ;  /* 0x000000112323b224 */ /* 0x000fe200078e02ff */
[----:B------:R-:W-:-:S05]  /*3cad0*/  @!P3 IADD3.X R5, R3, UR44, RZ, P5, !PT ;  /* 0x0000002c0305bc10 */ /* 0x000fca000affe4ff */
[----:B------:R2:W-:Y:S01]  /*3cae0*/  @!P3 STG.E.U8 desc[UR50][R4.64+0x11], R35 ;  /* 0x000011230400b986 */ /* 0x0005e2000c101132 */
[----:B------:R-:W-:Y:S01]  /*3caf0*/  ISETP.LT.OR P3, PT, R0, 0x1a, !P4 ;  /* 0x0000001a0000780c */ /* 0x000fe20006761670 */
[----:B------:R-:W-:Y:S01]  /*3cb00*/  @!P1 IMAD R13, R36, R17, RZ ;  /* 0x00000011240d9224 */ /* 0x000fe200078e02ff */
[----:B------:R-:W-:-:S03]  /*3cb10*/  @!P2 IADD3 R8, P5, R2, UR45, RZ ;  /* 0x0000002d0208ac10 */ /* 0x000fc6000ffbe0ff */
[-C--:B------:R-:W-:Y:S01]  /*3cb20*/  @!P0 IMAD R37, R37, R17.reuse, RZ ;  /* 0x0000001125258224 */ /* 0x080fe200078e02ff */
[----:B0-----:R-:W-:Y:S01]  /*3cb30*/  @!P2 IADD3.X R9, R3, UR44, RZ, P5, !PT ;  /* 0x0000002c0309ac10 */ /* 0x001fe2000affe4ff */
[----:B-1----:R-:W-:Y:S01]  /*3cb40*/  @!P2 IMAD R7, R38, R17, RZ ;  /* 0x000000112607a224 */ /* 0x002fe200078e02ff */
[----:B------:R-:W-:Y:S01]  /*3cb50*/  @!P1 STG.E.U8 desc[UR50][R2.64+0x18], R13 ;  /* 0x0000180d02009986 */ /* 0x000fe2000c101132 */
[----:B------:R-:W-:-:S03]  /*3cb60*/  ISETP.LT.OR P1, PT, R0, 0x21, !P6 ;  /* 0x000000210000780c */ /* 0x000fc60007721670 */
[----:B------:R-:W-:Y:S01]  /*3cb70*/  @!P0 STG.E.U8 desc[UR50][R2.64+0x19], R37 ;  /* 0x0000192502008986 */ /* 0x000fe2000c101132 */
[C---:B------:R-:W-:Y:S02]  /*3cb80*/  ISETP.LT.OR P0, PT, R0.reuse, 0x21, !P4 ;  /* 0x000000210000780c */ /* 0x040fe40006701670 */
[----:B------:R-:W-:Y:S01]  /*3cb90*/  ISETP.LT.OR P5, PT, R0, 0x22, !P6 ;  /* 0x000000220000780c */ /* 0x000fe200077a1670 */
[----:B------:R0:W-:Y:S01]  /*3cba0*/  @!P2 STG.E.U8 desc[UR50][R8.64+0x18], R7 ;  /* 0x000018070800a986 */ /* 0x0001e2000c101132 */
[----:B--2---:R-:W-:Y:S01]  /*3cbb0*/  @!P3 IADD3 R4, P2, R2, UR45, RZ ;  /* 0x0000002d0204bc10 */ /* 0x004fe2000ff5e0ff */
[----:B------:R-:W-:-:S03]  /*3cbc0*/  @!P3 IMAD R39, R39, R17, RZ ;  /* 0x000000112727b224 */ /* 0x000fc600078e02ff */
[----:B------:R-:W-:Y:S02]  /*3cbd0*/  @!P3 IADD3.X R5, R3, UR44, RZ, P2, !PT ;  /* 0x0000002c0305bc10 */ /* 0x000fe400097fe4ff */
[----:B------:R-:W-:-:S03]  /*3cbe0*/  ISETP.LT.OR P2, PT, R0, 0x22, !P4 ;  /* 0x000000220000780c */ /* 0x000fc60006741670 */
[----:B------:R1:W-:Y:S01]  /*3cbf0*/  @!P3 STG.E.U8 desc[UR50][R4.64+0x19], R39 ;  /* 0x000019270400b986 */ /* 0x0003e2000c101132 */
[----:B------:R-:W-:Y:S01]  /*3cc00*/  @!P0 IADD3 R6, P3, R2, UR45, RZ ;  /* 0x0000002d02068c10 */ /* 0x000fe2000ff7e0ff */
[-C--:B------:R-:W-:Y:S02]  /*3cc10*/  @!P1 IMAD R11, R40, R17.reuse, RZ ;  /* 0x00000011280b9224 */ /* 0x080fe400078e02ff */
[-C--:B------:R-:W-:Y:S01]  /*3cc20*/  @!P5 IMAD R41, R41, R17.reuse, RZ ;  /* 0x000000112929d224 */ /* 0x080fe200078e02ff */
[----:B0-----:R-:W-:Y:S01]  /*3cc30*/  @!P0 IADD3.X R7, R3, UR44, RZ, P3, !PT ;  /* 0x0000002c03078c10 */ /* 0x001fe20009ffe4ff */
        /* <DEDUP_REMOVED lines=12> */
[----:B0-----:R-:W-:Y:S01]  /*3cd00*/  @!P1 IMAD R11, R44, R17, RZ ;  /* 0x000000112c0b9224 */ /* 0x001fe200078e02ff */
[----:B------:R-:W-:-:S03]  /*3cd10*/  @!P3 IADD3 R8, P5, R2, UR45, RZ ;  /* 0x0000002d0208bc10 */ /* 0x000fc6000ffbe0ff */
[-C--:B------:R-:W-:Y:S01]  /*3cd20*/  @!P0 IMAD R45, R45, R17.reuse, RZ ;  /* 0x000000112d2d8224 */ /* 0x080fe200078e02ff */
[----:B------:R-:W-:Y:S01]  /*3cd30*/  @!P3 IADD3.X R9, R3, UR44, RZ, P5, !PT ;  /* 0x0000002c0309bc10 */ /* 0x000fe2000affe4ff */
[----:B-1----:R-:W-:Y:S01]  /*3cd40*/  @!P3 IMAD R7, R46, R17, RZ ;  /* 0x000000112e07b224 */ /* 0x002fe200078e02ff */
[----:B------:R0:W-:Y:S01]  /*3cd50*/  @!P1 STG.E.U8 desc[UR50][R2.64+0x28], R11 ;  /* 0x0000280b02009986 */ /* 0x0001e2000c101132 */
        /* <DEDUP_REMOVED lines=11> */
[-C--:B0-----:R-:W-:Y:S02]  /*3ce10*/  @!P1 IMAD R11, R48, R17.reuse, RZ ;  /* 0x00000011300b9224 */ /* 0x081fe400078e02ff */
[-C--:B------:R-:W-:Y:S01]  /*3ce20*/  @!P5 IMAD R49, R49, R17.reuse, RZ ;  /* 0x000000113131d224 */ /* 0x080fe200078e02ff */
[----:B-1----:R-:W-:Y:S01]  /*3ce30*/  @!P0 IADD3.X R7, R3, UR44, RZ, P2, !PT ;  /* 0x0000002c03078c10 */ /* 0x002fe200097fe4ff */
[----:B------:R-:W-:Y:S01]  /*3ce40*/  @!P0 IMAD R13, R50, R17, RZ ;  /* 0x00000011320d8224 */ /* 0x000fe200078e02ff */
[----:B------:R0:W-:Y:S01]  /*3ce50*/  @!P1 STG.E.U8 desc[UR50][R2.64+0x30], R11 ;  /* 0x0000300b02009986 */ /* 0x0001e2000c101132 */
[C---:B------:R-:W-:Y:S02]  /*3ce60*/  ISETP.LT.OR P1, PT, R0.reuse, 0x39, !P6 ;  /* 0x000000390000780c */ /* 0x040fe40007721670 */
[----:B------:R-:W-:Y:S01]  /*3ce70*/  ISETP.LT.OR P2, PT, R0, 0x39, !P4 ;  /* 0x000000390000780c */ /* 0x000fe20006741670 */
[----:B------:R-:W-:Y:S01]  /*3ce80*/  @!P5 STG.E.U8 desc[UR50][R2.64+0x31], R49 ;  /* 0x000031310200d986 */ /* 0x000fe2000c101132 */
[----:B--2---:R-:W-:-:S03]  /*3ce90*/  @!P3 IADD3 R4, P5, R2, UR45, RZ ;  /* 0x0000002d0204bc10 */ /* 0x004fc6000ffbe0ff */
        /* <DEDUP_REMOVED lines=329> */
[----:B------:R0:W-:Y:S01]  /*3e330*/  @!P1 STG.E.U8 desc[UR50][R2.64+0xd8], R11 ;  /* 0x0000d80b02009986 */ /* 0x0001e2000c101132 */
[----:B------:R-:W-:Y:S01]  /*3e340*/  @!P2 IADD3.X R9, R3, UR44, RZ, P5, !PT ;  /* 0x0000002c0309ac10 */ /* 0x000fe2000affe4ff */
[-C--:B-1----:R-:W-:Y:S01]  /*3e350*/  @!P2 IMAD R7, R134, R17.reuse, RZ ;  /* 0x000000118607a224 */ /* 0x082fe200078e02ff */
[C---:B------:R-:W-:Y:S01]  /*3e360*/  ISETP.LT.OR P1, PT, R0.reuse, 0xe1, !P6 ;  /* 0x000000e10000780c */ /* 0x040fe20007721670 */
[----:B------:R-:W-:Y:S01]  /*3e370*/  @!P0 STG.E.U8 desc[UR50][R2.64+0xd9], R133 ;  /* 0x0000d98502008986 */ /* 0x000fe2000c101132 */
[C---:B------:R-:W-:Y:S02]  /*3e380*/  ISETP.LT.OR P0, PT, R0.reuse, 0xe1, !P4 ;  /* 0x000000e10000780c */ /* 0x040fe40006701670 */
[----:B------:R-:W-:Y:S01]  /*3e390*/  ISETP.LT.OR P5, PT, R0, 0xe2, !P6 ;  /* 0x000000e20000780c */ /* 0x000fe200077a1670 */
[----:B------:R1:W-:Y:S01]  /*3e3a0*/  @!P2 STG.E.U8 desc[UR50][R8.64+0xd8], R7 ;  /* 0x0000d8070800a986 */ /* 0x0003e2000c101132 */
[----:B--2---:R-:W-:Y:S01]  /*3e3b0*/  @!P3 IADD3 R4, P2, R2, UR45, RZ ;  /* 0x0000002d0204bc10 */ /* 0x004fe2000ff5e0ff */
[----:B------:R-:W-:-:S03]  /*3e3c0*/  @!P3 IMAD R135, R135, R17, RZ ;  /* 0x000000118787b224 */ /* 0x000fc600078e02ff */
[----:B------:R-:W-:Y:S02]  /*3e3d0*/  @!P3 IADD3.X R5, R3, UR44, RZ, P2, !PT ;  /* 0x0000002c0305bc10 */ /* 0x000fe400097fe4ff */
[----:B------:R-:W-:Y:S01]  /*3e3e0*/  ISETP.LT.OR P2, PT, R0, 0xe2, !P4 ;  /* 0x000000e20000780c */ /* 0x000fe20006741670 */
[-C--:B0-----:R-:W-:Y:S02]  /*3e3f0*/  @!P1 IMAD R11, R136, R17.reuse, RZ ;  /* 0x00000011880b9224 */ /* 0x081fe400078e02ff */
[----:B------:R0:W-:Y:S01]  /*3e400*/  @!P3 STG.E.U8 desc[UR50][R4.64+0xd9], R135 ;  /* 0x0000d9870400b986 */ /* 0x0001e2000c101132 */
[----:B------:R-:W-:Y:S01]  /*3e410*/  @!P0 IADD3 R6, P3, R2, UR45, RZ ;  /* 0x0000002d02068c10 */ /* 0x000fe2000ff7e0ff */
[-C--:B------:R-:W-:Y:S02]  /*3e420*/  @!P5 IMAD R137, R137, R17.reuse, RZ ;  /* 0x000000118989d224 */ /* 0x080fe400078e02ff */
[----:B------:R2:W-:Y:S01]  /*3e430*/  @!P1 STG.E.U8 desc[UR50][R2.64+0xe0], R11 ;  /* 0x0000e00b02009986 */ /* 0x0005e2000c101132 */
[----:B------:R-:W-:Y:S01]  /*3e440*/  ISETP.LT.OR P1, PT, R0, 0xe9, !P6 ;  /* 0x000000e90000780c */ /* 0x000fe20007721670 */
[----:B-1----:R-:W-:Y:S01]  /*3e450*/  @!P0 IMAD R9, R138, R17, RZ ;  /* 0x000000118a098224 */ /* 0x002fe200078e02ff */
[----:B------:R-:W-:Y:S01]  /*3e460*/  @!P0 IADD3.X R7, R3, UR44, RZ, P3, !PT ;  /* 0x0000002c03078c10 */ /* 0x000fe20009ffe4ff */
[----:B------:R-:W-:Y:S04]  /*3e470*/  @!P5 STG.E.U8 desc[UR50][R2.64+0xe1], R137 ;  /* 0x0000e1890200d986 */ /* 0x000fe8000c101132 */
[----:B------:R1:W-:Y:S01]  /*3e480*/  @!P0 STG.E.U8 desc[UR50][R6.64+0xe0], R9 ;  /* 0x0000e00906008986 */ /* 0x0003e2000c101132 */
[----:B------:R-:W-:-:S02]  /*3e490*/  ISETP.LT.OR P0, PT, R0, 0xe9, !P4 ;  /* 0x000000e90000780c */ /* 0x000fc40006701670 */
[----:B0-----:R-:W-:Y:S02]  /*3e4a0*/  @!P2 IADD3 R4, P5, R2, UR45, RZ ;  /* 0x0000002d0204ac10 */ /* 0x001fe4000ffbe0ff */
[----:B------:R-:W-:Y:S01]  /*3e4b0*/  ISETP.LT.OR P3, PT, R0, 0xea, !P6 ;  /* 0x000000ea0000780c */ /* 0x000fe20007761670 */
[-C--:B------:R-:W-:Y:S01]  /*3e4c0*/  @!P2 IMAD R139, R139, R17.reuse, RZ ;  /* 0x000000118b8ba224 */ /* 0x080fe200078e02ff */
[----:B------:R-:W-:Y:S01]  /*3e4d0*/  @!P2 IADD3.X R5, R3, UR44, RZ, P5, !PT ;  /* 0x0000002c0305ac10 */ /* 0x000fe2000affe4ff */
[----:B--2---:R-:W-:Y:S01]  /*3e4e0*/  @!P1 IMAD R11, R140, R17, RZ ;  /* 0x000000118c0b9224 */ /* 0x004fe200078e02ff */
[----:B------:R-:W-:-:S03]  /*3e4f0*/  ISETP.LT.OR P5, PT, R0, 0xea, !P4 ;  /* 0x000000ea0000780c */ /* 0x000fc600067a1670 */
[----:B------:R-:W-:Y:S04]  /*3e500*/  @!P2 STG.E.U8 desc[UR50][R4.64+0xe1], R139 ;  /* 0x0000e18b0400a986 */ /* 0x000fe8000c101132 */
[----:B------:R0:W-:Y:S01]  /*3e510*/  @!P1 STG.E.U8 desc[UR50][R2.64+0xe8], R11 ;  /* 0x0000e80b02009986 */ /* 0x0001e2000c101132 */
[----:B-1----:R-:W-:Y:S01]  /*3e520*/  @!P0 IADD3 R6, P1, R2, UR45, RZ ;  /* 0x0000002d02068c10 */ /* 0x002fe2000ff3e0ff */
[-C--:B------:R-:W-:Y:S01]  /*3e530*/  @!P3 IMAD R141, R141, R17.reuse, RZ ;  /* 0x000000118d8db224 */ /* 0x080fe200078e02ff */
[----:B------:R-:W-:Y:S01]  /*3e540*/  ISETP.LT.OR P2, PT, R0, 0xf1, !P6 ;  /* 0x000000f10000780c */ /* 0x000fe20007741670 */
[----:B------:R-:W-:Y:S01]  /*3e550*/  @!P0 IMAD R13, R142, R17, RZ ;  /* 0x000000118e0d8224 */ /* 0x000fe200078e02ff */
[----:B------:R-:W-:Y:S02]  /*3e560*/  @!P0 IADD3.X R7, R3, UR44, RZ, P1, !PT ;  /* 0x0000002c03078c10 */ /* 0x000fe40008ffe4ff */
[----:B------:R-:W-:Y:S01]  /*3e570*/  ISETP.LT.OR P1, PT, R0, 0xf2, !P6 ;  /* 0x000000f20000780c */ /* 0x000fe20007721670 */
[----:B------:R-:W-:Y:S01]  /*3e580*/  @!P3 STG.E.U8 desc[UR50][R2.64+0xe9], R141 ;  /* 0x0000e98d0200b986 */ /* 0x000fe2000c101132 */
[----:B------:R-:W-:-:S03]  /*3e590*/  @!P5 IADD3 R8, P3, R2, UR45, RZ ;  /* 0x0000002d0208dc10 */ /* 0x000fc6000ff7e0ff */
[----:B------:R1:W-:Y:S01]  /*3e5a0*/  @!P0 STG.E.U8 desc[UR50][R6.64+0xe8], R13 ;  /* 0x0000e80d06008986 */ /* 0x0003e2000c101132 */
[----:B------:R-:W-:Y:S01]  /*3e5b0*/  ISETP.LT.OR P0, PT, R0, 0xf1, !P4 ;  /* 0x000000f10000780c */ /* 0x000fe20006701670 */
[-C--:B------:R-:W-:Y:S01]  /*3e5c0*/  @!P5 IMAD R143, R143, R17.reuse, RZ ;  /* 0x000000118f8fd224 */ /* 0x080fe200078e02ff */
[----:B------:R-:W-:Y:S01]  /*3e5d0*/  @!P5 IADD3.X R9, R3, UR44, RZ, P3, !PT ;  /* 0x0000002c0309dc10 */ /* 0x000fe20009ffe4ff */
[----:B0-----:R-:W-:Y:S01]  /*3e5e0*/  @!P2 IMAD R11, R144, R17, RZ ;  /* 0x00000011900ba224 */ /* 0x001fe200078e02ff */
[----:B------:R-:W-:-:S03]  /*3e5f0*/  ISETP.LT.OR P3, PT, R0, 0xf2, !P4 ;  /* 0x000000f20000780c */ /* 0x000fc60006761670 */
[-C--:B------:R-:W-:Y:S01]  /*3e600*/  @!P1 IMAD R145, R145, R17.reuse, RZ ;  /* 0x0000001191919224 */ /* 0x080fe200078e02ff */
[----:B------:R0:W-:Y:S01]  /*3e610*/  @!P5 STG.E.U8 desc[UR50][R8.64+0xe9], R143 ;  /* 0x0000e98f0800d986 */ /* 0x0001e2000c101132 */
[C---:B------:R-:W-:Y:S02]  /*3e620*/  ISETP.LT.OR P5, PT, R0.reuse, 0xf9, !P4 ;  /* 0x000000f90000780c */ /* 0x040fe400067a1670 */
[C---:B------:R-:W-:Y:S01]  /*3e630*/  ISETP.LT.OR P4, PT, R0.reuse, 0xfa, !P4 ;  /* 0x000000fa0000780c */ /* 0x040fe20006781670 */
[----:B------:R2:W-:Y:S01]  /*3e640*/  @!P2 STG.E.U8 desc[UR50][R2.64+0xf0], R11 ;  /* 0x0000f00b0200a986 */ /* 0x0005e2000c101132 */
[C---:B------:R-:W-:Y:S02]  /*3e650*/  ISETP.LT.OR P2, PT, R0.reuse, 0xf9, !P6 ;  /* 0x000000f90000780c */ /* 0x040fe40007741670 */
[----:B------:R-:W-:Y:S01]  /*3e660*/  ISETP.LT.OR P6, PT, R0, 0xfa, !P6 ;  /* 0x000000fa0000780c */ /* 0x000fe200077c1670 */
[----:B------:R-:W-:Y:S01]  /*3e670*/  @!P1 STG.E.U8 desc[UR50][R2.64+0xf1], R145 ;  /* 0x0000f19102009986 */ /* 0x000fe2000c101132 */
[----:B------:R-:W-:Y:S01]  /*3e680*/  @!P0 IADD3 R4, P1, R2, UR45, RZ ;  /* 0x0000002d02048c10 */ /* 0x000fe2000ff3e0ff */
[----:B-1----:R-:W-:-:S03]  /*3e690*/  @!P0 IMAD R13, R146, R17, RZ ;  /* 0x00000011920d8224 */ /* 0x002fc600078e02ff */
[----:B------:R-:W-:Y:S02]  /*3e6a0*/  @!P0 IADD3.X R5, R3, UR44, RZ, P1, !PT ;  /* 0x0000002c03058c10 */ /* 0x000fe40008ffe4ff */
[C---:B------:R-:W-:Y:S01]  /*3e6b0*/  @!P3 IADD3 R6, P1, R2.reuse, UR45, RZ ;  /* 0x0000002d0206bc10 */ /* 0x040fe2000ff3e0ff */
[-C--:B------:R-:W-:Y:S02]  /*3e6c0*/  @!P3 IMAD R147, R147, R17.reuse, RZ ;  /* 0x000000119393b224 */ /* 0x080fe400078e02ff */
[----:B------:R1:W-:Y:S01]  /*3e6d0*/  @!P0 STG.E.U8 desc[UR50][R4.64+0xf0], R13 ;  /* 0x0000f00d04008986 */ /* 0x0003e2000c101132 */
[----:B------:R-:W-:Y:S02]  /*3e6e0*/  @!P3 IADD3.X R7, R3, UR44, RZ, P1, !PT ;  /* 0x0000002c0307bc10 */ /* 0x000fe40008ffe4ff */
[----:B0-----:R-:W-:Y:S01]  /*3e6f0*/  @!P5 IADD3 R8, P1, R2, UR45, RZ ;  /* 0x0000002d0208dc10 */ /* 0x001fe2000ff3e0ff */
[-C--:B------:R-:W-:Y:S01]  /*3e700*/  @!P2 IMAD R15, R148, R17.reuse, RZ ;  /* 0x00000011940fa224 */ /* 0x080fe200078e02ff */
[----:B------:R-:W-:Y:S01]  /*3e710*/  @!P4 IADD3 R10, P0, R2, UR45, RZ ;  /* 0x0000002d020acc10 */ /* 0x000fe2000ff1e0ff */
[-C--:B------:R-:W-:Y:S01]  /*3e720*/  @!P6 IMAD R149, R149, R17.reuse, RZ ;  /* 0x000000119595e224 */ /* 0x080fe200078e02ff */
[C---:B------:R-:W-:Y:S01]  /*3e730*/  @!P5 IADD3.X R9, R3.reuse, UR44, RZ, P1, !PT ;  /* 0x0000002c0309dc10 */ /* 0x040fe20008ffe4ff */
[-C--:B------:R-:W-:Y:S01]  /*3e740*/  @!P5 IMAD R21, R150, R17.reuse, RZ ;  /* 0x000000119615d224 */ /* 0x080fe200078e02ff */
[----:B--2---:R-:W-:Y:S01]  /*3e750*/  @!P4 IADD3.X R11, R3, UR44, RZ, P0, !PT ;  /* 0x0000002c030bcc10 */ /* 0x004fe200087fe4ff */
[----:B------:R-:W-:-:S02]  /*3e760*/  @!P4 IMAD R151, R151, R17, RZ ;  /* 0x000000119797c224 */ /* 0x000fc400078e02ff */
[----:B-1----:R-:W-:Y:S01]  /*3e770*/  @!P6 IMAD.MOV.U32 R4, RZ, RZ, R2 ;  /* 0x000000ffff04e224 */ /* 0x002fe200078e0002 */
[----:B------:R-:W-:Y:S01]  /*3e780*/  @!P6 MOV R5, R3 ;  /* 0x000000030005e202 */ /* 0x000fe20000000f00 */
[----:B------:R2:W-:Y:S04]  /*3e790*/  @!P3 STG.E.U8 desc[UR50][R6.64+0xf1], R147 ;  /* 0x0000f1930600b986 */ /* 0x0005e8000c101132 */
[----:B------:R2:W-:Y:S04]  /*3e7a0*/  @!P2 STG.E.U8 desc[UR50][R2.64+0xf8], R15 ;  /* 0x0000f80f0200a986 */ /* 0x0005e8000c101132 */
[----:B------:R2:W-:Y:S04]  /*3e7b0*/  @!P6 STG.E.U8 desc[UR50][R4.64+0xf9], R149 ;  /* 0x0000f9950400e986 */ /* 0x0005e8000c101132 */
[----:B------:R2:W-:Y:S04]  /*3e7c0*/  @!P5 STG.E.U8 desc[UR50][R8.64+0xf8], R21 ;  /* 0x0000f8150800d986 */ /* 0x0005e8000c101132 */
[----:B------:R2:W-:Y:S02]  /*3e7d0*/  @!P4 STG.E.U8 desc[UR50][R10.64+0xf9], R151 ;  /* 0x0000f9970a00c986 */ /* 0x0005e4000c101132 */
.L_x_1056:
[----:B------:R-:W-:Y:S05]  /*3e7e0*/  BSYNC B0 ;  /* 0x0000000000007941 */ /* 0x000fea0003800000 */
.L_x_32:
[----:B--2---:R-:W2:Y:S04]  /*3e7f0*/  LDL.LU R3, [R1+0x638] ;  /* 0x0006380001037983 */ /* 0x004ea80000300800 */
[----:B------:R-:W2:Y:S01]  /*3e800*/  LDL.LU R2, [R1+0x63c] ;  /* 0x00063c0001027983 */ /* 0x000ea20000300800 */
[----:B------:R-:W-:Y:S01]  /*3e810*/  ULDC UR4, c[0x0][0xc] ;  /* 0x0000030000047ab9 */ /* 0x000fe20000000800 */
[----:B------:R-:W-:Y:S01]  /*3e820*/  ULDC UR5, c[0x0][0x10] ;  /* 0x0000040000057ab9 */ /* 0x000fe20000000800 */
[----:B-1----:R-:W2:Y:S01]  /*3e830*/  LDC R5, c[0x0][0x14] ;  /* 0x00000500ff057b82 */ /* 0x002ea20000000800 */
[----:B------:R-:W-:Y:S01]  /*3e840*/  UIMAD.WIDE.U32 UR4, UR4, UR5, URZ ;  /* 0x00000005040472a5 */ /* 0x000fe2000f8e003f */
[----:B------:R-:W-:Y:S01]  /*3e850*/  PRMT R0, RZ, 0x7610, R0 ;  /* 0x00007610ff007816 */ /* 0x000fe20000000000 */
[----:B------:R-:W-:Y:S01]  /*3e860*/  UMOV UR40, 0xffffffff ;  /* 0xffffffff00287882 */ /* 0x000fe20000000000 */
[----:B------:R-:W-:-:S03]  /*3e870*/  UMOV UR41, 0xffffffff ;  /* 0xffffffff00297882 */ /* 0x000fc60000000000 */
[----:B--2---:R-:W-:-:S04]  /*3e880*/  IMAD.WIDE.U32 R2, R5, UR4, R2 ;  /* 0x0000000405027c25 */ /* 0x004fc8000f8e0002 */
[----:B------:R-:W-:Y:S01]  /*3e890*/  IMAD R5, R5, UR5, RZ ;  /* 0x0000000505057c24 */ /* 0x000fe2000f8e02ff */
[----:B------:R-:W-:Y:S01]  /*3e8a0*/  ULDC.64 UR4, c[0x0][0x650] ;  /* 0x0001940000047ab9 */ /* 0x000fe20000000a00 */
[----:B------:R-:W-:Y:S01]  /*3e8b0*/  IMAD.MOV.U32 R6, RZ, RZ, R2 ;  /* 0x000000ffff067224 */ /* 0x000fe200078e0002 */
[----:B------:R-:W-:Y:S01]  /*3e8c0*/  ISETP.GE.U32.AND P0, PT, R2, UR4, PT ;  /* 0x0000000402007c0c */ /* 0x000fe2000bf06070 */
[----:B------:R-:W-:-:S05]  /*3e8d0*/  IMAD.IADD R4, R3, 0x1, R5 ;  /* 0x0000000103047824 */ /* 0x000fca00078e0205 */
[----:B------:R1:W-:Y:S01]  /*3e8e0*/  STL [R1+0x638], R4 ;  /* 0x0006380401007387 */ /* 0x0003e20000100800 */
[----:B------:R-:W-:-:S03]  /*3e8f0*/  ISETP.GE.U32.AND.EX P0, PT, R4, UR5, PT, P0 ;  /* 0x0000000504007c0c */ /* 0x000fc6000bf06100 */
[----:B------:R1:W-:Y:S10]  /*3e900*/  STL [R1+0x63c], R6 ;  /* 0x00063c0601007387 */ /* 0x0003f40000100800 */
[----:B-1----:R-:W-:Y:S05]  /*3e910*/  @P0 BRA `(.L_x_1057) ;  /* 0x0000000400800947 */ /* 0x002fea0003800000 */
[----:B------:R-:W1:Y:S01]  /*3e920*/  S2UR UR6, SR_CTAID.X ;  /* 0x00000000000679c3 */ /* 0x000e620000002500 */
[----:B------:R-:W-:Y:S01]  /*3e930*/  ULDC.64 UR4, c[0x0][0x628] ;  /* 0x00018a0000047ab9 */ /* 0x000fe20000000a00 */
[----:B------:R-:W-:Y:S01]  /*3e940*/  ULDC UR7, c[0x0][0x150] ;  /* 0x0000540000077ab9 */ /* 0x000fe20000000800 */
[----:B------:R-:W-:Y:S01]  /*3e950*/  ISETP.NE.U32.AND P0, PT, RZ, UR4, PT ;  /* 0x00000004ff007c0c */ /* 0x000fe2000bf05070 */
[----:B------:R-:W-:Y:S01]  /*3e960*/  ULDC UR15, c[0x0][0x630] ;  /* 0x00018c00000f7ab9 */ /* 0x000fe20000000800 */
[----:B------:R-:W-:Y:S01]  /*3e970*/  R2UR UR16, R6 ;  /* 0x00000000061072ca */ /* 0x000fe200000e0000 */
[----:B------:R-:W-:Y:S01]  /*3e980*/  ULDC UR19, c[0x0][0x154] ;  /* 0x0000550000137ab9 */ /* 0x000fe20000000800 */
[----:B------:R-:W-:Y:S01]  /*3e990*/  ISETP.NE.AND.EX P0, PT, RZ, UR5, PT, P0 ;  /* 0x00000005ff007c0c */ /* 0x000fe2000bf05300 */
[----:B------:R-:W2:Y:S01]  /*3e9a0*/  S2UR UR18, SR_CTAID.Y ;  /* 0x00000000001279c3 */ /* 0x000ea20000002600 */
[----:B------:R-:W-:Y:S02]  /*3e9b0*/  R2UR UR17, R4 ;  /* 0x00000000041172ca */ /* 0x000fe400000e0000 */
[----:B------:R-:W-:-:S02]  /*3e9c0*/  R2UR UR12, R6 ;  /* 0x00000000060c72ca */ /* 0x000fc400000e0000 */
[----:B------:R-:W-:Y:S02]  /*3e9d0*/  R2UR UR13, R4 ;  /* 0x00000000040d72ca */ /* 0x000fe400000e0000 */
[----:B-1----:R-:W-:-:S05]  /*3e9e0*/  I2FP.F32.U32 R0, UR6 ;  /* 0x0000000600007c45 */ /* 0x002fca0008201000 */
[----:B------:R-:W-:-:S04]  /*3e9f0*/  FMUL R0, R0, UR7 ;  /* 0x0000000700007c20 */ /* 0x000fc80008400000 */
[----:B------:R1:W3:Y:S01]  /*3ea00*/  F2I.U32.TRUNC.NTZ R2, R0 ;  /* 0x0000000000027305 */ /* 0x0002e2000020f000 */
[----:B--2---:R-:W-:Y:S05]  /*3ea10*/  @!P0 BRA `(.L_x_1058) ;  /* 0x0000000000308947 */ /* 0x004fea0003800000 */
        /* <DEDUP_REMOVED lines=12> */
.L_x_1058:
[----:B------:R-:W-:Y:S01]  /*3eae0*/  USHF.R.U64 UR41, UR12, UR15, UR13 ;  /* 0x0000000f0c297299 */ /* 0x000fe2000800120d */
[----:B-1----:R-:W-:Y:S01]  /*3eaf0*/  I2FP.F32.U32 R0, UR18 ;  /* 0x0000001200007c45 */ /* 0x002fe20008201000 */
[----:B------:R-:W-:Y:S02]  /*3eb00*/  USHF.R.U32.HI UR4, URZ, UR15, UR13 ;  /* 0x0000000f3f047299 */ /* 0x000fe4000801160d */
[----:B------:R-:W-:Y:S02]  /*3eb10*/  UIADD3 UR10, UP0, URZ, -UR41, URZ ;  /* 0x800000293f0a7290 */ /* 0x000fe4000ff1e03f */
[----:B------:R-:W-:Y:S01]  /*3eb20*/  FMUL R0, R0, UR19 ;  /* 0x0000001300007c20 */ /* 0x000fe20008400000 */
[----:B------:R-:W-:Y:S01]  /*3eb30*/  ULDC.64 UR12, c[0x0][0x620] ;  /* 0x00018800000c7ab9 */ /* 0x000fe20000000a00 */
[----:B------:R-:W-:Y:S01]  /*3eb40*/  UIADD3.X UR4, URZ, ~UR4, URZ, UP0, !UPT ;  /* 0x800000043f047290 */ /* 0x000fe200087fe43f */
[----:B------:R-:W-:Y:S01]  /*3eb50*/  UMOV UR8, UR16 ;  /* 0x0000001000087c82 */ /* 0x000fe20008000000 */
[----:B------:R-:W-:-:S02]  /*3eb60*/  UMOV UR9, UR17 ;  /* 0x0000001100097c82 */ /* 0x000fc40008000000 */
[----:B------:R-:W1:Y:S01]  /*3eb70*/  F2I.U32.TRUNC.NTZ R0, R0 ;  /* 0x0000000000007305 */ /* 0x000e62000020f000 */
[----:B------:R-:W-:Y:S02]  /*3eb80*/  UIMAD UR4, UR4, UR12, URZ ;  /* 0x0000000c040472a4 */ /* 0x000fe4000f8e023f */
[----:B------:R-:W-:Y:S01]  /*3eb90*/  UIMAD.WIDE.U32 UR8, UR10, UR12, UR8 ;  /* 0x0000000c0a0872a5 */ /* 0x000fe2000f8e0008 */
[----:B---3--:R-:W-:Y:S01]  /*3eba0*/  R2UR UR12, R2 ;  /* 0x00000000020c72ca */ /* 0x008fe200000e0000 */
[----:B------:R-:W-:Y:S01]  /*3ebb0*/  UIMAD UR10, UR10, UR13, UR4 ;  /* 0x0000000d0a0a72a4 */ /* 0x000fe2000f8e0204 */
[----:B------:R-:W-:Y:S01]  /*3ebc0*/  ULDC UR11, c[0x0][0x618] ;  /* 0x00018600000b7ab9 */ /* 0x000fe20000000800 */
[----:B------:R-:W-:Y:S02]  /*3ebd0*/  ULDC UR21, c[0x0][0x658] ;  /* 0x0001960000157ab9 */ /* 0x000fe40000000800 */
[----:B------:R-:W-:Y:S01]  /*3ebe0*/  UIADD3 UR10, UR9, UR10, URZ ;  /* 0x0000000a090a7290 */ /* 0x000fe2000fffe03f */
[----:B------:R-:W-:Y:S01]  /*3ebf0*/  UMOV UR16, 0xffffffff ;  /* 0xffffffff00107882 */ /* 0x000fe20000000000 */
[----:B------:R-:W-:Y:S01]  /*3ec00*/  ULDC.64 UR4, c[0x0][0x640] ;  /* 0x0001900000047ab9 */ /* 0x000fe20000000a00 */
[----:B------:R-:W-:Y:S01]  /*3ec10*/  USHF.L.U32 UR17, UR16, UR21, URZ ;  /* 0x0000001510117299 */ /* 0x000fe2000800063f */
[----:B------:R-:W-:Y:S01]  /*3ec20*/  ISETP.NE.U32.AND P0, PT, RZ, UR4, PT ;  /* 0x00000004ff007c0c */ /* 0x000fe2000bf05070 */
[----:B------:R-:W-:Y:S01]  /*3ec30*/  USHF.R.U64 UR8, UR8, UR11, UR10 ;  /* 0x0000000b08087299 */ /* 0x000fe2000800120a */
[----:B-1----:R-:W-:Y:S01]  /*3ec40*/  R2UR UR14, R0 ;  /* 0x00000000000e72ca */ /* 0x002fe200000e0000 */
[----:B------:R-:W-:Y:S01]  /*3ec50*/  USHF.R.U32.HI UR10, URZ, UR11, UR10 ;  /* 0x0000000b3f0a7299 */ /* 0x000fe2000801160a */
[----:B------:R-:W-:Y:S01]  /*3ec60*/  ISETP.NE.AND.EX P0, PT, RZ, UR5, PT, P0 ;  /* 0x00000005ff007c0c */ /* 0x000fe2000bf05300 */
[----:B------:R-:W-:Y:S01]  /*3ec70*/  ULDC UR15, c[0x0][0x608] ;  /* 0x00018200000f7ab9 */ /* 0x000fe20000000800 */
[----:B------:R-:W-:-:S02]  /*3ec80*/  ULOP3.LUT UR22, URZ, UR17, URZ, 0x33, !UPT ;  /* 0x000000113f167292 */ /* 0x000fc4000f8e333f */
[----:B------:R-:W-:Y:S02]  /*3ec90*/  USHF.R.U64 UR17, UR8, UR15, UR10 ;  /* 0x0000000f08117299 */ /* 0x000fe4000800120a */
[----:B------:R-:W-:Y:S01]  /*3eca0*/  USHF.R.U32.HI UR10, URZ, UR15, UR10 ;  /* 0x0000000f3f0a7299 */ /* 0x000fe2000801160a */
[----:B------:R-:W-:Y:S01]  /*3ecb0*/  UMOV UR19, 0x1 ;  /* 0x0000000100137882 */ /* 0x000fe20000000000 */
[----:B------:R-:W-:Y:S02]  /*3ecc0*/  UIADD3 UR12, -UR12, URZ, URZ ;  /* 0x0000003f0c0c7290 */ /* 0x000fe4000fffe13f */
[----:B------:R-:W-:Y:S02]  /*3ecd0*/  USHF.L.U32 UR16, UR19, UR21, URZ ;  /* 0x0000001513107299 */ /* 0x000fe4000800063f */
[----:B------:R-:W-:Y:S01]  /*3ece0*/  USHF.R.U64 UR19, UR17, UR21, UR10 ;  /* 0x0000001511137299 */ /* 0x000fe2000800120a */
[----:B------:R-:W-:Y:S01]  /*3ecf0*/  ULDC UR13, c[0x0][0x144] ;  /* 0x00005100000d7ab9 */ /* 0x000fe20000000800 */
[----:B------:R-:W-:Y:S01]  /*3ed00*/  ULDC UR7, c[0x0][0x600] ;  /* 0x0001800000077ab9 */ /* 0x000fe20000000800 */
[----:B------:R-:W-:-:S02]  /*3ed10*/  UIADD3 UR20, -UR14, URZ, URZ ;  /* 0x0000003f0e147290 */ /* 0x000fc4000fffe13f */
[----:B------:R-:W-:Y:S02]  /*3ed20*/  USHF.R.U32.HI UR15, URZ, UR21, UR10 ;  /* 0x000000153f0f7299 */ /* 0x000fe4000801160a */
[----:B------:R-:W-:Y:S02]  /*3ed30*/  UIADD3 UR9, UR7, -0x1, URZ ;  /* 0xffffffff07097890 */ /* 0x000fe4000fffe03f */
[----:B------:R-:W-:Y:S01]  /*3ed40*/  UIMAD UR49, UR13, UR12, UR6 ;  /* 0x0000000c0d3172a4 */ /* 0x000fe2000f8e0206 */
[----:B------:R-:W-:Y:S01]  /*3ed50*/  ULDC UR24, c[0x0][0x148] ;  /* 0x0000520000187ab9 */ /* 0x000fe20000000800 */
[----:B------:R-:W-:Y:S01]  /*3ed60*/  ULDC UR21, c[0x0][0x648] ;  /* 0x0001920000157ab9 */ /* 0x000fe20000000800 */
[----:B------:R-:W-:Y:S01]  /*3ed70*/  ULDC UR23, c[0x0][0x638] ;  /* 0x00018e0000177ab9 */ /* 0x000fe20000000800 */
        /* <DEDUP_REMOVED lines=12> */
.L_x_1059:
[----:B------:R-:W-:Y:S01]  /*3ee40*/  UISETP.NE.AND UP0, UPT, UR39, URZ, UPT ;  /* 0x0000003f2700728c */ /* 0x000fe2000bf05270 */
[----:B------:R-:W-:Y:S01]  /*3ee50*/  IMAD.MOV.U32 R0, RZ, RZ, 0x1 ;  /* 0x00000001ff007424 */ /* 0x000fe200078e00ff */
[----:B------:R-:W-:Y:S02]  /*3ee60*/  USHF.R.U64 UR4, UR14, UR21, UR15 ;  /* 0x000000150e047299 */ /* 0x000fe4000800120f */
[----:B------:R-:W-:Y:S02]  /*3ee70*/  ULOP3.LUT UR17, UR17, UR22, URZ, 0xc0, !UPT ;  /* 0x0000001611117292 */ /* 0x000fe4000f8ec03f */
[----:B------:R-:W-:Y:S02]  /*3ee80*/  UIADD3 UR5, -UR4, URZ, URZ ;  /* 0x0000003f04057290 */ /* 0x000fe4000fffe13f */
[----:B------:R-:W-:Y:S02]  /*3ee90*/  UIMAD UR16, UR16, UR4, UR17 ;  /* 0x00000004101072a4 */ /* 0x000fe4000f8e0211 */
[----:B------:R-:W-:-:S02]  /*3eea0*/  ULOP3.LUT UR9, UR8, UR9, URZ, 0xc0, !UPT ;  /* 0x0000000908097292 */ /* 0x000fc4000f8ec03f */
[----:B------:R-:W-:Y:S02]  /*3eeb0*/  @UP0 UIMAD UR49, UR24, UR20, UR18 ;  /* 0x00000014183102a4 */ /* 0x000fe4000f8e0212 */
[----:B------:R-:W-:-:S03]  /*3eec0*/  UIMAD UR4, UR5, UR23, UR19 ;  /* 0x00000017050472a4 */ /* 0x000fc6000f8e0213 */
[----:B------:R-:W-:Y:S01]  /*3eed0*/  ULDC UR5, c[0x0][0x610] ;  /* 0x0001840000057ab9 */ /* 0x000fe20000000800 */
[----:B------:R-:W-:Y:S02]  /*3eee0*/  UIMAD UR4, UR4, UR7, UR9 ;  /* 0x00000007040472a4 */ /* 0x000fe4000f8e0209 */
[----:B------:R-:W-:-:S04]  /*3eef0*/  UIMAD UR49, UR16, UR5, UR49 ;  /* 0x00000005103172a4 */ /* 0x000fc8000f8e0231 */
[----:B------:R-:W-:Y:S02]  /*3ef00*/  USEL UR40, UR4, UR49, !UP0 ;  /* 0x0000003104287287 */ /* 0x000fe4000c000000 */
[----:B------:R-:W-:-:S12]  /*3ef10*/  USEL UR49, UR49, UR4, !UP0 ;  /* 0x0000000431317287 */ /* 0x000fd8000c000000 */
.L_x_1057:
[----:B------:R-:W-:-:S13]  /*3ef20*/  LOP3.LUT P0, RZ, R0, 0xff, RZ, 0xc0, !PT ;  /* 0x000000ff00ff7812 */ /* 0x000fda000780c0ff */
[----:B------:R-:W-:Y:S05]  /*3ef30*/  @P0 BRA `(.L_x_1060) ;  /* 0xfffffc2400280947 */ /* 0x000fea000383ffff */
[----:B------:R-:W-:Y:S05]  /*3ef40*/  EXIT ;  /* 0x000000000000794d */ /* 0x000fea0003800000 */
.L_x_7:
[----:B------:R-:W2:Y:S01]  /*3ef50*/  LDL R5, [R1+0x63c] ;  /* 0x00063c0001057983 */ /* 0x000ea20000100800 */
[----:B------:R-:W-:-:S03]  /*3ef60*/  ULDC.64 UR4, c[0x0][0x650] ;  /* 0x0001940000047ab9 */ /* 0x000fc60000000a00 */
[----:B------:R-:W3:Y:S01]  /*3ef70*/  LDL R4, [R1+0x638] ;  /* 0x0006380001047983 */ /* 0x000ee20000100800 */
[----:B------:R-:W-:Y:S01]  /*3ef80*/  PRMT R0, RZ, 0x7610, R0 ;  /* 0x00007610ff007816 */ /* 0x000fe20000000000 */
[----:B------:R-:W-:Y:S02]  /*3ef90*/  IMAD.MOV.U32 R2, RZ, RZ, -0x1 ;  /* 0xffffffffff027424 */ /* 0x000fe400078e00ff */
[----:B------:R-:W-:Y:S02]  /*3efa0*/  IMAD.MOV.U32 R3, RZ, RZ, -0x1 ;  /* 0xffffffffff037424 */ /* 0x000fe400078e00ff */
[----:B------:R-:W-:Y:S01]  /*3efb0*/  IMAD.MOV.U32 R11, RZ, RZ, -0x1 ;  /* 0xffffffffff0b7424 */ /* 0x000fe200078e00ff */
[----:B--2---:R-:W-:-:S04]  /*3efc0*/  ISETP.GE.U32.AND P0, PT, R5, UR4, PT ;  /* 0x0000000405007c0c */ /* 0x004fc8000bf06070 */
[----:B---3--:R-:W-:-:S13]  /*3efd0*/  ISETP.GE.U32.AND.EX P0, PT, R4, UR5, PT, P0 ;  /* 0x0000000504007c0c */ /* 0x008fda000bf06100 */
        /* <DEDUP_REMOVED lines=21> */
.L_x_1062:
[----:B------:R-:W-:Y:S01]  /*3f130*/  USHF.R.U64 UR4, UR14, UR19, UR15 ;  /* 0x000000130e047299 */ /* 0x000fe2000800120f */
[----:B------:R-:W-:Y:S01]  /*3f140*/  R2UR UR7, R4 ;  /* 0x00000000040772ca */ /* 0x000fe200000e0000 */
[----:B------:R-:W-:Y:S02]  /*3f150*/  USHF.R.U32.HI UR5, URZ, UR19, UR15 ;  /* 0x000000133f057299 */ /* 0x000fe4000801160f */
[----:B------:R-:W-:Y:S01]  /*3f160*/  UIADD3 UR13, UP0, URZ, -UR4, URZ ;  /* 0x800000043f0d7290 */ /* 0x000fe2000ff1e03f */
[----:B------:R-:W-:Y:S01]  /*3f170*/  ULDC.64 UR14, c[0x0][0x620] ;  /* 0x00018800000e7ab9 */ /* 0x000fe20000000a00 */
[----:B------:R-:W-:Y:S02]  /*3f180*/  UMOV UR6, UR20 ;  /* 0x0000001400067c82 */ /* 0x000fe40008000000 */
[----:B------:R-:W-:Y:S02]  /*3f190*/  UIADD3.X UR5, URZ, ~UR5, URZ, UP0, !UPT ;  /* 0x800000053f057290 */ /* 0x000fe400087fe43f */
[----:B------:R-:W-:-:S02]  /*3f1a0*/  UISETP.NE.AND UP1, UPT, UR39, URZ, UPT ;  /* 0x0000003f2700728c */ /* 0x000fc4000bf25270 */
[----:B------:R-:W-:Y:S02]  /*3f1b0*/  UIMAD UR5, UR5, UR14, URZ ;  /* 0x0000000e050572a4 */ /* 0x000fe4000f8e023f */
[----:B------:R-:W-:Y:S02]  /*3f1c0*/  UIMAD.WIDE.U32 UR6, UR13, UR14, UR6 ;  /* 0x0000000e0d0672a5 */ /* 0x000fe4000f8e0006 */
[----:B------:R-:W-:Y:S01]  /*3f1d0*/  UIMAD UR5, UR13, UR15, UR5 ;  /* 0x0000000f0d0572a4 */ /* 0x000fe2000f8e0205 */
[----:B------:R-:W-:Y:S02]  /*3f1e0*/  ULDC UR14, c[0x0][0x608] ;  /* 0x00018200000e7ab9 */ /* 0x000fe40000000800 */
[----:B------:R-:W-:Y:S01]  /*3f1f0*/  ULDC UR13, c[0x0][0x618] ;  /* 0x00018600000d7ab9 */ /* 0x000fe20000000800 */
[----:B------:R-:W-:Y:S01]  /*3f200*/  UIADD3 UR5, UR7, UR5, URZ ;  /* 0x0000000507057290 */ /* 0x000fe2000fffe03f */
[----:B------:R-:W-:Y:S01]  /*3f210*/  ULDC UR22, c[0x0][0x658] ;  /* 0x0001960000167ab9 */ /* 0x000fe20000000800 */
[----:B------:R-:W-:-:S02]  /*3f220*/  @UP1 UIMAD UR8, UR11, UR12, UR10 ;  /* 0x0000000c0b0812a4 */ /* 0x000fc4000f8e020a */
[----:B------:R-:W-:Y:S02]  /*3f230*/  USHF.R.U64 UR17, UR6, UR13, UR5 ;  /* 0x0000000d06117299 */ /* 0x000fe40008001205 */
[----:B------:R-:W-:Y:S01]  /*3f240*/  USHF.R.U32.HI UR5, URZ, UR13, UR5 ;  /* 0x0000000d3f057299 */ /* 0x000fe20008011605 */
[----:B------:R-:W-:Y:S01]  /*3f250*/  ULDC.64 UR6, c[0x0][0x640] ;  /* 0x0001900000067ab9 */ /* 0x000fe20000000a00 */
[----:B------:R-:W-:Y:S01]  /*3f260*/  UMOV UR10, 0xffffffff ;  /* 0xffffffff000a7882 */ /* 0x000fe20000000000 */
[----:B------:R-:W-:Y:S01]  /*3f270*/  ISETP.NE.U32.AND P0, PT, RZ, UR6, PT ;  /* 0x00000006ff007c0c */ /* 0x000fe2000bf05070 */
[----:B------:R-:W-:Y:S02]  /*3f280*/  USHF.R.U64 UR18, UR17, UR14, UR5 ;  /* 0x0000000e11127299 */ /* 0x000fe40008001205 */
[----:B------:R-:W-:Y:S01]  /*3f290*/  USHF.R.U32.HI UR5, URZ, UR14, UR5 ;  /* 0x0000000e3f057299 */ /* 0x000fe20008011605 */
[----:B------:R-:W-:Y:S01]  /*3f2a0*/  ISETP.NE.AND.EX P0, PT, RZ, UR7, PT, P0 ;  /* 0x00000007ff007c0c */ /* 0x000fe2000bf05300 */
[----:B------:R-:W-:-:S02]  /*3f2b0*/  USHF.L.U32 UR11, UR10, UR22, URZ ;  /* 0x000000160a0b7299 */ /* 0x000fc4000800063f */
[----:B------:R-:W-:Y:S01]  /*3f2c0*/  USHF.R.U64 UR19, UR18, UR22, UR5 ;  /* 0x0000001612137299 */ /* 0x000fe20008001205 */
[----:B------:R-:W-:Y:S01]  /*3f2d0*/  ULDC UR20, c[0x0][0x600] ;  /* 0x0001800000147ab9 */ /* 0x000fe20000000800 */
[----:B------:R-:W-:Y:S02]  /*3f2e0*/  USHF.R.U32.HI UR10, URZ, UR22, UR5 ;  /* 0x000000163f0a7299 */ /* 0x000fe40008011605 */
[----:B------:R-:W-:Y:S02]  /*3f2f0*/  UIADD3 UR21, UR20, -0x1, URZ ;  /* 0xffffffff14157890 */ /* 0x000fe4000fffe03f */
[----:B------:R-:W-:Y:S01]  /*3f300*/  ULOP3.LUT UR26, URZ, UR11, URZ, 0x33, !UPT ;  /* 0x0000000b3f1a7292 */ /* 0x000fe2000f8e333f */
        /* <DEDUP_REMOVED lines=17> */
.L_x_1063:
[----:B------:R-:W-:Y:S01]  /*3f420*/  USHF.R.U64 UR6, UR5, UR23, UR10 ;  /* 0x0000001705067299 */ /* 0x000fe2000800120a */
[----:B------:R-:W-:Y:S01]  /*3f430*/  IMAD.MOV.U32 R0, RZ, RZ, 0x1 ;  /* 0x00000001ff007424 */ /* 0x000fe200078e00ff */
[----:B------:R-:W-:Y:S01]  /*3f440*/  USHF.L.U32 UR25, UR25, UR22, URZ ;  /* 0x0000001619197299 */ /* 0x000fe2000800063f */
[----:B------:R-:W-:Y:S01]  /*3f450*/  IMAD.U32 R11, RZ, RZ, UR4 ;  /* 0x00000004ff0b7e24 */ /* 0x000fe2000f8e00ff */
[----:B------:R-:W-:Y:S02]  /*3f460*/  ULOP3.LUT UR5, UR18, UR26, URZ, 0xc0, !UPT ;  /* 0x0000001a12057292 */ /* 0x000fe4000f8ec03f */
[----:B------:R-:W-:Y:S02]  /*3f470*/  UIADD3 UR7, -UR6, URZ, URZ ;  /* 0x0000003f06077290 */ /* 0x000fe4000fffe13f */
[----:B------:R-:W-:Y:S02]  /*3f480*/  UIMAD UR6, UR25, UR6, UR5 ;  /* 0x00000006190672a4 */ /* 0x000fe4000f8e0205 */
[----:B------:R-:W-:-:S02]  /*3f490*/  ULOP3.LUT UR17, UR17, UR21, URZ, 0xc0, !UPT ;  /* 0x0000001511117292 */ /* 0x000fc4000f8ec03f */
[----:B------:R-:W-:Y:S02]  /*3f4a0*/  UIMAD UR5, UR7, UR24, UR19 ;  /* 0x00000018070572a4 */ /* 0x000fe4000f8e0213 */
[----:B------:R-:W-:Y:S01]  /*3f4b0*/  UISETP.NE.AND UP0, UPT, UR39, URZ, UPT ;  /* 0x0000003f2700728c */ /* 0x000fe2000bf05270 */
[----:B------:R-:W-:Y:S01]  /*3f4c0*/  ULDC UR7, c[0x0][0x610] ;  /* 0x0001840000077ab9 */ /* 0x000fe20000000800 */
[----:B------:R-:W-:Y:S02]  /*3f4d0*/  UIMAD UR5, UR5, UR20, UR17 ;  /* 0x00000014050572a4 */ /* 0x000fe4000f8e0211 */
[----:B------:R-:W-:-:S04]  /*3f4e0*/  UIMAD UR8, UR6, UR7, UR8 ;  /* 0x00000007060872a4 */ /* 0x000fc8000f8e0208 */
[----:B------:R-:W-:Y:S02]  /*3f4f0*/  USEL UR6, UR5, UR8, !UP0 ;  /* 0x0000000805067287 */ /* 0x000fe4000c000000 */
[----:B------:R-:W-:-:S04]  /*3f500*/  USEL UR8, UR8, UR5, !UP0 ;  /* 0x0000000508087287 */ /* 0x000fc8000c000000 */
[----:B------:R-:W-:Y:S02]  /*3f510*/  IMAD.U32 R3, RZ, RZ, UR6 ;  /* 0x00000006ff037e24 */ /* 0x000fe4000f8e00ff */
[----:B------:R-:W-:-:S07]  /*3f520*/  IMAD.U32 R2, RZ, RZ, UR8 ;  /* 0x00000008ff027e24 */ /* 0x000fce000f8e00ff */
.L_x_1061:
[----:B------:R-:W-:-:S08]  /*3f530*/  NOP ;  /* 0x0000000000007918 */ /* 0x000fd00000000000 */
[----:B0-----:R-:W0:-:S00]  /*3f540*/  USETMAXREG.DEALLOC.CTAPOOL 0x18 ;  /* 0x00000018000079c8 */ /* 0x001e0000080e0500 */
[----:B------:R-:W-:-:S13]  /*3f550*/  ISETP.NE.AND P0, PT, RZ, UR9, PT ;  /* 0x00000009ff007c0c */ /* 0x000fda000bf05270 */
[----:B------:R-:W-:Y:S05]  /*3f560*/  @P0 EXIT ;  /* 0x000000000000094d */ /* 0x000fea0003800000 */
[----:B0-----:R-:W-:Y:S01]  /*3f570*/  LOP3.LUT P0, RZ, R0, 0xff, RZ, 0xc0, !PT ;  /* 0x000000ff00ff7812 */ /* 0x001fe2000780c0ff */
[----:B------:R-:W-:Y:S01]  /*3f580*/  IMAD.MOV.U32 R0, RZ, RZ, 0x1 ;  /* 0x00000001ff007424 */ /* 0x000fe200078e00ff */
[----:B------:R-:W-:-:S11]  /*3f590*/  MOV R6, RZ ;  /* 0x000000ff00067202 */ /* 0x000fd60000000f00 */
[----:B------:R-:W-:Y:S05]  /*3f5a0*/  @!P0 BRA `(.L_x_1064) ;  /* 0x0000000c00788947 */ /* 0x000fea0003800000 */
[----:B------:R-:W0:Y:S01]  /*3f5b0*/  S2R R0, SR_CgaCtaId ;  /* 0x0000000000007919 */ /* 0x000e220000008800 */
[----:B------:R-:W1:Y:S01]  /*3f5c0*/  LDC R4, c[0x0][0x28c] ;  /* 0x0000a300ff047b82 */ /* 0x000e620000000800 */
[----:B------:R-:W-:Y:S01]  /*3f5d0*/  ULDC UR5, c[0x0][0x658] ;  /* 0x0001960000057ab9 */ /* 0x000fe20000000800 */
[----:B------:R-:W-:Y:S01]  /*3f5e0*/  UMOV UR7, 0xffffffff ;  /* 0xffffffff00077882 */ /* 0x000fe20000000000 */
[----:B------:R-:W-:Y:S01]  /*3f5f0*/  ULDC UR6, c[0x0][0xc] ;  /* 0x0000030000067ab9 */ /* 0x000fe20000000800 */
[----:B------:R-:W-:Y:S01]  /*3f600*/  USHF.L.U32 UR9, UR7, UR5, URZ ;  /* 0x0000000507097299 */ /* 0x000fe2000800063f */
[----:B------:R-:W-:Y:S01]  /*3f610*/  BSSY B0, `(.L_x_1064) ;  /* 0x00000d7000007945 */ /* 0x000fe20003800000 */
[----:B------:R-:W-:Y:S01]  /*3f620*/  UMOV UR8, 0x1 ;  /* 0x0000000100087882 */ /* 0x000fe20000000000 */
[----:B------:R-:W-:Y:S01]  /*3f630*/  ULDC UR7, c[0x0][0x10] ;  /* 0x0000040000077ab9 */ /* 0x000fe20000000800 */
[----:B------:R-:W-:Y:S01]  /*3f640*/  USHF.L.U32 UR5, UR8, UR5, URZ ;  /* 0x0000000508057299 */ /* 0x000fe2000800063f */
[----:B------:R-:W-:Y:S01]  /*3f650*/  IMAD.MOV.U32 R9, RZ, RZ, 0x1 ;  /* 0x00000001ff097424 */ /* 0x000fe200078e00ff */
[----:B------:R-:W-:Y:S01]  /*3f660*/  UIMAD.WIDE.U32 UR6, UR6, UR7, URZ ;  /* 0x00000007060672a5 */ /* 0x000fe2000f8e003f */
[----:B------:R-:W-:Y:S01]  /*3f670*/  IMAD.MOV.U32 R6, RZ, RZ, RZ ;  /* 0x000000ffff067224 */ /* 0x000fe200078e00ff */
[----:B------:R-:W-:Y:S01]  /*3f680*/  ULDC UR8, c[0x0][0x14] ;  /* 0x0000050000087ab9 */ /* 0x000fe20000000800 */
[----:B------:R-:W-:Y:S01]  /*3f690*/  ULDC UR4, c[0x0][0x600] ;  /* 0x0001800000047ab9 */ /* 0x000fe20000000800 */
[----:B------:R-:W-:-:S02]  /*3f6a0*/  UIMAD.WIDE.U32 UR20, UR6, UR8, URZ ;  /* 0x00000008061472a5 */ /* 0x000fc4000f8e003f */
[----:B------:R-:W-:Y:S02]  /*3f6b0*/  UIMAD UR7, UR7, UR8, URZ ;  /* 0x00000008070772a4 */ /* 0x000fe4000f8e023f */
[----:B------:R-:W-:Y:S02]  /*3f6c0*/  ULOP3.LUT UR24, UR38, 0x2, URZ, 0xfc, !UPT ;  /* 0x0000000226187892 */ /* 0x000fe4000f8efc3f */
[----:B------:R-:W-:Y:S02]  /*3f6d0*/  UIADD3 UR4, UR4, -0x1, URZ ;  /* 0xffffffff04047890 */ /* 0x000fe4000fffe03f */
[----:B------:R-:W-:Y:S01]  /*3f6e0*/  ULOP3.LUT UR6, URZ, UR9, URZ, 0x33, !UPT ;  /* 0x000000093f067292 */ /* 0x000fe2000f8e333f */
[----:B-1----:R-:W-:Y:S01]  /*3f6f0*/  VIADD R4, R4, 0x7f ;  /* 0x0000007f04047836 */ /* 0x002fe20000000000 */
[----:B------:R-:W-:Y:S01]  /*3f700*/  UIADD3 UR7, UR21, UR7, URZ ;  /* 0x0000000715077290 */ /* 0x000fe2000fffe03f */
[----:B------:R-:W-:-:S03]  /*3f710*/  ULDC.64 UR22, c[0x0][0x198] ;  /* 0x0000660000167ab9 */ /* 0x000fc60000000a00 */
[----:B------:R-:W-:Y:S01]  /*3f720*/  SHF.R.S32.HI R5, RZ, 0x1f, R4 ;  /* 0x0000001fff057819 */ /* 0x000fe20000011404 */
[C---:B0-----:R-:W-:Y:S02]  /*3f730*/  IMAD.SHL.U32 R16, R0.reuse, 0x80, RZ ;  /* 0x0000008000107824 */ /* 0x041fe400078e00ff */
[----:B------:R-:W-:Y:S01]  /*3f740*/  IMAD.SHL.U32 R0, R0, 0x4000, RZ ;  /* 0x0000400000007824 */ /* 0x000fe200078e00ff */
[----:B------:R-:W-:Y:S02]  /*3f750*/  LEA.HI R5, R5, R4, RZ, 0x7 ;  /* 0x0000000405057211 */ /* 0x000fe400078f38ff */
[----:B------:R-:W-:Y:S02]  /*3f760*/  LOP3.LUT R16, R16, 0x80, RZ, 0xc0, !PT ;  /* 0x0000008010107812 */ /* 0x000fe400078ec0ff */
[----:B------:R-:W-:Y:S02]  /*3f770*/  LOP3.LUT R0, R0, 0x4000, RZ, 0xc0, !PT ;  /* 0x0000400000007812 */ /* 0x000fe400078ec0ff */
[----:B------:R-:W-:-:S02]  /*3f780*/  SHF.R.S32.HI R7, RZ, 0x7, R5 ;  /* 0x00000007ff077819 */ /* 0x000fc40000011405 */
[----:B------:R-:W-:Y:S01]  /*3f790*/  LOP3.LUT R8, R0, 0x20100, RZ, 0xfc, !PT ;  /* 0x0002010000087812 */ /* 0x000fe200078efcff */
[----:B------:R-:W-:Y:S02]  /*3f7a0*/  IMAD.MOV.U32 R0, RZ, RZ, 0x1 ;  /* 0x00000001ff007424 */ /* 0x000fe400078e00ff */
[----:B------:R-:W-:-:S07]  /*3f7b0*/  VIADD R17, R7, 0x1 ;  /* 0x0000000107117836 */ /* 0x000fce0000000000 */
.L_x_1075:
[----:B------:R-:W-:-:S03]  /*3f7c0*/  UMOV UR8, 0xffffffff ;  /* 0xffffffff00087882 */ /* 0x000fc60000000000 */
[----:B------:R-:W-:Y:S05]  /*3f7d0*/  BRA.DIV UR8, `(.L_x_1065) ;  /* 0x0000000e08907947 */ /* 0x000fea000b800000 */
[----:B------:R-:W-:-:S13]  /*3f7e0*/  ELECT P6, URZ, PT ;  /* 0x00000000003f782f */ /* 0x000fda00038c0000 */
.L_x_1084:
[----:B------:R-:W0:Y:S01]  /*3f7f0*/  LDC R4, c[0x0][0x28c] ;  /* 0x0000a300ff047b82 */ /* 0x000e220000000800 */
[----:B------:R-:W-:Y:S01]  /*3f800*/  BSSY B1, `(.L_x_1066) ;  /* 0x000003a000017945 */ /* 0x000fe20003800000 */
[----:B0-----:R-:W-:-:S13]  /*3f810*/  ISETP.LT.OR P6, PT, R4, 0x1, !P6 ;  /* 0x000000010400780c */ /* 0x001fda00077c1670 */
[----:B------:R-:W-:Y:S05]  /*3f820*/  @P6 BRA `(.L_x_1067) ;  /* 0x0000000000dc6947 */ /* 0x000fea0003800000 */
[----:B------:R-:W-:Y:S01]  /*3f830*/  IMAD R3, R3, 0x100, R16 ;  /* 0x0000010003037824 */ /* 0x000fe200078e0210 */
[----:B------:R-:W-:Y:S01]  /*3f840*/  MOV R5, R0 ;  /* 0x0000000000057202 */ /* 0x000fe20000000f00 */
[----:B------:R-:W-:Y:S02]  /*3f850*/  IMAD.SHL.U32 R2, R2, 0x200, RZ ;  /* 0x0000020002027824 */ /* 0x000fe400078e00ff */
[----:B------:R-:W-:Y:S02]  /*3f860*/  IMAD.MOV.U32 R14, RZ, RZ, RZ ;  /* 0x000000ffff0e7224 */ /* 0x000fe400078e00ff */
[----:B------:R-:W-:Y:S02]  /*3f870*/  IMAD.MOV.U32 R4, RZ, RZ, R17 ;  /* 0x000000ffff047224 */ /* 0x000fe400078e0011 */
[----:B------:R-:W-:-:S07]  /*3f880*/  IMAD.MOV.U32 R13, RZ, RZ, R6 ;  /* 0x000000ffff0d7224 */ /* 0x000fce00078e0006 */
.L_x_1070:
[----:B------:R-:W0:Y:S01]  /*3f890*/  S2R R15, SR_CgaCtaId ;  /* 0x00000000000f7919 */ /* 0x000e220000008800 */
[----:B------:R-:W-:Y:S02]  /*3f8a0*/  MOV R10, 0x400 ;  /* 0x00000400000a7802 */ /* 0x000fe40000000f00 */
[----:B------:R-:W-:Y:S02]  /*3f8b0*/  SHF.L.U32 R12, R5, 0x1f, RZ ;  /* 0x0000001f050c7819 */ /* 0x000fe400000006ff */
[----:B0-----:R-:W-:-:S05]  /*3f8c0*/  LEA R10, R15, R10, 0x18 ;  /* 0x0000000a0f0a7211 */ /* 0x001fca00078ec0ff */
[----:B------:R-:W-:-:S04]  /*3f8d0*/  IMAD R15, R13, 0x8, R10 ;  /* 0x000000080d0f7824 */ /* 0x000fc800078e020a */
[----:B------:R-:W0:Y:S02]  /*3f8e0*/  SYNCS.PHASECHK.TRANS64.TRYWAIT P0, [R15+URZ+0x10], R12 ;  /* 0x0000100c0f0075a7 */ /* 0x000e24000800017f */
[----:B0-----:R-:W-:Y:S05]  /*3f8f0*/  @!P0 BRA `(.L_x_1068) ;  /* 0x0000000c00688947 */ /* 0x001fea0003800000 */
.L_x_1085:
[----:B------:R-:W1:Y:S01]  /*3f900*/  S2R R18, SR_TID.X ;  /* 0x0000000000127919 */ /* 0x000e620000002100 */
[----:B------:R-:W-:-:S04]  /*3f910*/  UPRMT UR8, UR24, 0x9910, URZ ;  /* 0x0000991018087896 */ /* 0x000fc8000800003f */
[----:B------:R-:W-:Y:S01]  /*3f920*/  UISETP.NE.AND UP0, UPT, UR8, 0x2, UPT ;  /* 0x000000020800788c */ /* 0x000fe2000bf05270 */
[----:B-1----:R-:W-:-:S13]  /*3f930*/  LOP3.LUT P0, RZ, R18, 0x7f, RZ, 0xc0, !PT ;  /* 0x0000007f12ff7812 */ /* 0x002fda000780c0ff */
[----:B0-----:R-:W0:Y:S02]  /*3f940*/  @!P0 LDC R12, c[0x0][0x500] ;  /* 0x00014000ff0c8b82 */ /* 0x001e240000000800 */
[----:B0-----:R0:W-:Y:S01]  /*3f950*/  @!P0 SYNCS.ARRIVE.TRANS64 RZ, [R15+URZ], R12 ;  /* 0x0000000c0fff89a7 */ /* 0x0011e2000800003f */
[----:B------:R-:W-:-:S13]  /*3f960*/  PLOP3.LUT P0, PT, PT, PT, UP0, 0x80, 0x0 ;  /* 0x000000000000781c */ /* 0x000fda0003f0f008 */
[----:B0-----:R-:W-:Y:S05]  /*3f970*/  @P0 BRA `(.L_x_1069) ;  /* 0x0000000000040947 */ /* 0x001fea0003800000 */
[----:B------:R-:W-:Y:S01]  /*3f980*/  BPT.TRAP 0x1 ;  /* 0x000000040000795c */ /* 0x000fe20000300000 */
.L_x_1069:
[C---:B------:R-:W-:Y:S01]  /*3f990*/  IMAD R12, R13.reuse, 0x10000, R10 ;  /* 0x000100000d0c7824 */ /* 0x040fe200078e020a */
[----:B------:R-:W-:Y:S01]  /*3f9a0*/  R2UR UR13, R10 ;  /* 0x000000000a0d72ca */ /* 0x000fe200000e0000 */
[----:B------:R-:W-:Y:S01]  /*3f9b0*/  IMAD R10, R13, 0x8000, R8 ;  /* 0x000080000d0a7824 */ /* 0x000fe200078e0208 */
[----:B------:R-:W-:Y:S01]  /*3f9c0*/  R2UR UR18, R2 ;  /* 0x00000000021272ca */ /* 0x000fe200000e0000 */
[----:B------:R-:W-:Y:S01]  /*3f9d0*/  VIADD R4, R4, 0xffffffff ;  /* 0xffffffff04047836 */ /* 0x000fe20000000000 */
[----:B------:R-:W-:Y:S01]  /*3f9e0*/  R2UR UR8, R12 ;  /* 0x000000000c0872ca */ /* 0x000fe200000e0000 */
[----:B------:R-:W-:Y:S01]  /*3f9f0*/  UIADD3 UR14, UP0, UR22, 0xf0, URZ ;  /* 0x000000f0160e7890 */ /* 0x000fe2000ff1e03f */
[----:B------:R-:W-:Y:S01]  /*3fa00*/  R2UR UR11, R10 ;  /* 0x000000000a0b72ca */ /* 0x000fe200000e0000 */
[----:B------:R-:W-:Y:S01]  /*3fa10*/  UIADD3 UR26, UP1, UR22, 0x1f0, URZ ;  /* 0x000001f0161a7890 */ /* 0x000fe2000ff3e03f */
[----:B------:R-:W-:Y:S01]  /*3fa20*/  R2UR UR9, R15 ;  /* 0x000000000f0972ca */ /* 0x000fe200000e0000 */
[----:B------:R-:W-:Y:S01]  /*3fa30*/  UIADD3.X UR15, URZ, UR23, URZ, UP0, !UPT ;  /* 0x000000173f0f7290 */ /* 0x000fe200087fe43f */
[----:B------:R-:W-:Y:S01]  /*3fa40*/  R2UR UR10, R14 ;  /* 0x000000000e0a72ca */ /* 0x000fe200000e0000 */
[----:B------:R-:W-:Y:S01]  /*3fa50*/  VIADD R13, R13, 0x1 ;  /* 0x000000010d0d7836 */ /* 0x000fe20000000000 */
[----:B------:R-:W-:Y:S01]  /*3fa60*/  R2UR UR12, R11 ;  /* 0x000000000b0c72ca */ /* 0x000fe200000e0000 */
[----:B------:R-:W-:Y:S01]  /*3fa70*/  UIADD3.X UR27, URZ, UR23, URZ, UP1, !UPT ;  /* 0x000000173f1b7290 */ /* 0x000fe20008ffe43f */
[----:B------:R-:W-:Y:S01]  /*3fa80*/  R2UR UR19, R3 ;  /* 0x00000000031372ca */ /* 0x000fe200000e0000 */
[----:B------:R-:W-:Y:S01]  /*3fa90*/  UMOV UR16, 0x0 ;  /* 0x0000000000107882 */ /* 0x000fe20000000000 */
[----:B------:R-:W-:Y:S01]  /*3faa0*/  ISETP.GT.AND P1, PT, R4, 0x1, PT ;  /* 0x000000010400780c */ /* 0x000fe20003f24270 */
[----:B------:R-:W-:Y:S01]  /*3fab0*/  UIADD3 UR8, UR8, 0x100, URZ ;  /* 0x0000010008087890 */ /* 0x000fe2000fffe03f */
[----:B------:R-:W-:Y:S01]  /*3fac0*/  ISETP.NE.AND P0, PT, R13, 0x2, PT ;  /* 0x000000020d00780c */ /* 0x000fe20003f05270 */
[----:B------:R-:W-:Y:S01]  /*3fad0*/  UIADD3 UR13, UR13, UR11, URZ ;  /* 0x0000000b0d0d7290 */ /* 0x000fe2000fffe03f */
[----:B------:R-:W-:Y:S01]  /*3fae0*/  VIADD R14, R14, 0x80 ;  /* 0x000000800e0e7836 */ /* 0x000fe20000000000 */
[----:B------:R-:W-:Y:S01]  /*3faf0*/  UMOV UR17, 0x10000000 ;  /* 0x1000000000117882 */ /* 0x000fe20000000000 */
[----:B------:R-:W-:Y:S01]  /*3fb00*/  UMOV UR11, UR18 ;  /* 0x00000012000b7c82 */ /* 0x000fe20008000000 */
[----:B------:R-:W-:Y:S01]  /*3fb10*/  UMOV UR25, 0x30000 ;  /* 0x0003000000197882 */ /* 0x000fe20000000000 */
[----:B------:R-:W-:-:S02]  /*3fb20*/  SEL R10, RZ, 0x1, P0 ;  /* 0x00000001ff0a7807 */ /* 0x000fc40000000000 */
[----:B------:R0:W-:Y:S01]  /*3fb30*/  UTMALDG.3D [UR8], [UR14], desc[UR16] ;  /* 0x000010080e0075b4 */ /* 0x0001e20008011000 */
[----:B------:R-:W-:Y:S02]  /*3fb40*/  SEL R13, R13, RZ, P0 ;  /* 0x000000ff0d0d7207 */ /* 0x000fe40000000000 */
[----:B------:R-:W-:Y:S01]  /*3fb50*/  LOP3.LUT R5, R5, R10, RZ, 0x3c, !PT ;  /* 0x0000000a05057212 */ /* 0x000fe200078e3cff */
[----:B0-----:R-:W-:Y:S01]  /*3fb60*/  UMOV UR11, UR19 ;  /* 0x00000013000b7c82 */ /* 0x001fe20008000000 */
[----:B------:R-:W-:Y:S02]  /*3fb70*/  UMOV UR8, UR13 ;  /* 0x0000000d00087c82 */ /* 0x000fe40008000000 */
[----:B------:R0:W-:Y:S02]  /*3fb80*/  UTMALDG.3D.MULTICAST [UR8], [UR26], UR25, desc[UR16] ;  /* 0x000010081a0073b4 */ /* 0x0001e40008011819 */
[----:B0-----:R-:W-:Y:S05]  /*3fb90*/  @P1 BRA `(.L_x_1070) ;  /* 0xfffffffc003c1947 */ /* 0x001fea000383ffff */
.L_x_1067:
[----:B------:R-:W-:Y:S05]  /*3fba0*/  BSYNC B1 ;  /* 0x0000000000017941 */ /* 0x000fea0003800000 */
.L_x_1066:
[----:B------:R-:W2:Y:S01]  /*3fbb0*/  LDL.LU R18, [R1+0x638] ;  /* 0x0006380001127983 */ /* 0x000ea20000300800 */
[----:B------:R-:W-:Y:S01]  /*3fbc0*/  LOP3.LUT P2, RZ, R9, 0xff, RZ, 0xc0, !PT ;  /* 0x000000ff09ff7812 */ /* 0x000fe2000784c0ff */
[----:B------:R-:W-:Y:S01]  /*3fbd0*/  IMAD.IADD R6, R7, 0x1, R6 ;  /* 0x0000000107067824 */ /* 0x000fe200078e0206 */
[----:B------:R-:W-:Y:S01]  /*3fbe0*/  ULDC.64 UR8, c[0x0][0x650] ;  /* 0x0001940000087ab9 */ /* 0x000fe20000000a00 */
[----:B------:R-:W3:Y:S01]  /*3fbf0*/  LDL.LU R15, [R1+0x63c] ;  /* 0x00063c00010f7983 */ /* 0x000ee20000300800 */
[----:B------:R-:W-:Y:S01]  /*3fc00*/  BSSY B1, `(.L_x_1071) ;  /* 0x0000075000017945 */ /* 0x000fe20003800000 */
[----:B------:R-:W-:Y:S01]  /*3fc10*/  IMAD.MOV.U32 R11, RZ, RZ, -0x1 ;  /* 0xffffffffff0b7424 */ /* 0x000fe200078e00ff */
[----:B------:R-:W-:Y:S02]  /*3fc20*/  SHF.R.U32.HI R2, RZ, 0x1, R6 ;  /* 0x00000001ff027819 */ /* 0x000fe40000011606 */
[----:B------:R-:W-:Y:S02]  /*3fc30*/  ISETP.GT.U32.AND P0, PT, R6, 0x1, PT ;  /* 0x000000010600780c */ /* 0x000fe40003f04070 */
[----:B------:R-:W-:-:S02]  /*3fc40*/  LOP3.LUT R2, R2, 0x1, RZ, 0xc0, !PT ;  /* 0x0000000102027812 */ /* 0x000fc400078ec0ff */
[C---:B------:R-:W-:Y:S01]  /*3fc50*/  ISETP.LT.U32.AND P0, PT, R7.reuse, 0x2, P0 ;  /* 0x000000020700780c */ /* 0x040fe20000701070 */
[----:B------:R-:W0:Y:S01]  /*3fc60*/  @P2 S2R R3, SR_CgaCtaId ;  /* 0x0000000000032919 */ /* 0x000e220000008800 */
[----:B------:R-:W-:Y:S02]  /*3fc70*/  ISETP.NE.U32.AND P1, PT, R2, 0x1, PT ;  /* 0x000000010200780c */ /* 0x000fe40003f25070 */
[----:B------:R-:W-:Y:S02]  /*3fc80*/  @P2 MOV R2, 0x400 ;  /* 0x0000040000022802 */ /* 0x000fe40000000f00 */
[----:B------:R-:W-:Y:S02]  /*3fc90*/  ISETP.GT.U32.AND P1, PT, R7, 0x1, !P1 ;  /* 0x000000010700780c */ /* 0x000fe40004f24070 */
[----:B------:R-:W-:Y:S02]  /*3fca0*/  LOP3.LUT R6, R6, 0x1, RZ, 0xc0, !PT ;  /* 0x0000000106067812 */ /* 0x000fe400078ec0ff */
[----:B------:R-:W-:-:S02]  /*3fcb0*/  PRMT R4, RZ, 0x7610, R4 ;  /* 0x00007610ff047816 */ /* 0x000fc40000000004 */
[----:B------:R-:W-:Y:S02]  /*3fcc0*/  PRMT R9, RZ, 0x7610, R9 ;  /* 0x00007610ff097816 */ /* 0x000fe40000000009 */
[----:B0-----:R-:W-:Y:S02]  /*3fcd0*/  @P2 LEA R2, R3, R2, 0x18 ;  /* 0x0000000203022211 */ /* 0x001fe400078ec0ff */
[----:B------:R-:W-:Y:S02]  /*3fce0*/  SEL R3, RZ, 0x1, !P0 ;  /* 0x00000001ff037807 */ /* 0x000fe40004000000 */
[----:B------:R0:W-:Y:S02]  /*3fcf0*/  @P2 SYNCS.ARRIVE.TRANS64.A1T0 RZ, [R2+URZ+0x38], RZ ;  /* 0x000038ff02ff29a7 */ /* 0x0001e4000810003f */
[----:B0-----:R-:W-:-:S04]  /*3fd00*/  SEL R2, RZ, 0x1, !P1 ;  /* 0x00000001ff027807 */ /* 0x001fc80004800000 */
[----:B------:R-:W-:Y:S01]  /*3fd10*/  LOP3.LUT R0, R2, R0, R3, 0x96, !PT ;  /* 0x0000000002007212 */ /* 0x000fe200078e9603 */
[----:B------:R-:W-:Y:S02]  /*3fd20*/  IMAD.MOV.U32 R2, RZ, RZ, -0x1 ;  /* 0xffffffffff027424 */ /* 0x000fe400078e00ff */
[----:B------:R-:W-:Y:S01]  /*3fd30*/  IMAD.MOV.U32 R3, RZ, RZ, -0x1 ;  /* 0xffffffffff037424 */ /* 0x000fe200078e00ff */
[----:B---3--:R-:W-:-:S04]  /*3fd40*/  IADD3 R15, P0, R15, UR20, RZ ;  /* 0x000000140f0f7c10 */ /* 0x008fc8000ff1e0ff */
[----:B--2---:R-:W-:Y:S01]  /*3fd50*/  IADD3.X R18, R18, UR7, RZ, P0, !PT ;  /* 0x0000000712127c10 */ /* 0x004fe200087fe4ff */
[----:B------:R0:W-:Y:S01]  /*3fd60*/  STL [R1+0x63c], R15 ;  /* 0x00063c0f01007387 */ /* 0x0001e20000100800 */
[----:B------:R-:W-:-:S03]  /*3fd70*/  ISETP.GE.U32.AND P0, PT, R15, UR8, PT ;  /* 0x000000080f007c0c */ /* 0x000fc6000bf06070 */
[----:B------:R0:W-:Y:S01]  /*3fd80*/  STL [R1+0x638], R18 ;  /* 0x0006381201007387 */ /* 0x0001e20000100800 */
[----:B------:R-:W-:-:S13]  /*3fd90*/  ISETP.GE.U32.AND.EX P0, PT, R18, UR9, PT, P0 ;  /* 0x0000000912007c0c */ /* 0x000fda000bf06100 */
[----:B0-----:R-:W-:Y:S05]  /*3fda0*/  @P0 BRA `(.L_x_1072) ;  /* 0x0000000400680947 */ /* 0x001fea0003800000 */
[----:B------:R-:W0:Y:S01]  /*3fdb0*/  S2UR UR8, SR_CTAID.X ;  /* 0x00000000000879c3 */ /* 0x000e220000002500 */
[----:B------:R-:W-:Y:S01]  /*3fdc0*/  ULDC.64 UR10, c[0x0][0x628] ;  /* 0x00018a00000a7ab9 */ /* 0x000fe20000000a00 */
[----:B------:R-:W-:Y:S01]  /*3fdd0*/  ULDC UR9, c[0x0][0x150] ;  /* 0x0000540000097ab9 */ /* 0x000fe20000000800 */
[----:B------:R-:W-:Y:S01]  /*3fde0*/  ISETP.NE.U32.AND P0, PT, RZ, UR10, PT ;  /* 0x0000000aff007c0c */ /* 0x000fe2000bf05070 */
[----:B------:R-:W-:Y:S01]  /*3fdf0*/  ULDC UR12, c[0x0][0x630] ;  /* 0x00018c00000c7ab9 */ /* 0x000fe20000000800 */
[----:B------:R-:W-:Y:S01]  /*3fe00*/  ULDC UR14, c[0x0][0x154] ;  /* 0x00005500000e7ab9 */ /* 0x000fe20000000800 */
[----:B------:R-:W-:Y:S01]  /*3fe10*/  IMAD.MOV.U32 R3, RZ, RZ, R18 ;  /* 0x000000ffff037224 */ /* 0x000fe200078e0012 */
[----:B------:R-:W-:Y:S01]  /*3fe20*/  ISETP.NE.AND.EX P0, PT, RZ, UR11, PT, P0 ;  /* 0x0000000bff007c0c */ /* 0x000fe2000bf05300 */
[----:B------:R-:W1:Y:S01]  /*3fe30*/  S2UR UR13, SR_CTAID.Y ;  /* 0x00000000000d79c3 */ /* 0x000e620000002600 */
[----:B0-----:R-:W-:-:S05]  /*3fe40*/  I2FP.F32.U32 R2, UR8 ;  /* 0x0000000800027c45 */ /* 0x001fca0008201000 */
[----:B------:R-:W-:Y:S01]  /*3fe50*/  FMUL R10, R2, UR9 ;  /* 0x00000009020a7c20 */ /* 0x000fe20008400000 */
[----:B------:R-:W-:Y:S02]  /*3fe60*/  MOV R2, R15 ;  /* 0x0000000f00027202 */ /* 0x000fe40000000f00 */
[----:B-1----:R-:W-:-:S03]  /*3fe70*/  I2FP.F32.U32 R12, UR13 ;  /* 0x0000000d000c7c45 */ /* 0x002fc60008201000 */
[----:B------:R-:W0:Y:S01]  /*3fe80*/  F2I.U32.TRUNC.NTZ R10, R10 ;  /* 0x0000000a000a7305 */ /* 0x000e22000020f000 */
[----:B------:R-:W-:Y:S05]  /*3fe90*/  @!P0 BRA `(.L_x_1073) ;  /* 0x0000000000288947 */ /* 0x000fea0003800000 */
[----:B------:R-:W-:Y:S02]  /*3fea0*/  ULDC UR9, c[0x0][0x634] ;  /* 0x00018d0000097ab9 */ /* 0x000fe40000000800 */
[----:B------:R-:W-:-:S05]  /*3feb0*/  IADD3 R3, P0, R15, UR9, RZ ;  /* 0x000000090f037c10 */ /* 0x000fca000ff1e0ff */
[----:B------:R-:W-:-:S04]  /*3fec0*/  IMAD.X R11, RZ, RZ, R18, P0 ;  /* 0x000000ffff0b7224 */ /* 0x000fc800000e0612 */
[----:B------:R-:W-:-:S04]  /*3fed0*/  IMAD.WIDE.U32 R4, R11, UR10, RZ ;  /* 0x0000000a0b047c25 */ /* 0x000fc8000f8e00ff */
[----:B------:R-:W-:-:S04]  /*3fee0*/  IMAD.WIDE.U32 R4, P0, R3, UR11, R4 ;  /* 0x0000000b03047c25 */ /* 0x000fc8000f800004 */
[----:B------:R-:W-:-:S04]  /*3fef0*/  IMAD.WIDE.U32 R2, R3, UR10, RZ ;  /* 0x0000000a03027c25 */ /* 0x000fc8000f8e00ff */
[----:B------:R-:W-:Y:S01]  /*3ff00*/  IMAD.MOV.U32 R2, RZ, RZ, R5 ;  /* 0x000000ffff027224 */ /* 0x000fe200078e0005 */
[----:B------:R-:W-:Y:S01]  /*3ff10*/  IADD3 RZ, P1, R3, R4, RZ ;  /* 0x0000000403ff7210 */ /* 0x000fe20007f3e0ff */
[----:B------:R-:W-:-:S04]  /*3ff20*/  IMAD.X R3, RZ, RZ, RZ, P0 ;  /* 0x000000ffff037224 */ /* 0x000fc800000e06ff */
[----:B------:R-:W-:-:S08]  /*3ff30*/  IMAD.WIDE.U32.X R2, R11, UR11, R2, P1 ;  /* 0x0000000b0b027c25 */ /* 0x000fd000088e0402 */
.L_x_1073:
[--C-:B------:R-:W-:Y:S01]  /*3ff40*/  SHF.R.U64 R11, R2, UR12, R3.reuse ;  /* 0x0000000c020b7c19 */ /* 0x100fe20008001203 */
[----:B------:R-:W-:Y:S01]  /*3ff50*/  ULDC.64 UR10, c[0x0][0x620] ;  /* 0x00018800000a7ab9 */ /* 0x000fe20000000a00 */
[----:B------:R-:W-:Y:S01]  /*3ff60*/  SHF.R.U32.HI R2, RZ, UR12, R3 ;  /* 0x0000000cff027c19 */ /* 0x000fe20008011603 */
[----:B------:R-:W-:Y:S01]  /*3ff70*/  IMAD.MOV.U32 R3, RZ, RZ, R18 ;  /* 0x000000ffff037224 */ /* 0x000fe200078e0012 */
[----:B------:R-:W-:Y:S01]  /*3ff80*/  IADD3 R13, P0, RZ, -R11, RZ ;  /* 0x8000000bff0d7210 */ /* 0x000fe20007f1e0ff */
[----:B------:R-:W-:Y:S01]  /*3ff90*/  FMUL R4, R12, UR14 ;  /* 0x0000000e0c047c20 */ /* 0x000fe20008400000 */
[----:B------:R-:W-:Y:S01]  /*3ffa0*/  ULDC.64 UR14, c[0x0][0x640] ;  /* 0x00019000000e7ab9 */ /* 0x000fe20000000a00 */
[----:B0-----:R-:W-:Y:S02]  /*3ffb0*/  R2UR UR9, R10 ;  /* 0x000000000a0972ca */ /* 0x001fe400000e0000 */
[----:B------:R-:W-:Y:S01]  /*3ffc0*/  IMAD.X R2, RZ, RZ, ~R2, P0 ;  /* 0x000000ffff027224 */ /* 0x000fe200000e0e02 */
[----:B------:R-:W-:Y:S01]  /*3ffd0*/  ISETP.NE.U32.AND P0, PT, RZ, UR14, PT ;  /* 0x0000000eff007c0c */ /* 0x000fe2000bf05070 */
[----:B------:R-:W0:Y:S02]  /*3ffe0*/  F2I.U32.TRUNC.NTZ R4, R4 ;  /* 0x0000000400047305 */ /* 0x000e24000020f000 */
[----:B------:R-:W-:Y:S01]  /*3fff0*/  IMAD R2, R2, UR10, RZ ;  /* 0x0000000a02027c24 */ /* 0x000fe2000f8e02ff */
[----:B------:R-:W-:-:S03]  /*40000*/  ISETP.NE.AND.EX P0, PT, RZ, UR15, PT, P0 ;  /* 0x0000000fff007c0c */ /* 0x000fc6000bf05300 */
[----:B------:R-:W-:Y:S02]  /*40010*/  IMAD R5, R13, UR11, R2 ;  /* 0x0000000b0d057c24 */ /* 0x000fe4000f8e0202 */
[----:B------:R-:W-:-:S04]  /*40020*/  IMAD.MOV.U32 R2, RZ, RZ, R15 ;  /* 0x000000ffff027224 */ /* 0x000fc800078e000f */
[----:B------:R-:W-:Y:S01]  /*40030*/  IMAD.WIDE.U32 R2, R13, UR10, R2 ;  /* 0x0000000a0d027c25 */ /* 0x000fe2000f8e0002 */
[----:B------:R-:W-:Y:S01]  /*40040*/  ULDC UR10, c[0x0][0x618] ;  /* 0x00018600000a7ab9 */ /* 0x000fe20000000800 */
[----:B0-----:R-:W-:Y:S02]  /*40050*/  R2UR UR11, R4 ;  /* 0x00000000040b72ca */ /* 0x001fe400000e0000 */
[----:B------:R-:W-:-:S05]  /*40060*/  IMAD.IADD R3, R3, 0x1, R5 ;  /* 0x0000000103037824 */ /* 0x000fca00078e0205 */
[--C-:B------:R-:W-:Y:S02]  /*40070*/  SHF.R.U64 R10, R2, UR10, R3.reuse ;  /* 0x0000000a020a7c19 */ /* 0x100fe40008001203 */
[----:B------:R-:W-:Y:S01]  /*40080*/  SHF.R.U32.HI R3, RZ, UR10, R3 ;  /* 0x0000000aff037c19 */ /* 0x000fe20008011603 */
[----:B------:R-:W-:-:S03]  /*40090*/  ULDC UR10, c[0x0][0x608] ;  /* 0x00018200000a7ab9 */ /* 0x000fc60000000800 */
[--C-:B------:R-:W-:Y:S02]  /*400a0*/  SHF.R.U64 R12, R10, UR10, R3.reuse ;  /* 0x0000000a0a0c7c19 */ /* 0x100fe40008001203 */
[----:B------:R-:W-:Y:S01]  /*400b0*/  SHF.R.U32.HI R3, RZ, UR10, R3 ;  /* 0x0000000aff037c19 */ /* 0x000fe20008011603 */
[----:B------:R-:W-:-:S03]  /*400c0*/  ULDC UR10, c[0x0][0x658] ;  /* 0x00019600000a7ab9 */ /* 0x000fc60000000800 */
[--C-:B------:R-:W-:Y:S02]  /*400d0*/  SHF.R.U64 R13, R12, UR10, R3.reuse ;  /* 0x0000000a0c0d7c19 */ /* 0x100fe40008001203 */
[----:B------:R-:W-:-:S03]  /*400e0*/  SHF.R.U32.HI R14, RZ, UR10, R3 ;  /* 0x0000000aff0e7c19 */ /* 0x000fc60008011603 */
[----:B------:R-:W-:Y:S02]  /*400f0*/  IMAD.MOV.U32 R2, RZ, RZ, R13 ;  /* 0x000000ffff027224 */ /* 0x000fe400078e000d */
[----:B------:R-:W-:Y:S01]  /*40100*/  IMAD.MOV.U32 R3, RZ, RZ, R14 ;  /* 0x000000ffff037224 */ /* 0x000fe200078e000e */
[----:B------:R-:W-:Y:S06]  /*40110*/  @!P0 BRA `(.L_x_1074) ;  /* 0x0000000000288947 */ /* 0x000fec0003800000 */
[----:B------:R-:W-:Y:S02]  /*40120*/  ULDC UR10, c[0x0][0x64c] ;  /* 0x00019300000a7ab9 */ /* 0x000fe40000000800 */
[----:B------:R-:W-:-:S05]  /*40130*/  IADD3 R3, P0, R13, UR10, RZ ;  /* 0x0000000a0d037c10 */ /* 0x000fca000ff1e0ff */
[----:B------:R-:W-:-:S04]  /*40140*/  IMAD.X R14, RZ, RZ, R14, P0 ;  /* 0x000000ffff0e7224 */ /* 0x000fc800000e060e */
[----:B------:R-:W-:-:S04]  /*40150*/  IMAD.WIDE.U32 R4, R14, UR14, RZ ;  /* 0x0000000e0e047c25 */ /* 0x000fc8000f8e00ff */
[----:B------:R-:W-:-:S04]  /*40160*/  IMAD.WIDE.U32 R4, P0, R3, UR15, R4 ;  /* 0x0000000f03047c25 */ /* 0x000fc8000f800004 */
[----:B------:R-:W-:-:S04]  /*40170*/  IMAD.WIDE.U32 R2, R3, UR14, RZ ;  /* 0x0000000e03027c25 */ /* 0x000fc8000f8e00ff */
[----:B------:R-:W-:Y:S01]  /*40180*/  IMAD.MOV.U32 R2, RZ, RZ, R5 ;  /* 0x000000ffff027224 */ /* 0x000fe200078e0005 */
[----:B------:R-:W-:Y:S02]  /*40190*/  IADD3 RZ, P1, R3, R4, RZ ;  /* 0x0000000403ff7210 */ /* 0x000fe40007f3e0ff */
[----:B------:R-:W-:-:S03]  /*401a0*/  IADD3.X R3, RZ, RZ, RZ, P0, !PT ;  /* 0x000000ffff037210 */ /* 0x000fc600007fe4ff */
[----:B------:R-:W-:-:S08]  /*401b0*/  IMAD.WIDE.U32.X R2, R14, UR15, R2, P1 ;  /* 0x0000000f0e027c25 */ /* 0x000fd000088e0402 */
.L_x_1074:
[----:B------:R-:W-:Y:S01]  /*401c0*/  ULDC UR10, c[0x0][0x648] ;  /* 0x00019200000a7ab9 */ /* 0x000fe20000000800 */
[----:B------:R-:W-:Y:S01]  /*401d0*/  UISETP.NE.AND UP0, UPT, UR39, URZ, UPT ;  /* 0x0000003f2700728c */ /* 0x000fe2000bf05270 */
[----:B------:R-:W-:Y:S01]  /*401e0*/  SHF.R.U64 R3, R2, UR10, R3 ;  /* 0x0000000a02037c19 */ /* 0x000fe20008001203 */
[----:B------:R-:W-:Y:S01]  /*401f0*/  ULDC UR10, c[0x0][0x638] ;  /* 0x00018e00000a7ab9 */ /* 0x000fe20000000800 */
[----:B------:R-:W-:Y:S01]  /*40200*/  UIADD3 UR11, -UR11, URZ, URZ ;  /* 0x0000003f0b0b7290 */ /* 0x000fe2000fffe13f */
[----:B------:R-:W-:Y:S02]  /*40210*/  LOP3.LUT R12, R12, UR6, RZ, 0xc0, !PT ;  /* 0x000000060c0c7c12 */ /* 0x000fe4000f8ec0ff */
[----:B------:R-:W-:Y:S01]  /*40220*/  IMAD.MOV R4, RZ, RZ, -R3 ;  /* 0x000000ffff047224 */ /* 0x000fe200078e0a03 */
[----:B------:R-:W-:Y:S02]  /*40230*/  LOP3.LUT R10, R10, UR4, RZ, 0xc0, !PT ;  /* 0x000000040a0a7c12 */ /* 0x000fe4000f8ec0ff */
[----:B------:R-:W-:Y:S01]  /*40240*/  IMAD R2, R3, UR5, R12 ;  /* 0x0000000503027c24 */ /* 0x000fe2000f8e020c */
[----:B------:R-:W-:Y:S01]  /*40250*/  PLOP3.LUT P0, PT, PT, PT, UP0, 0x40, 0x0 ;  /* 0x000000000000781c */ /* 0x000fe20003f0e808 */
[----:B------:R-:W-:Y:S01]  /*40260*/  IMAD R13, R4, UR10, R13 ;  /* 0x0000000a040d7c24 */ /* 0x000fe2000f8e020d */
[----:B------:R-:W-:Y:S01]  /*40270*/  UIADD3 UR10, -UR9, URZ, URZ ;  /* 0x0000003f090a7290 */ /* 0x000fe2000fffe13f */
[----:B------:R-:W-:Y:S01]  /*40280*/  PLOP3.LUT P1, PT, PT, PT, UP0, 0x40, 0x0 ;  /* 0x000000000000781c */ /* 0x000fe20003f2e808 */
[----:B------:R-:W-:Y:S01]  /*40290*/  IMAD.MOV.U32 R4, RZ, RZ, 0x1 ;  /* 0x00000001ff047424 */ /* 0x000fe200078e00ff */
[----:B------:R-:W-:-:S02]  /*402a0*/  ULDC UR9, c[0x0][0x144] ;  /* 0x0000510000097ab9 */ /* 0x000fc40000000800 */
[----:B------:R-:W-:-:S03]  /*402b0*/  UIMAD UR8, UR9, UR10, UR8 ;  /* 0x0000000a090872a4 */ /* 0x000fc6000f8e0208 */
[----:B------:R-:W-:Y:S02]  /*402c0*/  ULDC UR9, c[0x0][0x148] ;  /* 0x0000520000097ab9 */ /* 0x000fe40000000800 */
[----:B------:R-:W-:-:S03]  /*402d0*/  @UP0 UIMAD UR8, UR9, UR11, UR13 ;  /* 0x0000000b090802a4 */ /* 0x000fc6000f8e020d */
[----:B------:R-:W-:Y:S02]  /*402e0*/  ULDC UR9, c[0x0][0x600] ;  /* 0x0001800000097ab9 */ /* 0x000fe40000000800 */
[----:B------:R-:W-:Y:S02]  /*402f0*/  IMAD R13, R13, UR9, R10 ;  /* 0x000000090d0d7c24 */ /* 0x000fe4000f8e020a */
[----:B------:R-:W-:Y:S01]  /*40300*/  IMAD.U32 R3, RZ, RZ, UR8 ;  /* 0x00000008ff037e24 */ /* 0x000fe2000f8e00ff */
[----:B------:R-:W-:-:S03]  /*40310*/  ULDC UR8, c[0x0][0x610] ;  /* 0x0001840000087ab9 */ /* 0x000fc60000000800 */
[----:B------:R-:W-:-:S05]  /*40320*/  IMAD R2, R2, UR8, R3 ;  /* 0x0000000802027c24 */ /* 0x000fca000f8e0203 */
[----:B------:R-:W-:Y:S02]  /*40330*/  SEL R3, R13, R2, P0 ;  /* 0x000000020d037207 */ /* 0x000fe40000000000 */
[----:B------:R-:W-:-:S07]  /*40340*/  SEL R2, R2, R13, P1 ;  /* 0x0000000d02027207 */ /* 0x000fce0000800000 */
.L_x_1072:
[----:B------:R-:W-:Y:S05]  /*40350*/  BSYNC B1 ;  /* 0x0000000000017941 */ /* 0x000fea0003800000 */
.L_x_1071:
[----:B------:R-:W-:-:S13]  /*40360*/  LOP3.LUT P0, RZ, R4, 0xff, RZ, 0xc0, !PT ;  /* 0x000000ff04ff7812 */ /* 0x000fda000780c0ff */
[----:B------:R-:W-:Y:S05]  /*40370*/  @P0 BRA `(.L_x_1075) ;  /* 0xfffffff400100947 */ /* 0x000fea000383ffff */
[----:B------:R-:W-:Y:S05]  /*40380*/  BSYNC B0 ;  /* 0x0000000000007941 */ /* 0x000fea0003800000 */
.L_x_1064:
[----:B------:R-:W-:-:S03]  /*40390*/  UMOV UR8, 0xffffffff ;  /* 0xffffffff00087882 */ /* 0x000fc60000000000 */
[----:B------:R-:W-:Y:S05]  /*403a0*/  BRA.DIV UR8, `(.L_x_1076) ;  /* 0x0000000208d07947 */ /* 0x000fea000b800000 */
[----:B------:R-:W-:-:S13]  /*403b0*/  ELECT P6, URZ, PT ;  /* 0x00000000003f782f */ /* 0x000fda00038c0000 */
.L_x_1088:
[----:B------:R-:W-:Y:S04]  /*403c0*/  BSSY B0, `(.L_x_1077) ;  /* 0x000001a000007945 */ /* 0x000fe80003800000 */
[----:B------:R-:W-:Y:S05]  /*403d0*/  @!P6 BRA `(.L_x_1078) ;  /* 0x000000000060e947 */ /* 0x000fea0003800000 */
[----:B------:R-:W-:-:S04]  /*403e0*/  ULOP3.LUT UR8, UR38, 0x2, URZ, 0xfc, !UPT ;  /* 0x0000000226087892 */ /* 0x000fc8000f8efc3f */
[----:B------:R-:W-:-:S06]  /*403f0*/  UISETP.NE.AND UP0, UPT, UR8, 0x3, UPT ;  /* 0x000000030800788c */ /* 0x000fcc000bf05270 */
[----:B------:R-:W-:-:S13]  /*40400*/  PLOP3.LUT P0, PT, PT, PT, UP0, 0x80, 0x0 ;  /* 0x000000000000781c */ /* 0x000fda0003f0f008 */
[----:B------:R-:W-:Y:S05]  /*40410*/  @!P0 BRA `(.L_x_1079) ;  /* 0x0000000000048947 */ /* 0x000fea0003800000 */
[----:B------:R-:W-:Y:S01]  /*40420*/  BPT.TRAP 0x1 ;  /* 0x000000040000795c */ /* 0x000fe20000300000 */
.L_x_1079:
[----:B------:R-:W0:Y:S01]  /*40430*/  S2R R3, SR_CgaCtaId ;  /* 0x0000000000037919 */ /* 0x000e220000008800 */
[----:B------:R-:W-:-:S04]  /*40440*/  MOV R2, 0x400 ;  /* 0x0000040000027802 */ /* 0x000fc80000000f00 */
[----:B0-----:R-:W-:Y:S02]  /*40450*/  LEA R3, R3, R2, 0x18 ;  /* 0x0000000203037211 */ /* 0x001fe400078ec0ff */
[----:B------:R-:W-:-:S03]  /*40460*/  SHF.L.U32 R2, R0, 0x1f, RZ ;  /* 0x0000001f00027819 */ /* 0x000fc600000006ff */
[----:B------:R-:W-:-:S04]  /*40470*/  VIADD R3, R3, 0x10 ;  /* 0x0000001003037836 */ /* 0x000fc80000000000 */
[----:B------:R-:W-:-:S04]  /*40480*/  IMAD R5, R6, 0x8, R3 ;  /* 0x0000000806057824 */ /* 0x000fc800078e0203 */
[----:B------:R-:W0:Y:S02]  /*40490*/  SYNCS.PHASECHK.TRANS64.TRYWAIT P0, [R5+URZ], R2 ;  /* 0x00000002050075a7 */ /* 0x000e24000800017f */
[----:B0-----:R-:W-:Y:S05]  /*404a0*/  @!P0 BRA `(.L_x_1080) ;  /* 0x0000000000b08947 */ /* 0x001fea0003800000 */
.L_x_1089:
[----:B------:R-:W-:-:S05]  /*404b0*/  VIADD R6, R6, 0x1 ;  /* 0x0000000106067836 */ /* 0x000fca0000000000 */
[----:B------:R-:W-:-:S04]  /*404c0*/  ISETP.NE.AND P0, PT, R6, 0x2, PT ;  /* 0x000000020600780c */ /* 0x000fc80003f05270 */
[----:B0-----:R-:W-:Y:S02]  /*404d0*/  SEL R5, RZ, 0x1, P0 ;  /* 0x00000001ff057807 */ /* 0x001fe40000000000 */
[----:B------:R-:W-:Y:S02]  /*404e0*/  SEL R6, R6, RZ, P0 ;  /* 0x000000ff06067207 */ /* 0x000fe40000000000 */
[----:B------:R-:W-:-:S03]  /*404f0*/  LOP3.LUT R0, R0, R5, RZ, 0x3c, !PT ;  /* 0x0000000500007212 */ /* 0x000fc600078e3cff */
[----:B------:R-:W-:Y:S01]  /*40500*/  IMAD R3, R6, 0x8, R3 ;  /* 0x0000000806037824 */ /* 0x000fe200078e0203 */
[----:B------:R-:W-:-:S07]  /*40510*/  SHF.L.U32 R0, R0, 0x1f, RZ ;  /* 0x0000001f00007819 */ /* 0x000fce00000006ff */
.L_x_1081:
[----:B0-----:R0:W1:Y:S02]  /*40520*/  SYNCS.PHASECHK.TRANS64.TRYWAIT P0, [R3+URZ], R0 ;  /* 0x00000000030075a7 */ /* 0x001064000800017f */
[----:B-1----:R-:W-:Y:S05]  /*40530*/  @!P0 NANOSLEEP.SYNCS 0x989680 ;  /* 0x009896800000895d */ /* 0x002fea0003900000 */
[----:B------:R-:W1:Y:S02]  /*40540*/  @!P0 SYNCS.PHASECHK.TRANS64 P0, [R3+URZ], R0 ;  /* 0x00000000030085a7 */ /* 0x000e64000800007f */
[----:B-1----:R-:W-:Y:S05]  /*40550*/  @!P0 BRA `(.L_x_1081) ;  /* 0xfffffffc00f08947 */ /* 0x002fea000383ffff */
.L_x_1078:
[----:B------:R-:W-:Y:S05]  /*40560*/  BSYNC B0 ;  /* 0x0000000000007941 */ /* 0x000fea0003800000 */
.L_x_1077:
[----:B------:R-:W-:Y:S05]  /*40570*/  EXIT ;  /* 0x000000000000794d */ /* 0x000fea0003800000 */
.L_x_21:
[----:B--2---:R2:W3:Y:S02]  /*40580*/  SYNCS.PHASECHK.TRANS64.TRYWAIT P1, [R3+URZ], R2 ;  /* 0x00000002030075a7 */ /* 0x0044e4000802017f */
[----:B---3--:R-:W-:Y:S05]  /*40590*/  @!P1 NANOSLEEP.SYNCS 0x989680 ;  /* 0x009896800000995d */ /* 0x008fea0003900000 */
[----:B------:R-:W3:Y:S02]  /*405a0*/  @!P1 SYNCS.PHASECHK.TRANS64 P1, [R3+URZ], R2 ;  /* 0x00000002030095a7 */ /* 0x000ee4000802007f */
[----:B---3--:R-:W-:Y:S05]  /*405b0*/  @!P1 BRA `(.L_x_21) ;  /* 0xfffffffc00f09947 */ /* 0x008fea000383ffff */
[----:B------:R-:W-:Y:S05]  /*405c0*/  BRA `(.L_x_20) ;  /* 0xfffffc1000587947 */ /* 0x000fea000383ffff */
.L_x_26:
[----:B-1----:R1:W2:Y:S02]  /*405d0*/  SYNCS.PHASECHK.TRANS64.TRYWAIT P1, [R3+URZ], R4 ;  /* 0x00000004030075a7 */ /* 0x0022a4000802017f */
[----:B--2---:R-:W-:Y:S05]  /*405e0*/  @!P1 NANOSLEEP.SYNCS 0x989680 ;  /* 0x009896800000995d */ /* 0x004fea0003900000 */
[----:B------:R-:W2:Y:S02]  /*405f0*/  @!P1 SYNCS.PHASECHK.TRANS64 P1, [R3+URZ], R4 ;  /* 0x00000004030095a7 */ /* 0x000ea4000802007f */
[----:B--2---:R-:W-:Y:S05]  /*40600*/  @!P1 BRA `(.L_x_26) ;  /* 0xfffffffc00f09947 */ /* 0x004fea000383ffff */
[----:B------:R-:W-:Y:S05]  /*40610*/  BRA `(.L_x_25) ;  /* 0xfffffcc800747947 */ /* 0x000fea000383ffff */
.L_x_1065:
[----:B------:R-:W-:Y:S01]  /*40620*/  BSSY B1, `(.L_x_1082) ;  /* 0x0000006000017945 */ /* 0x000fe20003800000 */
[----:B------:R-:W-:-:S07]  /*40630*/  IMAD.MOV.U32 R15, RZ, RZ, -0x1 ;  /* 0xffffffffff0f7424 */ /* 0x000fce00078e00ff */
[----:B------:R-:W-:Y:S05]  /*40640*/  WARPSYNC.COLLECTIVE R15, `(.L_x_1083) ;  /* 0x000000000f0c7348 */ /* 0x000fea0003c00000 */
[----:B------:R-:W-:Y:S02]  /*40650*/  ELECT P6, UR62, PT ;  /* 0x00000000003e782f */ /* 0x000fe400038c0000 */
[----:B------:R-:W-:Y:S01]  /*40660*/  MOV R14, UR62 ;  /* 0x0000003e000e7c02 */ /* 0x000fe20008000f00 */
[----:B------:R-:W-:Y:S10]  /*40670*/  ENDCOLLECTIVE ;  /* 0x000000000000791b */ /* 0x000ff40003800000 */
.L_x_1083:
[----:B------:R-:W-:Y:S05]  /*40680*/  BSYNC B1 ;  /* 0x0000000000017941 */ /* 0x000fea0003800000 */
.L_x_1082:
[----:B------:R-:W-:Y:S05]  /*40690*/  BRA `(.L_x_1084) ;  /* 0xfffffff000547947 */ /* 0x000fea000383ffff */
.L_x_1068:
[----:B0-----:R0:W1:Y:S02]  /*406a0*/  SYNCS.PHASECHK.TRANS64.TRYWAIT P0, [R15+URZ+0x10], R12 ;  /* 0x0000100c0f0075a7 */ /* 0x001064000800017f */
[----:B-1----:R-:W-:Y:S05]  /*406b0*/  @!P0 NANOSLEEP.SYNCS 0x989680 ;  /* 0x009896800000895d */ /* 0x002fea0003900000 */
[----:B------:R-:W1:Y:S02]  /*406c0*/  @!P0 SYNCS.PHASECHK.TRANS64 P0, [R15+URZ+0x10], R12 ;  /* 0x0000100c0f0085a7 */ /* 0x000e64000800007f */
[----:B-1----:R-:W-:Y:S05]  /*406d0*/  @!P0 BRA `(.L_x_1068) ;  /* 0xfffffffc00f08947 */ /* 0x002fea000383ffff */
[----:B------:R-:W-:Y:S05]  /*406e0*/  BRA `(.L_x_1085) ;  /* 0xfffffff000847947 */ /* 0x000fea000383ffff */
.L_x_1076:
[----:B------:R-:W-:Y:S01]  /*406f0*/  BSSY B0, `(.L_x_1086) ;  /* 0x0000006000007945 */ /* 0x000fe20003800000 */
[----:B------:R-:W-:-:S07]  /*40700*/  IMAD.MOV.U32 R15, RZ, RZ, -0x1 ;  /* 0xffffffffff0f7424 */ /* 0x000fce00078e00ff */
[----:B------:R-:W-:Y:S05]  /*40710*/  WARPSYNC.COLLECTIVE R15, `(.L_x_1087) ;  /* 0x000000000f0c7348 */ /* 0x000fea0003c00000 */
[----:B------:R-:W-:Y:S02]  /*40720*/  ELECT P6, UR62, PT ;  /* 0x00000000003e782f */ /* 0x000fe400038c0000 */
[----:B------:R-:W-:Y:S01]  /*40730*/  MOV R14, UR62 ;  /* 0x0000003e000e7c02 */ /* 0x000fe20008000f00 */
[----:B------:R-:W-:Y:S10]  /*40740*/  ENDCOLLECTIVE ;  /* 0x000000000000791b */ /* 0x000ff40003800000 */
.L_x_1087:
[----:B------:R-:W-:Y:S05]  /*40750*/  BSYNC B0 ;  /* 0x0000000000007941 */ /* 0x000fea0003800000 */
.L_x_1086:
[----:B------:R-:W-:Y:S05]  /*40760*/  BRA `(.L_x_1088) ;  /* 0xfffffffc00147947 */ /* 0x000fea000383ffff */
.L_x_1080:
[----:B0-----:R0:W1:Y:S02]  /*40770*/  SYNCS.PHASECHK.TRANS64.TRYWAIT P0, [R5+URZ], R2 ;  /* 0x00000002050075a7 */ /* 0x001064000800017f */
[----:B-1----:R-:W-:Y:S05]  /*40780*/  @!P0 NANOSLEEP.SYNCS 0x989680 ;  /* 0x009896800000895d */ /* 0x002fea0003900000 */
[----:B------:R-:W1:Y:S02]  /*40790*/  @!P0 SYNCS.PHASECHK.TRANS64 P0, [R5+URZ], R2 ;  /* 0x00000002050085a7 */ /* 0x000e64000800007f */
[----:B-1----:R-:W-:Y:S05]  /*407a0*/  @!P0 BRA `(.L_x_1080) ;  /* 0xfffffffc00f08947 */ /* 0x002fea000383ffff */
[----:B------:R-:W-:Y:S05]  /*407b0*/  BRA `(.L_x_1089) ;  /* 0xfffffffc003c7947 */ /* 0x000fea000383ffff */
.L_x_1090:
[----:B------:R-:W-:-:S00]  /*407c0*/  BRA `(.L_x_1090) ;  /* 0xfffffffc00fc7947 */ /* 0x000fc0000383ffff */
[----:B------:R-:W-:-:S00]  /*407d0*/  NOP ;  /* 0x0000000000007918 */ /* 0x000fc00000000000 */
        /* <DEDUP_REMOVED lines=10> */
.L_x_1091:


//--------------------- .nv.global.init           --------------------------
	.section	.nv.global.init,"aw",@progbits
.nv.global.init:
	.type		$str$22,@object
	.size		$str$22,($str$23 - $str$22)
$str$22:
        /*0000*/ 	.byte	0x6b, 0x5f, 0x74, 0x69, 0x6c, 0x65, 0x5f, 0x63, 0x6f, 0x75, 0x6e, 0x74, 0x20, 0x3e, 0x3d, 0x20
        /*0010*/ 	.byte	0x31, 0x00
	.type		$str$23,@object
	.size		$str$23,(__unnamed_1 - $str$23)
$str$23:
        /*0012*/ 	.byte	0x2f, 0x74, 0x6d, 0x70, 0x2f, 0x63, 0x75, 0x74, 0x6c, 0x61, 0x73, 0x73, 0x5f, 0x73, 0x77, 0x65
        /*0022*/ 	.byte	0x65, 0x70, 0x5f, 0x73, 0x72, 0x63, 0x2f, 0x69, 0x6e, 0x63, 0x6c, 0x75, 0x64, 0x65, 0x2f, 0x63
        /*0032*/ 	.byte	0x75, 0x74, 0x6c, 0x61, 0x73, 0x73, 0x2f, 0x67, 0x65, 0x6d, 0x6d, 0x2f, 0x63, 0x6f, 0x6c, 0x6c
        /*0042*/ 	.byte	0x65, 0x63, 0x74, 0x69, 0x76, 0x65, 0x2f, 0x73, 0x6d, 0x39, 0x30, 0x5f, 0x6d, 0x6d, 0x61, 0x5f
        /*0052*/ 	.byte	0x74, 0x6d, 0x61, 0x5f, 0x67, 0x6d, 0x6d, 0x61, 0x5f, 0x73, 0x73, 0x5f, 0x77, 0x61, 0x72, 0x70
        /*0062*/ 	.byte	0x73, 0x70, 0x65, 0x63, 0x69, 0x61, 0x6c, 0x69, 0x7a, 0x65, 0x64, 0x2e, 0x68, 0x70, 0x70, 0x00
	.type		__unnamed_1,@object
	.size		__unnamed_1,(.L_0 - __unnamed_1)
__unnamed_1:
        /* <DEDUP_REMOVED lines=174> */
        /*0b52*/ 	.byte	0x00
.L_0:


//--------------------- .nv.shared._ZN7cutlass13device_kernelINS_4gemm6kernel13GemmUniversalIN4cute5tupleIJiiiiEEENS1_10collective13CollectiveMmaINS1_34MainloopSm90TmaGmmaWarpSpecializedILi2ENS5_IJNS4_1CILi2EEENSA_ILi1EEESC_EEENS1_35KernelTmaWarpSpecializedCooperativeEEENS5_IJNSA_ILi512EEENSA_ILi256EEENSA_ILi128EEEEEEaNS5_IJlSC_lEEEaSK_NS4_8TiledMMAINS4_8MMA_AtomIJNS4_4SM904GMMA27MMA_64x256x32_S32S8S8_SS_TNEEEENS4_6LayoutISD_NS5_IJSC_NSA_ILi0EEESS_EEEEENS5_IJNS4_10UnderscoreESV_SV_EEEEENS4_13SM90_TMA_LOADENS4_14ComposedLayoutINS4_7SwizzleILi3ELi4ELi3EEENS4_18smem_ptr_flag_bitsILi8EEENSR_INS5_IJNSA_ILi8EEESI_EEENS5_IJSI_SC_EEEEEEEvNS4_8identityENS4_23SM90_TMA_LOAD_MULTICASTES18_vS19_EENS_8epilogue10collective6detail29Sm90TmaWarpSpecializedAdapterINS1D_15DefaultEpilogueIaSK_SK_NS1C_6thread17LinearCombinationIaLi1EiiLNS1H_9ScaleType4KindE0ELNS_15FloatRoundStyleE2EaEENS1_15EpilogueDefaultEEEEEvvEEEEvNT_6ParamsE --------------------------
	.section	.nv.shared._ZN7cutlass13device_kernelINS_4gemm6kernel13GemmUniversalIN4cute5tupleIJiiiiEEENS1_10collective13CollectiveMmaINS1_34MainloopSm90TmaGmmaWarpSpecializedILi2ENS5_IJNS4_1CILi2EEENSA_ILi1EEESC_EEENS1_35KernelTmaWarpSpecializedCooperativeEEENS5_IJNSA_ILi512EEENSA_ILi256EEENSA_ILi128EEEEEEaNS5_IJlSC_lEEEaSK_NS4_8TiledMMAINS4_8MMA_AtomIJNS4_4SM904GMMA27MMA_64x256x32_S32S8S8_SS_TNEEEENS4_6LayoutISD_NS5_IJSC_NSA_ILi0EEESS_EEEEENS5_IJNS4_10UnderscoreESV_SV_EEEEENS4_13SM90_TMA_LOADENS4_14ComposedLayoutINS4_7SwizzleILi3ELi4ELi3EEENS4_18smem_ptr_flag_bitsILi8EEENSR_INS5_IJNSA_ILi8EEESI_EEENS5_IJSI_SC_EEEEEEEvNS4_8identityENS4_23SM90_TMA_LOAD_MULTICASTES18_vS19_EENS_8epilogue10collective6detail29Sm90TmaWarpSpecializedAdapterINS1D_15DefaultEpilogueIaSK_SK_NS1C_6thread17LinearCombinationIaLi1EiiLNS1H_9ScaleType4KindE0ELNS_15FloatRoundStyleE2EaEENS1_15EpilogueDefaultEEEEEvvEEEEvNT_6ParamsE,"aw",@nobits
	.sectionflags	@""
	.align	16
	.zero		1024


//--------------------- .nv.shared.reserved.0     --------------------------
	.section	.nv.shared.reserved.0,"aw",@nobits
	.weak		__nv_reservedSMEM_offset_0_alias
	.size		__nv_reservedSMEM_offset_0_alias, 0, 0
	.other		__nv_reservedSMEM_offset_0_alias,@"STO_CUDA_RESERVED_SHARED STV_DEFAULT"
__nv_reservedSMEM_offset_0_alias:
	.zero		0


//--------------------- .nv.global                --------------------------
	.section	.nv.global,"aw",@nobits
.nv.global:
	.type		_ZN39_INTERNAL_67bee7ac_4_k_cu_8b062620_65934cute1_E,@object
	.size		_ZN39_INTERNAL_67bee7ac_4_k_cu_8b062620_65934cute1_E,(_ZN39_INTERNAL_67bee7ac_4_k_cu_8b062620_65934cuda3std3__45__cpo6cbeginE - _ZN39_INTERNAL_67bee7ac_4_k_cu_8b062620_65934cute1_E)
_ZN39_INTERNAL_67bee7ac_4_k_cu_8b062620_65934cute1_E:
	.zero		1
	.type		_ZN39_INTERNAL_67bee7ac_4_k_cu_8b062620_65934cuda3std3__45__cpo6cbeginE,@object
	.size		_ZN39_INTERNAL_67bee7ac_4_k_cu_8b062620_65934cuda3std3__45__cpo6cbeginE,(_ZN39_INTERNAL_67bee7ac_4_k_cu_8b062620_65934cuda3std3__48in_placeE - _ZN39_INTERNAL_67bee7ac_4_k_cu_8b062620_65934cuda3std3__45__cpo6cbeginE)
_ZN39_INTERNAL_67bee7ac_4_k_cu_8b062620_65934cuda3std3__45__cpo6cbeginE:
	.zero		1
	.type		_ZN39_INTERNAL_67bee7ac_4_k_cu_8b062620_65934cuda3std3__48in_placeE,@object
	.size		_ZN39_INTERNAL_67bee7ac_4_k_cu_8b062620_65934cuda3std3__48in_placeE,(_ZN39_INTERNAL_67bee7ac_4_k_cu_8b062620_65934cuda3std6ranges3__45__cpo9iter_moveE - _ZN39_INTERNAL_67bee7ac_4_k_cu_8b062620_65934cuda3std3__48in_placeE)
_ZN39_INTERNAL_67bee7ac_4_k_cu_8b062620_65934cuda3std3__48in_placeE:
	.zero		1
	.type		_ZN39_INTERNAL_67bee7ac_4_k_cu_8b062620_65934cuda3std6ranges3__45__cpo9iter_moveE,@object
	.size		_ZN39_INTERNAL_67bee7ac_4_k_cu_8b062620_65934cuda3std6ranges3__45__cpo9iter_moveE,(_ZN39_INTERNAL_67bee7ac_4_k_cu_8b062620_65934cuda3std3__45__cpo5beginE - _ZN39_INTERNAL_67bee7ac_4_k_cu_8b062620_65934cuda3std6ranges3__45__cpo9iter_moveE)
_ZN39_INTERNAL_67bee7ac_4_k_cu_8b062620_65934cuda3std6ranges3__45__cpo9iter_moveE:
	.zero		1
	.type		_ZN39_INTERNAL_67bee7ac_4_k_cu_8b062620_65934cuda3std3__45__cpo5beginE,@object
	.size		_ZN39_INTERNAL_67bee7ac_4_k_cu_8b062620_65934cuda3std3__45__cpo5beginE,(_ZN39_INTERNAL_67bee7ac_4_k_cu_8b062620_65934cuda3std3__441_GLOBAL__N__67bee7ac_4_k_cu_8b062620_65936ignoreE - _ZN39_INTERNAL_67bee7ac_4_k_cu_8b062620_65934cuda3std3__45__cpo5beginE)
_ZN39_INTERNAL_67bee7ac_4_k_cu_8b062620_65934cuda3std3__45__cpo5beginE:
	.zero		1
	.type		_ZN39_INTERNAL_67bee7ac_4_k_cu_8b062620_65934cuda3std3__441_GLOBAL__N__67bee7ac_4_k_cu_8b062620_65936ignoreE,@object
	.size		_ZN39_INTERNAL_67bee7ac_4_k_cu_8b062620_65934cuda3std3__441_GLOBAL__N__67bee7ac_4_k_cu_8b062620_65936ignoreE,(_ZN39_INTERNAL_67bee7ac_4_k_cu_8b062620_65934cute7productE - _ZN39_INTERNAL_67bee7ac_4_k_cu_8b062620_65934cuda3std3__441_GLOBAL__N__67bee7ac_4_k_cu_8b062620_65936ignoreE)
_ZN39_INTERNAL_67bee7ac_4_k_cu_8b062620_65934cuda3std3__441_GLOBAL__N__67bee7ac_4_k_cu_8b062620_65936ignoreE:
	.zero		1
	.type		_ZN39_INTERNAL_67bee7ac_4_k_cu_8b062620_65934cute7productE,@object
	.size		_ZN39_INTERNAL_67bee7ac_4_k_cu_8b062620_65934cute7productE,(_ZN39_INTERNAL_67bee7ac_4_k_cu_8b062620_65934cuda3std3__45__cpo3endE - _ZN39_INTERNAL_67bee7ac_4_k_cu_8b062620_65934cute7productE)
_ZN39_INTERNAL_67bee7ac_4_k_cu_8b062620_65934cute7productE:
	.zero		1
	.type		_ZN39_INTERNAL_67bee7ac_4_k_cu_8b062620_65934cuda3std3__45__cpo3endE,@object
	.size		_ZN39_INTERNAL_67bee7ac_4_k_cu_8b062620_65934cuda3std3__45__cpo3endE,(_ZN39_INTERNAL_67bee7ac_4_k_cu_8b062620_65934cuda3std3__419piecewise_constructE - _ZN39_INTERNAL_67bee7ac_4_k_cu_8b062620_65934cuda3std3__45__cpo3endE)
_ZN39_INTERNAL_67bee7ac_4_k_cu_8b062620_65934cuda3std3__45__cpo3endE:
	.zero		1
	.type		_ZN39_INTERNAL_67bee7ac_4_k_cu_8b062620_65934cuda3std3__419piecewise_constructE,@object
	.size		_ZN39_INTERNAL_67bee7ac_4_k_cu_8b062620_65934cuda3std3__419piecewise_constructE,(_ZN39_INTERNAL_67bee7ac_4_k_cu_8b062620_65934cuda3std3__45__cpo4cendE - _ZN39_INTERNAL_67bee7ac_4_k_cu_8b062620_65934cuda3std3__419piecewise_constructE)
_ZN39_INTERNAL_67bee7ac_4_k_cu_8b062620_65934cuda3std3__419piecewise_constructE:
	.zero		1
	.type		_ZN39_INTERNAL_67bee7ac_4_k_cu_8b062620_65934cuda3std3__45__cpo4cendE,@object
	.size		_ZN39_INTERNAL_67bee7ac_4_k_cu_8b062620_65934cuda3std3__45__cpo4cendE,(_ZN39_INTERNAL_67bee7ac_4_k_cu_8b062620_65934cuda3std6ranges3__45__cpo4swapE - _ZN39_INTERNAL_67bee7ac_4_k_cu_8b062620_65934cuda3std3__45__cpo4cendE)
_ZN39_INTERNAL_67bee7ac_4_k_cu_8b062620_65934cuda3std3__45__cpo4cendE:
	.zero		1
	.type		_ZN39_INTERNAL_67bee7ac_4_k_cu_8b062620_65934cuda3std6ranges3__45__cpo4swapE,@object
	.size		_ZN39_INTERNAL_67bee7ac_4_k_cu_8b062620_65934cuda3std6ranges3__45__cpo4swapE,(.L_8 - _ZN39_INTERNAL_67bee7ac_4_k_cu_8b062620_65934cuda3std6ranges3__45__cpo4swapE)
_ZN39_INTERNAL_67bee7ac_4_k_cu_8b062620_65934cuda3std6ranges3__45__cpo4swapE:
	.zero		1
.L_8:


//--------------------- .nv.constant0._ZN7cutlass13device_kernelINS_4gemm6kernel13GemmUniversalIN4cute5tupleIJiiiiEEENS1_10collective13CollectiveMmaINS1_34MainloopSm90TmaGmmaWarpSpecializedILi2ENS5_IJNS4_1CILi2EEENSA_ILi1EEESC_EEENS1_35KernelTmaWarpSpecializedCooperativeEEENS5_IJNSA_ILi512EEENSA_ILi256EEENSA_ILi128EEEEEEaNS5_IJlSC_lEEEaSK_NS4_8TiledMMAINS4_8MMA_AtomIJNS4_4SM904GMMA27MMA_64x256x32_S32S8S8_SS_TNEEEENS4_6LayoutISD_NS5_IJSC_NSA_ILi0EEESS_EEEEENS5_IJNS4_10UnderscoreESV_SV_EEEEENS4_13SM90_TMA_LOADENS4_14ComposedLayoutINS4_7SwizzleILi3ELi4ELi3EEENS4_18smem_ptr_flag_bitsILi8EEENSR_INS5_IJNSA_ILi8EEESI_EEENS5_IJSI_SC_EEEEEEEvNS4_8identityENS4_23SM90_TMA_LOAD_MULTICASTES18_vS19_EENS_8epilogue10collective6detail29Sm90TmaWarpSpecializedAdapterINS1D_15DefaultEpilogueIaSK_SK_NS1C_6thread17LinearCombinationIaLi1EiiLNS1H_9ScaleType4KindE0ELNS_15FloatRoundStyleE2EaEENS1_15EpilogueDefaultEEEEEvvEEEEvNT_6ParamsE --------------------------
	.section	.nv.constant0._ZN7cutlass13device_kernelINS_4gemm6kernel13GemmUniversalIN4cute5tupleIJiiiiEEENS1_10collective13CollectiveMmaINS1_34MainloopSm90TmaGmmaWarpSpecializedILi2ENS5_IJNS4_1CILi2EEENSA_ILi1EEESC_EEENS1_35KernelTmaWarpSpecializedCooperativeEEENS5_IJNSA_ILi512EEENSA_ILi256EEENSA_ILi128EEEEEEaNS5_IJlSC_lEEEaSK_NS4_8TiledMMAINS4_8MMA_AtomIJNS4_4SM904GMMA27MMA_64x256x32_S32S8S8_SS_TNEEEENS4_6LayoutISD_NS5_IJSC_NSA_ILi0EEESS_EEEEENS5_IJNS4_10UnderscoreESV_SV_EEEEENS4_13SM90_TMA_LOADENS4_14ComposedLayoutINS4_7SwizzleILi3ELi4ELi3EEENS4_18smem_ptr_flag_bitsILi8EEENSR_INS5_IJNSA_ILi8EEESI_EEENS5_IJSI_SC_EEEEEEEvNS4_8identityENS4_23SM90_TMA_LOAD_MULTICASTES18_vS19_EENS_8epilogue10collective6detail29Sm90TmaWarpSpecializedAdapterINS1D_15DefaultEpilogueIaSK_SK_NS1C_6thread17LinearCombinationIaLi1EiiLNS1H_9ScaleType4KindE0ELNS_15FloatRoundStyleE2EaEENS1_15EpilogueDefaultEEEEEvvEEEEvNT_6ParamsE,"a",@progbits
	.sectionflags	@""
	.align	4
.nv.constant0._ZN7cutlass13device_kernelINS_4gemm6kernel13GemmUniversalIN4cute5tupleIJiiiiEEENS1_10collective13CollectiveMmaINS1_34MainloopSm90TmaGmmaWarpSpecializedILi2ENS5_IJNS4_1CILi2EEENSA_ILi1EEESC_EEENS1_35KernelTmaWarpSpecializedCooperativeEEENS5_IJNSA_ILi512EEENSA_ILi256EEENSA_ILi128EEEEEEaNS5_IJlSC_lEEEaSK_NS4_8TiledMMAINS4_8MMA_AtomIJNS4_4SM904GMMA27MMA_64x256x32_S32S8S8_SS_TNEEEENS4_6LayoutISD_NS5_IJSC_NSA_ILi0EEESS_EEEEENS5_IJNS4_10UnderscoreESV_SV_EEEEENS4_13SM90_TMA_LOADENS4_14ComposedLayoutINS4_7SwizzleILi3ELi4ELi3EEENS4_18smem_ptr_flag_bitsILi8EEENSR_INS5_IJNSA_ILi8EEESI_EEENS5_IJSI_SC_EEEEEEEvNS4_8identityENS4_23SM90_TMA_LOAD_MULTICASTES18_vS19_EENS_8epilogue10collective6detail29Sm90TmaWarpSpecializedAdapterINS1D_15DefaultEpilogueIaSK_SK_NS1C_6thread17LinearCombinationIaLi1EiiLNS1H_9ScaleType4KindE0ELNS_15FloatRoundStyleE2EaEENS1_15EpilogueDefaultEEEEEvvEEEEvNT_6ParamsE:
	.zero		1664


//--------------------- SYMBOLS --------------------------

	.type		.nv.reservedSmem.offset0,@object
	.size		.nv.reservedSmem.offset0,0x4
	.type		__assertfail,@function
